	.target	sm_90a

	.elftype	@"ET_EXEC"


//--------------------- .note.nv.tkinfo           --------------------------
	.section	.note.nv.tkinfo,"",@"SHT_NOTE"
	.sectionflags	@"SHF_NOTE_NV_TKINFO"
	.tkinfo
        /*0018*/ 	.word	0x00000002
        /*0030*/ 	.string	""
        /*0030*/ 	.string	"ptxas"
        /*0030*/ 	.string	"Cuda compilation tools, release 13.0, V13.0.88"
        /*0030*/ 	.string	"Build cuda_13.0.r13.0/compiler.36424714_0"
        /*0030*/ 	.string	"-arch sm_90a -m 64 "



//--------------------- .note.nv.cuinfo           --------------------------
	.section	.note.nv.cuinfo,"",@"SHT_NOTE"
	.sectionflags	@"SHF_NOTE_NV_CUINFO"
        /*0018*/ 	.short	0x0002
        /*001a*/ 	.short	0x005a
        /*001c*/ 	.short	0x0082
	.zero		2


//--------------------- .nv.info                  --------------------------
	.section	.nv.info,"",@"SHT_CUDA_INFO"
	.align	4


	//----- nvinfo : EIATTR_REGCOUNT
	.align		4
        /*0000*/ 	.byte	0x04, 0x2f
        /*0002*/ 	.short	(.L_15 - .L_14)
	.align		4
.L_14:
        /*0004*/ 	.word	index@(_ZN7cutlass13device_kernelINS_4gemm6kernel13GemmUniversalIN4cute5tupleIJiiiiEEENS1_10collective13CollectiveMmaINS1_34MainloopSm90TmaGmmaWarpSpecializedILi3ENS5_IJNS4_1CILi1EEESB_SB_EEENS1_35KernelTmaWarpSpecializedCooperativeEEENS5_IJNSA_ILi384EEENSA_ILi192EEENSA_ILi128EEEEEEaNS5_IJlSB_lEEEaSJ_NS4_8TiledMMAINS4_8MMA_AtomIJNS4_4SM904GMMA27MMA_64x192x32_S32S8S8_SS_TNEEEENS4_6LayoutINS5_IJNSA_ILi2EEESB_SB_EEENS5_IJSB_NSA_ILi0EEEST_EEEEENS5_IJNS4_10UnderscoreESW_SW_EEEEENS4_13SM90_TMA_LOADENS4_14ComposedLayoutINS4_7SwizzleILi3ELi4ELi3EEENS4_18smem_ptr_flag_bitsILi8EEENSQ_INS5_IJNSA_ILi8EEESH_EEENS5_IJSH_SB_EEEEEEEvNS4_8identityESZ_S19_vS1A_EENS_8epilogue10collective6detail29Sm90TmaWarpSpecializedAdapterINS1D_15DefaultEpilogueIaSJ_SJ_NS1C_6thread17LinearCombinationIaLi1EiiLNS1H_9ScaleType4KindE0ELNS_15FloatRoundStyleE2EaEENS1_15EpilogueDefaultEEEEEvvEEEEvNT_6ParamsE)
        /*0008*/ 	.word	0x000000a8


	//----- nvinfo : EIATTR_FRAME_SIZE
	.align		4
.L_15:
        /*000c*/ 	.byte	0x04, 0x11
        /*000e*/ 	.short	(.L_17 - .L_16)
	.align		4
.L_16:
        /*0010*/ 	.word	index@(_ZN7cutlass13device_kernelINS_4gemm6kernel13GemmUniversalIN4cute5tupleIJiiiiEEENS1_10collective13CollectiveMmaINS1_34MainloopSm90TmaGmmaWarpSpecializedILi3ENS5_IJNS4_1CILi1EEESB_SB_EEENS1_35KernelTmaWarpSpecializedCooperativeEEENS5_IJNSA_ILi384EEENSA_ILi192EEENSA_ILi128EEEEEEaNS5_IJlSB_lEEEaSJ_NS4_8TiledMMAINS4_8MMA_AtomIJNS4_4SM904GMMA27MMA_64x192x32_S32S8S8_SS_TNEEEENS4_6LayoutINS5_IJNSA_ILi2EEESB_SB_EEENS5_IJSB_NSA_ILi0EEEST_EEEEENS5_IJNS4_10UnderscoreESW_SW_EEEEENS4_13SM90_TMA_LOADENS4_14ComposedLayoutINS4_7SwizzleILi3ELi4ELi3EEENS4_18smem_ptr_flag_bitsILi8EEENSQ_INS5_IJNSA_ILi8EEESH_EEENS5_IJSH_SB_EEEEEEEvNS4_8identityESZ_S19_vS1A_EENS_8epilogue10collective6detail29Sm90TmaWarpSpecializedAdapterINS1D_15DefaultEpilogueIaSJ_SJ_NS1C_6thread17LinearCombinationIaLi1EiiLNS1H_9ScaleType4KindE0ELNS_15FloatRoundStyleE2EaEENS1_15EpilogueDefaultEEEEEvvEEEEvNT_6ParamsE)
        /*0014*/ 	.word	0x00000700


	//----- nvinfo : EIATTR_MIN_STACK_SIZE
	.align		4
.L_17:
        /*0018*/ 	.byte	0x04, 0x12
        /*001a*/ 	.short	(.L_19 - .L_18)
	.align		4
.L_18:
        /*001c*/ 	.word	index@(_ZN7cutlass13device_kernelINS_4gemm6kernel13GemmUniversalIN4cute5tupleIJiiiiEEENS1_10collective13CollectiveMmaINS1_34MainloopSm90TmaGmmaWarpSpecializedILi3ENS5_IJNS4_1CILi1EEESB_SB_EEENS1_35KernelTmaWarpSpecializedCooperativeEEENS5_IJNSA_ILi384EEENSA_ILi192EEENSA_ILi128EEEEEEaNS5_IJlSB_lEEEaSJ_NS4_8TiledMMAINS4_8MMA_AtomIJNS4_4SM904GMMA27MMA_64x192x32_S32S8S8_SS_TNEEEENS4_6LayoutINS5_IJNSA_ILi2EEESB_SB_EEENS5_IJSB_NSA_ILi0EEEST_EEEEENS5_IJNS4_10UnderscoreESW_SW_EEEEENS4_13SM90_TMA_LOADENS4_14ComposedLayoutINS4_7SwizzleILi3ELi4ELi3EEENS4_18smem_ptr_flag_bitsILi8EEENSQ_INS5_IJNSA_ILi8EEESH_EEENS5_IJSH_SB_EEEEEEEvNS4_8identityESZ_S19_vS1A_EENS_8epilogue10collective6detail29Sm90TmaWarpSpecializedAdapterINS1D_15DefaultEpilogueIaSJ_SJ_NS1C_6thread17LinearCombinationIaLi1EiiLNS1H_9ScaleType4KindE0ELNS_15FloatRoundStyleE2EaEENS1_15EpilogueDefaultEEEEEvvEEEEvNT_6ParamsE)
        /*0020*/ 	.word	0x00000700
.L_19:


//--------------------- .nv.compat                --------------------------
	.section	.nv.compat,"",@"SHT_CUDA_COMPAT_INFO"
	.align	4
        /*0000*/ 	.byte	0x02, 0x09, 0x01, 0x00, 0x02, 0x02, 0x04, 0x00, 0x02, 0x05, 0x05, 0x00, 0x03, 0x07, 0x01, 0x01
        /*0010*/ 	.byte	0x02, 0x03, 0x01, 0x00, 0x02, 0x06, 0x01, 0x00, 0x04, 0x0b, 0x08, 0x00, 0x00, 0x00, 0x00, 0x00
        /*0020*/ 	.byte	0x00, 0x00, 0x00, 0x00


//--------------------- .nv.info._ZN7cutlass13device_kernelINS_4gemm6kernel13GemmUniversalIN4cute5tupleIJiiiiEEENS1_10collective13CollectiveMmaINS1_34MainloopSm90TmaGmmaWarpSpecializedILi3ENS5_IJNS4_1CILi1EEESB_SB_EEENS1_35KernelTmaWarpSpecializedCooperativeEEENS5_IJNSA_ILi384EEENSA_ILi192EEENSA_ILi128EEEEEEaNS5_IJlSB_lEEEaSJ_NS4_8TiledMMAINS4_8MMA_AtomIJNS4_4SM904GMMA27MMA_64x192x32_S32S8S8_SS_TNEEEENS4_6LayoutINS5_IJNSA_ILi2EEESB_SB_EEENS5_IJSB_NSA_ILi0EEEST_EEEEENS5_IJNS4_10UnderscoreESW_SW_EEEEENS4_13SM90_TMA_LOADENS4_14ComposedLayoutINS4_7SwizzleILi3ELi4ELi3EEENS4_18smem_ptr_flag_bitsILi8EEENSQ_INS5_IJNSA_ILi8EEESH_EEENS5_IJSH_SB_EEEEEEEvNS4_8identityESZ_S19_vS1A_EENS_8epilogue10collective6detail29Sm90TmaWarpSpecializedAdapterINS1D_15DefaultEpilogueIaSJ_SJ_NS1C_6thread17LinearCombinationIaLi1EiiLNS1H_9ScaleType4KindE0ELNS_15FloatRoundStyleE2EaEENS1_15EpilogueDefaultEEEEEvvEEEEvNT_6ParamsE --------------------------
	.section	.nv.info._ZN7cutlass13device_kernelINS_4gemm6kernel13GemmUniversalIN4cute5tupleIJiiiiEEENS1_10collective13CollectiveMmaINS1_34MainloopSm90TmaGmmaWarpSpecializedILi3ENS5_IJNS4_1CILi1EEESB_SB_EEENS1_35KernelTmaWarpSpecializedCooperativeEEENS5_IJNSA_ILi384EEENSA_ILi192EEENSA_ILi128EEEEEEaNS5_IJlSB_lEEEaSJ_NS4_8TiledMMAINS4_8MMA_AtomIJNS4_4SM904GMMA27MMA_64x192x32_S32S8S8_SS_TNEEEENS4_6LayoutINS5_IJNSA_ILi2EEESB_SB_EEENS5_IJSB_NSA_ILi0EEEST_EEEEENS5_IJNS4_10UnderscoreESW_SW_EEEEENS4_13SM90_TMA_LOADENS4_14ComposedLayoutINS4_7SwizzleILi3ELi4ELi3EEENS4_18smem_ptr_flag_bitsILi8EEENSQ_INS5_IJNSA_ILi8EEESH_EEENS5_IJSH_SB_EEEEEEEvNS4_8identityESZ_S19_vS1A_EENS_8epilogue10collective6detail29Sm90TmaWarpSpecializedAdapterINS1D_15DefaultEpilogueIaSJ_SJ_NS1C_6thread17LinearCombinationIaLi1EiiLNS1H_9ScaleType4KindE0ELNS_15FloatRoundStyleE2EaEENS1_15EpilogueDefaultEEEEEvvEEEEvNT_6ParamsE,"",@"SHT_CUDA_INFO"
	.sectionflags	@""
	.align	4


	//----- nvinfo : EIATTR_CUDA_API_VERSION
	.align		4
        /*0000*/ 	.byte	0x04, 0x37
        /*0002*/ 	.short	(.L_21 - .L_20)
.L_20:
        /*0004*/ 	.word	0x00000082


	//----- nvinfo : EIATTR_KPARAM_INFO
	.align		4
.L_21:
        /*0008*/ 	.byte	0x04, 0x17
        /*000a*/ 	.short	(.L_23 - .L_22)
.L_22:
        /*000c*/ 	.word	0x00000000
        /*0010*/ 	.short	0x0000
        /*0012*/ 	.short	0x0070
        /*0014*/ 	.byte	0x00, 0xf0, 0x01, 0x10


	//----- nvinfo : EIATTR_SPARSE_MMA_MASK
	.align		4
.L_23:
        /*0018*/ 	.byte	0x03, 0x50
        /*001a*/ 	.short	0x0000


	//----- nvinfo : EIATTR_MAXREG_COUNT
	.align		4
        /*001c*/ 	.byte	0x03, 0x1b
        /*001e*/ 	.short	0x00a8


	//----- nvinfo : EIATTR_NUM_BARRIERS
	.align		4
        /*0020*/ 	.byte	0x02, 0x4c
        /*0022*/ 	.byte	0x01
	.zero		1


	//----- nvinfo : EIATTR_EXTERNS
	.align		4
        /*0024*/ 	.byte	0x04, 0x0f
        /*0026*/ 	.short	(.L_25 - .L_24)


	//   ....[0]....
	.align		4
.L_24:
        /*0028*/ 	.word	index@(__assertfail)


	//----- nvinfo : EIATTR_ANNOTATIONS
	.align		4
.L_25:
        /*002c*/ 	.byte	0x04, 0x55
        /*002e*/ 	.short	(.L_27 - .L_26)


	//   ....[0]....
.L_26:
        /*0030*/ 	.word	0x00000001
        /*0034*/ 	.byte	0x80, 0x06, 0x00, 0x00, 0x01, 0x00, 0x00, 0x00, 0x00, 0x15, 0x00, 0x00, 0x01, 0x00, 0x00, 0x00
        /* <DEDUP_REMOVED lines=693> */
        /*2b94*/ 	.byte	0x90, 0xb3, 0x01, 0x00, 0x01, 0x00, 0x00, 0x00, 0x20, 0xb5, 0x01, 0x00


	//----- nvinfo : EIATTR_MERCURY_ISA_VERSION
	.align		4
.L_27:
        /*2ba0*/ 	.byte	0x03, 0x5f
        /*2ba2*/ 	.short	0x0101


	//----- nvinfo : EIATTR_INT_WARP_WIDE_INSTR_OFFSETS
	.align		4
        /*2ba4*/ 	.byte	0x04, 0x31
        /*2ba6*/ 	.short	(.L_29 - .L_28)


	//   ....[0]....
.L_28:
        /*2ba8*/ 	.word	0x000004e0


	//   ....[1]....
        /*2bac*/ 	.word	0x000004f0


	//   ....[2]....
        /*2bb0*/ 	.word	0x00000580


	//----- nvinfo : EIATTR_COOP_GROUP_MASK_REGIDS
	.align		4
.L_29:
        /*2bb4*/ 	.byte	0x04, 0x29
        /*2bb6*/ 	.short	(.L_31 - .L_30)


	//   ....[0]....
.L_30:
        /*2bb8*/ 	.word	0xffffffff


	//   ....[1]....
        /*2bbc*/ 	.word	0xffffffff


	//   ....[2]....
        /*2bc0*/ 	.word	0xffffffff


	//   ....[3]....
        /*2bc4*/ 	.word	0xffffffff


	//   ....[4]....
        /*2bc8*/ 	.word	0xffffffff


	//----- nvinfo : EIATTR_COOP_GROUP_INSTR_OFFSETS
	.align		4
.L_31:
        /*2bcc*/ 	.byte	0x04, 0x28
        /*2bce*/ 	.short	(.L_33 - .L_32)


	//   ....[0]....
.L_32:
        /*2bd0*/ 	.word	0x00000070


	//   ....[1]....
        /*2bd4*/ 	.word	0x00000080


	//   ....[2]....
        /*2bd8*/ 	.word	0x000001a0


	//   ....[3]....
        /*2bdc*/ 	.word	0x00000390


	//   ....[4]....
        /*2be0*/ 	.word	0x00001170


	//----- nvinfo : EIATTR_REG_RECONFIG
	.align		4
.L_33:
        /*2be4*/ 	.byte	0x01, 0x54
	.zero		2


	//----- nvinfo : EIATTR_SYSCALL_OFFSETS
	.align		4
        /*2be8*/ 	.byte	0x04, 0x46
        /*2bea*/ 	.short	(.L_35 - .L_34)


	//   ....[0]....
.L_34:
        /*2bec*/ 	.word	0x00001320


	//----- nvinfo : EIATTR_MBARRIER_INSTR_OFFSETS
	.align		4
.L_35:
        /*2bf0*/ 	.byte	0x04, 0x39
        /*2bf2*/ 	.short	(.L_37 - .L_36)


	//   ....[0]....
.L_36:
        /*2bf4*/ 	.word	0x00000320
        /*2bf8*/ 	.word	0x000000ff
        /*2bfc*/ 	.word	0x00000000
        /*2c00*/ 	.short	0x0100
        /*2c02*/ 	.byte	0x08
	.zero		1


	//   ....[1]....
        /*2c04*/ 	.word	0x00000330
        /*2c08*/ 	.word	0x000000ff
        /*2c0c*/ 	.word	0x00000018
        /*2c10*/ 	.short	0x0100
        /*2c12*/ 	.byte	0x08
	.zero		1


	//   ....[2]....
        /*2c14*/ 	.word	0x00000340
        /*2c18*/ 	.word	0x000000ff
        /*2c1c*/ 	.word	0x00000008
        /*2c20*/ 	.short	0x0100
        /*2c22*/ 	.byte	0x08
	.zero		1


	//   ....[3]....
        /*2c24*/ 	.word	0x00000350
        /*2c28*/ 	.word	0x000000ff
        /*2c2c*/ 	.word	0x00000020
        /*2c30*/ 	.short	0x0100
        /*2c32*/ 	.byte	0x08
	.zero		1


	//   ....[4]....
        /*2c34*/ 	.word	0x00000360
        /*2c38*/ 	.word	0x000000ff
        /*2c3c*/ 	.word	0x00000010
        /*2c40*/ 	.short	0x0100
        /*2c42*/ 	.byte	0x08
	.zero		1


	//   ....[5]....
        /*2c44*/ 	.word	0x00000370
        /*2c48*/ 	.word	0x000000ff
        /*2c4c*/ 	.word	0x00000028
        /*2c50*/ 	.short	0x0100
        /*2c52*/ 	.byte	0x08
	.zero		1


	//   ....[6]....
        /*2c54*/ 	.word	0x000005f0
        /*2c58*/ 	.word	0x000000ff
        /*2c5c*/ 	.word	0x00000040
        /*2c60*/ 	.short	0x0100
        /*2c62*/ 	.byte	0x10
	.zero		1


	//   ....[7]....
        /*2c64*/ 	.word	0x00000690
        /*2c68*/ 	.word	0x000000ff
        /*2c6c*/ 	.word	0x00000048
        /*2c70*/ 	.short	0x0100
        /*2c72*/ 	.byte	0x10
	.zero		1


	//   ....[8]....
        /*2c74*/ 	.word	0x00001400
        /*2c78*/ 	.word	0x00000003
        /*2c7c*/ 	.word	0x00000000
        /*2c80*/ 	.short	0x010a
        /*2c82*/ 	.byte	0x3f
	.zero		1


	//   ....[9]....
        /*2c84*/ 	.word	0x00001440
        /*2c88*/ 	.word	0x00000003
        /*2c8c*/ 	.word	0x00000000
        /*2c90*/ 	.short	0x010a
        /*2c92*/ 	.byte	0x3f
	.zero		1


	//   ....[10]....
        /*2c94*/ 	.word	0x00004a10
        /*2c98*/ 	.word	0x00000003
        /*2c9c*/ 	.word	0x00000000
        /*2ca0*/ 	.short	0x010a
        /*2ca2*/ 	.byte	0x3f
	.zero		1


	//   ....[11]....
        /*2ca4*/ 	.word	0x00004a50
        /*2ca8*/ 	.word	0x00000003
        /*2cac*/ 	.word	0x00000000
        /*2cb0*/ 	.short	0x010a
        /*2cb2*/ 	.byte	0x3f
	.zero		1


	//   ....[12]....
        /*2cb4*/ 	.word	0x00008620
        /*2cb8*/ 	.word	0x00000003
        /*2cbc*/ 	.word	0x00000000
        /*2cc0*/ 	.short	0x0101
        /*2cc2*/ 	.byte	0x3f
	.zero		1


	//   ....[13]....
        /*2cc4*/ 	.word	0x00008820
        /*2cc8*/ 	.word	0x00000000
        /*2ccc*/ 	.word	0x00000000
        /*2cd0*/ 	.short	0x0101
        /*2cd2*/ 	.byte	0x3f
	.zero		1


	//   ....[14]....
        /*2cd4*/ 	.word	0x0001b0f0
        /*2cd8*/ 	.word	0x0000000e
        /*2cdc*/ 	.word	0x00000018
        /*2ce0*/ 	.short	0x010a
        /*2ce2*/ 	.byte	0x3f
	.zero		1


	//   ....[15]....
        /*2ce4*/ 	.word	0x0001b440
        /*2ce8*/ 	.word	0x00000002
        /*2cec*/ 	.word	0x00000048
        /*2cf0*/ 	.short	0x0101
        /*2cf2*/ 	.byte	0x3f
	.zero		1


	//   ....[16]....
        /*2cf4*/ 	.word	0x0001bc30
        /*2cf8*/ 	.word	0x00000004
        /*2cfc*/ 	.word	0x00000000
        /*2d00*/ 	.short	0x010a
        /*2d02*/ 	.byte	0x3f
	.zero		1


	//   ....[17]....
        /*2d04*/ 	.word	0x0001bcc0
        /*2d08*/ 	.word	0x00000003
        /*2d0c*/ 	.word	0x00000000
        /*2d10*/ 	.short	0x010a
        /*2d12*/ 	.byte	0x3f
	.zero		1


	//   ....[18]....
        /*2d14*/ 	.word	0x0001bd50
        /*2d18*/ 	.word	0x00000003
        /*2d1c*/ 	.word	0x00000000
        /*2d20*/ 	.short	0x010a
        /*2d22*/ 	.byte	0x3f
	.zero		1


	//   ....[19]....
        /*2d24*/ 	.word	0x0001bdb0
        /*2d28*/ 	.word	0x00000003
        /*2d2c*/ 	.word	0x00000000
        /*2d30*/ 	.short	0x010a
        /*2d32*/ 	.byte	0x3f
	.zero		1


	//   ....[20]....
        /*2d34*/ 	.word	0x0001be00
        /*2d38*/ 	.word	0x00000003
        /*2d3c*/ 	.word	0x00000000
        /*2d40*/ 	.short	0x010a
        /*2d42*/ 	.byte	0x3f
	.zero		1


	//   ....[21]....
        /*2d44*/ 	.word	0x0001bed0
        /*2d48*/ 	.word	0x0000000e
        /*2d4c*/ 	.word	0x00000018
        /*2d50*/ 	.short	0x010a
        /*2d52*/ 	.byte	0x3f
	.zero		1


	//   ....[22]....
        /*2d54*/ 	.word	0x0001bfa0
        /*2d58*/ 	.word	0x00000004
        /*2d5c*/ 	.word	0x00000000
        /*2d60*/ 	.short	0x010a
        /*2d62*/ 	.byte	0x3f
	.zero		1


	//   ....[23]....
        /*2d64*/ 	.word	0x0001bff0
        /*2d68*/ 	.word	0x00000003
        /*2d6c*/ 	.word	0x00000000
        /*2d70*/ 	.short	0x010a
        /*2d72*/ 	.byte	0x3f
	.zero		1


	//----- nvinfo : EIATTR_NUM_MBARRIERS
	.align		4
.L_37:
        /*2d74*/ 	.byte	0x03, 0x38
        /*2d76*/ 	.short	0x0008


	//----- nvinfo : EIATTR_EXIT_INSTR_OFFSETS
	.align		4
        /*2d78*/ 	.byte	0x04, 0x1c
        /*2d7a*/ 	.short	(.L_39 - .L_38)


	//   ....[0]....
.L_38:
        /*2d7c*/ 	.word	0x000006f0


	//   ....[1]....
        /*2d80*/ 	.word	0x00001060


	//   ....[2]....
        /*2d84*/ 	.word	0x0001a680


	//   ....[3]....
        /*2d88*/ 	.word	0x0001ad80


	//   ....[4]....
        /*2d8c*/ 	.word	0x0001bda0


	//----- nvinfo : EIATTR_MAX_THREADS
	.align		4
.L_39:
        /*2d90*/ 	.byte	0x04, 0x05
        /*2d92*/ 	.short	(.L_41 - .L_40)
.L_40:
        /*2d94*/ 	.word	0x00000180
        /*2d98*/ 	.word	0x00000001
        /*2d9c*/ 	.word	0x00000001


	//----- nvinfo : EIATTR_CRS_STACK_SIZE
	.align		4
.L_41:
        /*2da0*/ 	.byte	0x04, 0x1e
        /*2da2*/ 	.short	(.L_43 - .L_42)
.L_42:
        /*2da4*/ 	.word	0x00000000


	//----- nvinfo : EIATTR_CBANK_PARAM_SIZE
	.align		4
.L_43:
        /*2da8*/ 	.byte	0x03, 0x19
        /*2daa*/ 	.short	0x0470


	//----- nvinfo : EIATTR_PARAM_CBANK
	.align		4
        /*2dac*/ 	.byte	0x04, 0x0a
        /*2dae*/ 	.short	(.L_45 - .L_44)
	.align		4
.L_44:
        /*2db0*/ 	.word	index@(.nv.constant0._ZN7cutlass13device_kernelINS_4gemm6kernel13GemmUniversalIN4cute5tupleIJiiiiEEENS1_10collective13CollectiveMmaINS1_34MainloopSm90TmaGmmaWarpSpecializedILi3ENS5_IJNS4_1CILi1EEESB_SB_EEENS1_35KernelTmaWarpSpecializedCooperativeEEENS5_IJNSA_ILi384EEENSA_ILi192EEENSA_ILi128EEEEEEaNS5_IJlSB_lEEEaSJ_NS4_8TiledMMAINS4_8MMA_AtomIJNS4_4SM904GMMA27MMA_64x192x32_S32S8S8_SS_TNEEEENS4_6LayoutINS5_IJNSA_ILi2EEESB_SB_EEENS5_IJSB_NSA_ILi0EEEST_EEEEENS5_IJNS4_10UnderscoreESW_SW_EEEEENS4_13SM90_TMA_LOADENS4_14ComposedLayoutINS4_7SwizzleILi3ELi4ELi3EEENS4_18smem_ptr_flag_bitsILi8EEENSQ_INS5_IJNSA_ILi8EEESH_EEENS5_IJSH_SB_EEEEEEEvNS4_8identityESZ_S19_vS1A_EENS_8epilogue10collective6detail29Sm90TmaWarpSpecializedAdapterINS1D_15DefaultEpilogueIaSJ_SJ_NS1C_6thread17LinearCombinationIaLi1EiiLNS1H_9ScaleType4KindE0ELNS_15FloatRoundStyleE2EaEENS1_15EpilogueDefaultEEEEEvvEEEEvNT_6ParamsE)
        /*2db4*/ 	.short	0x0210
        /*2db6*/ 	.short	0x0470


	//----- nvinfo : EIATTR_SW_WAR
	.align		4
.L_45:
        /*2db8*/ 	.byte	0x04, 0x36
        /*2dba*/ 	.short	(.L_47 - .L_46)
.L_46:
        /*2dbc*/ 	.word	0x00000008
.L_47:


//--------------------- .nv.callgraph             --------------------------
	.section	.nv.callgraph,"",@"SHT_CUDA_CALLGRAPH"
	.align	4
	.sectionentsize	8
	.align		4
        /*0000*/ 	.word	0x00000000
	.align		4
        /*0004*/ 	.word	0xffffffff
	.align		4
        /*0008*/ 	.word	index@(_ZN7cutlass13device_kernelINS_4gemm6kernel13GemmUniversalIN4cute5tupleIJiiiiEEENS1_10collective13CollectiveMmaINS1_34MainloopSm90TmaGmmaWarpSpecializedILi3ENS5_IJNS4_1CILi1EEESB_SB_EEENS1_35KernelTmaWarpSpecializedCooperativeEEENS5_IJNSA_ILi384EEENSA_ILi192EEENSA_ILi128EEEEEEaNS5_IJlSB_lEEEaSJ_NS4_8TiledMMAINS4_8MMA_AtomIJNS4_4SM904GMMA27MMA_64x192x32_S32S8S8_SS_TNEEEENS4_6LayoutINS5_IJNSA_ILi2EEESB_SB_EEENS5_IJSB_NSA_ILi0EEEST_EEEEENS5_IJNS4_10UnderscoreESW_SW_EEEEENS4_13SM90_TMA_LOADENS4_14ComposedLayoutINS4_7SwizzleILi3ELi4ELi3EEENS4_18smem_ptr_flag_bitsILi8EEENSQ_INS5_IJNSA_ILi8EEESH_EEENS5_IJSH_SB_EEEEEEEvNS4_8identityESZ_S19_vS1A_EENS_8epilogue10collective6detail29Sm90TmaWarpSpecializedAdapterINS1D_15DefaultEpilogueIaSJ_SJ_NS1C_6thread17LinearCombinationIaLi1EiiLNS1H_9ScaleType4KindE0ELNS_15FloatRoundStyleE2EaEENS1_15EpilogueDefaultEEEEEvvEEEEvNT_6ParamsE)
	.align		4
        /*000c*/ 	.word	index@(__assertfail)
	.align		4
        /*0010*/ 	.word	0x00000000
	.align		4
        /*0014*/ 	.word	0xfffffffe
	.align		4
        /*0018*/ 	.word	0x00000000
	.align		4
        /*001c*/ 	.word	0xfffffffd
	.align		4
        /*0020*/ 	.word	0x00000000
	.align		4
        /*0024*/ 	.word	0xfffffffc


//--------------------- .nv.constant4             --------------------------
	.section	.nv.constant4,"a",@progbits
	.align	8
	.align		8
.nv.constant4:
        /*0000*/ 	.dword	__assertfail
	.align		8
        /*0008*/ 	.dword	__unnamed_1
	.align		8
        /*0010*/ 	.dword	_ZN39_INTERNAL_aa542bb1_4_k_cu_fbf02085_99794cuda3std3__45__cpo5beginE
	.align		8
        /*0018*/ 	.dword	_ZN39_INTERNAL_aa542bb1_4_k_cu_fbf02085_99794cuda3std3__45__cpo3endE
	.align		8
        /*0020*/ 	.dword	_ZN39_INTERNAL_aa542bb1_4_k_cu_fbf02085_99794cuda3std3__45__cpo6cbeginE
	.align		8
        /*0028*/ 	.dword	_ZN39_INTERNAL_aa542bb1_4_k_cu_fbf02085_99794cuda3std3__45__cpo4cendE
	.align		8
        /*0030*/ 	.dword	_ZN39_INTERNAL_aa542bb1_4_k_cu_fbf02085_99794cuda3std3__441_GLOBAL__N__aa542bb1_4_k_cu_fbf02085_99796ignoreE
	.align		8
        /*0038*/ 	.dword	_ZN39_INTERNAL_aa542bb1_4_k_cu_fbf02085_99794cuda3std3__419piecewise_constructE
	.align		8
        /*0040*/ 	.dword	_ZN39_INTERNAL_aa542bb1_4_k_cu_fbf02085_99794cuda3std3__48in_placeE
	.align		8
        /*0048*/ 	.dword	_ZN39_INTERNAL_aa542bb1_4_k_cu_fbf02085_99794cuda3std6ranges3__45__cpo4swapE
	.align		8
        /*0050*/ 	.dword	_ZN39_INTERNAL_aa542bb1_4_k_cu_fbf02085_99794cuda3std6ranges3__45__cpo9iter_moveE
	.align		8
        /*0058*/ 	.dword	_ZN39_INTERNAL_aa542bb1_4_k_cu_fbf02085_99794cute7productE
	.align		8
        /*0060*/ 	.dword	_ZN39_INTERNAL_aa542bb1_4_k_cu_fbf02085_99794cute1_E
	.align		8
        /*0068*/ 	.dword	$str$22
	.align		8
        /*0070*/ 	.dword	$str$23


//--------------------- .text._ZN7cutlass13device_kernelINS_4gemm6kernel13GemmUniversalIN4cute5tupleIJiiiiEEENS1_10collective13CollectiveMmaINS1_34MainloopSm90TmaGmmaWarpSpecializedILi3ENS5_IJNS4_1CILi1EEESB_SB_EEENS1_35KernelTmaWarpSpecializedCooperativeEEENS5_IJNSA_ILi384EEENSA_ILi192EEENSA_ILi128EEEEEEaNS5_IJlSB_lEEEaSJ_NS4_8TiledMMAINS4_8MMA_AtomIJNS4_4SM904GMMA27MMA_64x192x32_S32S8S8_SS_TNEEEENS4_6LayoutINS5_IJNSA_ILi2EEESB_SB_EEENS5_IJSB_NSA_ILi0EEEST_EEEEENS5_IJNS4_10UnderscoreESW_SW_EEEEENS4_13SM90_TMA_LOADENS4_14ComposedLayoutINS4_7SwizzleILi3ELi4ELi3EEENS4_18smem_ptr_flag_bitsILi8EEENSQ_INS5_IJNSA_ILi8EEESH_EEENS5_IJSH_SB_EEEEEEEvNS4_8identityESZ_S19_vS1A_EENS_8epilogue10collective6detail29Sm90TmaWarpSpecializedAdapterINS1D_15DefaultEpilogueIaSJ_SJ_NS1C_6thread17LinearCombinationIaLi1EiiLNS1H_9ScaleType4KindE0ELNS_15FloatRoundStyleE2EaEENS1_15EpilogueDefaultEEEEEvvEEEEvNT_6ParamsE --------------------------
	.section	.text._ZN7cutlass13device_kernelINS_4gemm6kernel13GemmUniversalIN4cute5tupleIJiiiiEEENS1_10collective13CollectiveMmaINS1_34MainloopSm90TmaGmmaWarpSpecializedILi3ENS5_IJNS4_1CILi1EEESB_SB_EEENS1_35KernelTmaWarpSpecializedCooperativeEEENS5_IJNSA_ILi384EEENSA_ILi192EEENSA_ILi128EEEEEEaNS5_IJlSB_lEEEaSJ_NS4_8TiledMMAINS4_8MMA_AtomIJNS4_4SM904GMMA27MMA_64x192x32_S32S8S8_SS_TNEEEENS4_6LayoutINS5_IJNSA_ILi2EEESB_SB_EEENS5_IJSB_NSA_ILi0EEEST_EEEEENS5_IJNS4_10UnderscoreESW_SW_EEEEENS4_13SM90_TMA_LOADENS4_14ComposedLayoutINS4_7SwizzleILi3ELi4ELi3EEENS4_18smem_ptr_flag_bitsILi8EEENSQ_INS5_IJNSA_ILi8EEESH_EEENS5_IJSH_SB_EEEEEEEvNS4_8identityESZ_S19_vS1A_EENS_8epilogue10collective6detail29Sm90TmaWarpSpecializedAdapterINS1D_15DefaultEpilogueIaSJ_SJ_NS1C_6thread17LinearCombinationIaLi1EiiLNS1H_9ScaleType4KindE0ELNS_15FloatRoundStyleE2EaEENS1_15EpilogueDefaultEEEEEvvEEEEvNT_6ParamsE,"ax",@progbits
	.align	128
.text._ZN7cutlass13device_kernelINS_4gemm6kernel13GemmUniversalIN4cute5tupleIJiiiiEEENS1_10collective13CollectiveMmaINS1_34MainloopSm90TmaGmmaWarpSpecializedILi3ENS5_IJNS4_1CILi1EEESB_SB_EEENS1_35KernelTmaWarpSpecializedCooperativeEEENS5_IJNSA_ILi384EEENSA_ILi192EEENSA_ILi128EEEEEEaNS5_IJlSB_lEEEaSJ_NS4_8TiledMMAINS4_8MMA_AtomIJNS4_4SM904GMMA27MMA_64x192x32_S32S8S8_SS_TNEEEENS4_6LayoutINS5_IJNSA_ILi2EEESB_SB_EEENS5_IJSB_NSA_ILi0EEEST_EEEEENS5_IJNS4_10UnderscoreESW_SW_EEEEENS4_13SM90_TMA_LOADENS4_14ComposedLayoutINS4_7SwizzleILi3ELi4ELi3EEENS4_18smem_ptr_flag_bitsILi8EEENSQ_INS5_IJNSA_ILi8EEESH_EEENS5_IJSH_SB_EEEEEEEvNS4_8identityESZ_S19_vS1A_EENS_8epilogue10collective6detail29Sm90TmaWarpSpecializedAdapterINS1D_15DefaultEpilogueIaSJ_SJ_NS1C_6thread17LinearCombinationIaLi1EiiLNS1H_9ScaleType4KindE0ELNS_15FloatRoundStyleE2EaEENS1_15EpilogueDefaultEEEEEvvEEEEvNT_6ParamsE:
        .type           _ZN7cutlass13device_kernelINS_4gemm6kernel13GemmUniversalIN4cute5tupleIJiiiiEEENS1_10collective13CollectiveMmaINS1_34MainloopSm90TmaGmmaWarpSpecializedILi3ENS5_IJNS4_1CILi1EEESB_SB_EEENS1_35KernelTmaWarpSpecializedCooperativeEEENS5_IJNSA_ILi384EEENSA_ILi192EEENSA_ILi128EEEEEEaNS5_IJlSB_lEEEaSJ_NS4_8TiledMMAINS4_8MMA_AtomIJNS4_4SM904GMMA27MMA_64x192x32_S32S8S8_SS_TNEEEENS4_6LayoutINS5_IJNSA_ILi2EEESB_SB_EEENS5_IJSB_NSA_ILi0EEEST_EEEEENS5_IJNS4_10UnderscoreESW_SW_EEEEENS4_13SM90_TMA_LOADENS4_14ComposedLayoutINS4_7SwizzleILi3ELi4ELi3EEENS4_18smem_ptr_flag_bitsILi8EEENSQ_INS5_IJNSA_ILi8EEESH_EEENS5_IJSH_SB_EEEEEEEvNS4_8identityESZ_S19_vS1A_EENS_8epilogue10collective6detail29Sm90TmaWarpSpecializedAdapterINS1D_15DefaultEpilogueIaSJ_SJ_NS1C_6thread17LinearCombinationIaLi1EiiLNS1H_9ScaleType4KindE0ELNS_15FloatRoundStyleE2EaEENS1_15EpilogueDefaultEEEEEvvEEEEvNT_6ParamsE,@function
        .size           _ZN7cutlass13device_kernelINS_4gemm6kernel13GemmUniversalIN4cute5tupleIJiiiiEEENS1_10collective13CollectiveMmaINS1_34MainloopSm90TmaGmmaWarpSpecializedILi3ENS5_IJNS4_1CILi1EEESB_SB_EEENS1_35KernelTmaWarpSpecializedCooperativeEEENS5_IJNSA_ILi384EEENSA_ILi192EEENSA_ILi128EEEEEEaNS5_IJlSB_lEEEaSJ_NS4_8TiledMMAINS4_8MMA_AtomIJNS4_4SM904GMMA27MMA_64x192x32_S32S8S8_SS_TNEEEENS4_6LayoutINS5_IJNSA_ILi2EEESB_SB_EEENS5_IJSB_NSA_ILi0EEEST_EEEEENS5_IJNS4_10UnderscoreESW_SW_EEEEENS4_13SM90_TMA_LOADENS4_14ComposedLayoutINS4_7SwizzleILi3ELi4ELi3EEENS4_18smem_ptr_flag_bitsILi8EEENSQ_INS5_IJNSA_ILi8EEESH_EEENS5_IJSH_SB_EEEEEEEvNS4_8identityESZ_S19_vS1A_EENS_8epilogue10collective6detail29Sm90TmaWarpSpecializedAdapterINS1D_15DefaultEpilogueIaSJ_SJ_NS1C_6thread17LinearCombinationIaLi1EiiLNS1H_9ScaleType4KindE0ELNS_15FloatRoundStyleE2EaEENS1_15EpilogueDefaultEEEEEvvEEEEvNT_6ParamsE,(.L_x_644 - _ZN7cutlass13device_kernelINS_4gemm6kernel13GemmUniversalIN4cute5tupleIJiiiiEEENS1_10collective13CollectiveMmaINS1_34MainloopSm90TmaGmmaWarpSpecializedILi3ENS5_IJNS4_1CILi1EEESB_SB_EEENS1_35KernelTmaWarpSpecializedCooperativeEEENS5_IJNSA_ILi384EEENSA_ILi192EEENSA_ILi128EEEEEEaNS5_IJlSB_lEEEaSJ_NS4_8TiledMMAINS4_8MMA_AtomIJNS4_4SM904GMMA27MMA_64x192x32_S32S8S8_SS_TNEEEENS4_6LayoutINS5_IJNSA_ILi2EEESB_SB_EEENS5_IJSB_NSA_ILi0EEEST_EEEEENS5_IJNS4_10UnderscoreESW_SW_EEEEENS4_13SM90_TMA_LOADENS4_14ComposedLayoutINS4_7SwizzleILi3ELi4ELi3EEENS4_18smem_ptr_flag_bitsILi8EEENSQ_INS5_IJNSA_ILi8EEESH_EEENS5_IJSH_SB_EEEEEEEvNS4_8identityESZ_S19_vS1A_EENS_8epilogue10collective6detail29Sm90TmaWarpSpecializedAdapterINS1D_15DefaultEpilogueIaSJ_SJ_NS1C_6thread17LinearCombinationIaLi1EiiLNS1H_9ScaleType4KindE0ELNS_15FloatRoundStyleE2EaEENS1_15EpilogueDefaultEEEEEvvEEEEvNT_6ParamsE)
        .other          _ZN7cutlass13device_kernelINS_4gemm6kernel13GemmUniversalIN4cute5tupleIJiiiiEEENS1_10collective13CollectiveMmaINS1_34MainloopSm90TmaGmmaWarpSpecializedILi3ENS5_IJNS4_1CILi1EEESB_SB_EEENS1_35KernelTmaWarpSpecializedCooperativeEEENS5_IJNSA_ILi384EEENSA_ILi192EEENSA_ILi128EEEEEEaNS5_IJlSB_lEEEaSJ_NS4_8TiledMMAINS4_8MMA_AtomIJNS4_4SM904GMMA27MMA_64x192x32_S32S8S8_SS_TNEEEENS4_6LayoutINS5_IJNSA_ILi2EEESB_SB_EEENS5_IJSB_NSA_ILi0EEEST_EEEEENS5_IJNS4_10UnderscoreESW_SW_EEEEENS4_13SM90_TMA_LOADENS4_14ComposedLayoutINS4_7SwizzleILi3ELi4ELi3EEENS4_18smem_ptr_flag_bitsILi8EEENSQ_INS5_IJNSA_ILi8EEESH_EEENS5_IJSH_SB_EEEEEEEvNS4_8identityESZ_S19_vS1A_EENS_8epilogue10collective6detail29Sm90TmaWarpSpecializedAdapterINS1D_15DefaultEpilogueIaSJ_SJ_NS1C_6thread17LinearCombinationIaLi1EiiLNS1H_9ScaleType4KindE0ELNS_15FloatRoundStyleE2EaEENS1_15EpilogueDefaultEEEEEvvEEEEvNT_6ParamsE,@"STO_CUDA_ENTRY STV_DEFAULT"
_ZN7cutlass13device_kernelINS_4gemm6kernel13GemmUniversalIN4cute5tupleIJiiiiEEENS1_10collective13CollectiveMmaINS1_34MainloopSm90TmaGmmaWarpSpecializedILi3ENS5_IJNS4_1CILi1EEESB_SB_EEENS1_35KernelTmaWarpSpecializedCooperativeEEENS5_IJNSA_ILi384EEENSA_ILi192EEENSA_ILi128EEEEEEaNS5_IJlSB_lEEEaSJ_NS4_8TiledMMAINS4_8MMA_AtomIJNS4_4SM904GMMA27MMA_64x192x32_S32S8S8_SS_TNEEEENS4_6LayoutINS5_IJNSA_ILi2EEESB_SB_EEENS5_IJSB_NSA_ILi0EEEST_EEEEENS5_IJNS4_10UnderscoreESW_SW_EEEEENS4_13SM90_TMA_LOADENS4_14ComposedLayoutINS4_7SwizzleILi3ELi4ELi3EEENS4_18smem_ptr_flag_bitsILi8EEENSQ_INS5_IJNSA_ILi8EEESH_EEENS5_IJSH_SB_EEEEEEEvNS4_8identityESZ_S19_vS1A_EENS_8epilogue10collective6detail29Sm90TmaWarpSpecializedAdapterINS1D_15DefaultEpilogueIaSJ_SJ_NS1C_6thread17LinearCombinationIaLi1EiiLNS1H_9ScaleType4KindE0ELNS_15FloatRoundStyleE2EaEENS1_15EpilogueDefaultEEEEEvvEEEEvNT_6ParamsE:
[----:B------:R-:W0:Y:S02]  /*0000*/  LDC R1, c[0x0][0x28] ;  /* 0x00000a00ff017b82 */ /* 0x000e240000000800 */
[----:B0-----:R-:W-:Y:S01]  /*0010*/  VIADD R1, R1, 0xfffff900 ;  /* 0xfffff90001017836 */ /* 0x001fe20000000000 */
[----:B------:R-:W0:Y:S01]  /*0020*/  S2R R2, SR_TID.X ;  /* 0x0000000000027919 */ /* 0x000e220000002100 */
[----:B------:R-:W-:Y:S01]  /*0030*/  ELECT P0, URZ, PT ;  /* 0x00000000003f782f */ /* 0x000fe20003800000 */
[----:B------:R-:W-:Y:S01]  /*0040*/  BSSY B0, `(.L_x_0) ;  /* 0x0000015000007945 */ /* 0x000fe20003800000 */
[--C-:B0-----:R-:W-:Y:S02]  /*0050*/  SHF.R.U32.HI R0, RZ, 0x5, R2.reuse ;  /* 0x00000005ff007819 */ /* 0x101fe40000011602 */
[----:B------:R-:W-:-:S03]  /*0060*/  SHF.R.U32.HI R2, RZ, 0x7, R2 ;  /* 0x00000007ff027819 */ /* 0x000fc60000011602 */
[----:B------:R-:W0:Y:S04]  /*0070*/  SHFL.IDX PT, R3, R0, RZ, 0x1f ;  /* 0x00001fff00037589 */ /* 0x000e2800000e0000 */
[----:B------:R-:W1:Y:S01]  /*0080*/  SHFL.IDX PT, R2, R2, RZ, 0x1f ;  /* 0x00001fff02027589 */ /* 0x000e6200000e0000 */
[----:B0-----:R-:W-:Y:S02]  /*0090*/  R2UR UR10, R3 ;  /* 0x00000000030a72ca */ /* 0x001fe400000e0000 */
[----:B-1----:R-:W-:-:S11]  /*00a0*/  R2UR UR5, R2 ;  /* 0x00000000020572ca */ /* 0x002fd600000e0000 */
[----:B------:R-:W-:Y:S02]  /*00b0*/  USHF.R.S32.HI UR4, URZ, 0x1f, UR10 ;  /* 0x0000001f3f047899 */ /* 0x000fe4000801140a */
[----:B------:R-:W-:Y:S02]  /*00c0*/  ISETP.NE.OR P0, PT, RZ, UR10, !P0 ;  /* 0x0000000aff007c0c */ /* 0x000fe4000c705670 */
[----:B------:R-:W-:-:S04]  /*00d0*/  ULEA.HI UR4, UR4, UR10, URZ, 0x2 ;  /* 0x0000000a04047291 */ /* 0x000fc8000f8f103f */
[----:B------:R-:W-:-:S04]  /*00e0*/  ULOP3.LUT UR4, UR4, 0xfffffffc, URZ, 0xc0, !UPT ;  /* 0xfffffffc04047892 */ /* 0x000fc8000f8ec03f */
[----:B------:R-:W-:-:S03]  /*00f0*/  UIADD3 UR10, UR10, -UR4, URZ ;  /* 0x800000040a0a7290 */ /* 0x000fc6000fffe03f */
[----:B------:R-:W-:Y:S09]  /*0100*/  @P0 BRA `(.L_x_1) ;  /* 0x0000000000200947 */ /* 0x000ff20003800000 */
[----:B------:R-:W-:Y:S02]  /*0110*/  ULDC.64 UR6, c[0x0][0x198] ;  /* 0x0000660000067ab9 */ /* 0x000fe40000000a00 */
[----:B------:R-:W-:Y:S02]  /*0120*/  UIADD3 UR8, UP0, UR6, 0xf0, URZ ;  /* 0x000000f006087890 */ /* 0x000fe4000ff1e03f */
[----:B------:R-:W-:Y:S02]  /*0130*/  UIADD3 UR6, UP1, UR6, 0x1f0, URZ ;  /* 0x000001f006067890 */ /* 0x000fe4000ff3e03f */
[----:B------:R-:W-:Y:S02]  /*0140*/  UIADD3.X UR9, URZ, UR7, URZ, UP0, !UPT ;  /* 0x000000073f097290 */ /* 0x000fe400087fe43f */
[----:B------:R-:W-:-:S07]  /*0150*/  UIADD3.X UR7, URZ, UR7, URZ, UP1, !UPT ;  /* 0x000000073f077290 */ /* 0x000fce0008ffe43f */
[----:B------:R0:W-:Y:S02]  /*0160*/  UTMACCTL.PF [UR8] ;  /* 0x00000000080079b9 */ /* 0x0001e40008040000 */
[----:B------:R0:W-:Y:S02]  /*0170*/  UTMACCTL.PF [UR6] ;  /* 0x00000000060079b9 */ /* 0x0001e40008040000 */
[----:B0-----:R-:W-:Y:S01]  /*0180*/  NOP ;  /* 0x0000000000007918 */ /* 0x001fe20000000000 */
.L_x_1:
[----:B------:R-:W-:Y:S05]  /*0190*/  BSYNC B0 ;  /* 0x0000000000007941 */ /* 0x000fea0003800000 */
.L_x_0:
[----:B------:R-:W0:Y:S01]  /*01a0*/  SHFL.IDX PT, R2, R0, RZ, 0x1f ;  /* 0x00001fff00027589 */ /* 0x000e2200000e0000 */
[----:B------:R-:W-:Y:S01]  /*01b0*/  UISETP.NE.AND UP0, UPT, UR10, 0x3, UPT ;  /* 0x000000030a00788c */ /* 0x000fe2000bf05270 */
[----:B------:R-:W-:Y:S01]  /*01c0*/  ISETP.NE.AND P1, PT, RZ, UR5, PT ;  /* 0x00000005ff007c0c */ /* 0x000fe2000bf25270 */
[----:B------:R-:W-:Y:S02]  /*01d0*/  UIADD3 UR18, UR5, -0x1, URZ ;  /* 0xffffffff05127890 */ /* 0x000fe4000fffe03f */
[----:B------:R-:W-:Y:S02]  /*01e0*/  UISETP.EQ.OR UP0, UPT, UR10, URZ, !UP0 ;  /* 0x0000003f0a00728c */ /* 0x000fe4000c702670 */
[----:B------:R-:W-:Y:S02]  /*01f0*/  UISETP.GE.U32.AND UP1, UPT, UR18, 0x2, UPT ;  /* 0x000000021200788c */ /* 0x000fe4000bf26070 */
[----:B------:R-:W-:-:S04]  /*0200*/  UISETP.EQ.AND UP0, UPT, UR5, URZ, UP0 ;  /* 0x0000003f0500728c */ /* 0x000fc80008702270 */
[----:B------:R-:W-:-:S04]  /*0210*/  USEL UR40, URZ, 0x1, !UP0 ;  /* 0x000000013f287887 */ /* 0x000fc8000c000000 */
[----:B------:R-:W-:Y:S01]  /*0220*/  USEL UR40, UR40, 0x2, UP1 ;  /* 0x0000000228287887 */ /* 0x000fe20008800000 */
[----:B0-----:R-:W-:-:S13]  /*0230*/  ISETP.NE.AND P0, PT, R2, RZ, PT ;  /* 0x000000ff0200720c */ /* 0x001fda0003f05270 */
[----:B------:R-:W-:Y:S05]  /*0240*/  @P0 BRA `(.L_x_2) ;  /* 0x0000000000500947 */ /* 0x000fea0003800000 */
[----:B------:R-:W0:Y:S01]  /*0250*/  S2UR UR8, SR_CgaCtaId ;  /* 0x00000000000879c3 */ /* 0x000e220000008800 */
[----:B------:R-:W-:Y:S01]  /*0260*/  UMOV UR4, 0x400 ;  /* 0x0000040000047882 */ /* 0x000fe20000000000 */
[----:B------:R-:W-:Y:S01]  /*0270*/  UMOV UR5, 0x1 ;  /* 0x0000000100057882 */ /* 0x000fe20000000000 */
[----:B------:R-:W-:Y:S01]  /*0280*/  UMOV UR6, 0x100 ;  /* 0x0000010000067882 */ /* 0x000fe20000000000 */
[----:B------:R-:W-:Y:S01]  /*0290*/  ELECT P0, URZ, PT ;  /* 0x00000000003f782f */ /* 0x000fe20003800000 */
[----:B------:R-:W-:-:S04]  /*02a0*/  UIADD3 UR6, -UR6, 0x100000, URZ ;  /* 0x0010000006067890 */ /* 0x000fc8000fffe13f */
[----:B------:R-:W-:Y:S02]  /*02b0*/  USHF.L.U32 UR7, UR6, 0xb, URZ ;  /* 0x0000000b06077899 */ /* 0x000fe4000800063f */
[----:B------:R-:W-:Y:S02]  /*02c0*/  USHF.L.U32 UR6, UR6, 0x1, URZ ;  /* 0x0000000106067899 */ /* 0x000fe4000800063f */
[----:B0-----:R-:W-:Y:S02]  /*02d0*/  ULEA UR8, UR8, UR4, 0x18 ;  /* 0x0000000408087291 */ /* 0x001fe4000f8ec03f */
[----:B------:R-:W-:-:S04]  /*02e0*/  UIADD3 UR4, -UR5, 0x100000, URZ ;  /* 0x0010000005047890 */ /* 0x000fc8000fffe13f */
[----:B------:R-:W-:Y:S02]  /*02f0*/  USHF.L.U32 UR5, UR4, 0xb, URZ ;  /* 0x0000000b04057899 */ /* 0x000fe4000800063f */
[----:B------:R-:W-:Y:S01]  /*0300*/  USHF.L.U32 UR4, UR4, 0x1, URZ ;  /* 0x0000000104047899 */ /* 0x000fe2000800063f */
[----:B------:R-:W0:Y:S11]  /*0310*/  FENCE.VIEW.ASYNC.S ;  /* 0x00000000000073c6 */ /* 0x000e360000000000 */
[----:B0-----:R0:W1:Y:S01]  /*0320*/  SYNCS.EXCH.64 URZ, [UR8], UR4 ;  /* 0x00000004083f75b2 */ /* 0x0010620008000100 */
[----:B------:R0:W2:Y:S01]  /*0330*/  SYNCS.EXCH.64 URZ, [UR8+0x18], UR6 ;  /* 0x00001806083f75b2 */ /* 0x0000a20008000100 */
[----:B------:R0:W3:Y:S01]  /*0340*/  SYNCS.EXCH.64 URZ, [UR8+0x8], UR4 ;  /* 0x00000804083f75b2 */ /* 0x0000e20008000100 */
[----:B------:R0:W4:Y:S01]  /*0350*/  SYNCS.EXCH.64 URZ, [UR8+0x20], UR6 ;  /* 0x00002006083f75b2 */ /* 0x0001220008000100 */
[----:B------:R0:W0:Y:S01]  /*0360*/  SYNCS.EXCH.64 URZ, [UR8+0x10], UR4 ;  /* 0x00001004083f75b2 */ /* 0x0000220008000100 */
[----:B------:R0:W0:Y:S01]  /*0370*/  SYNCS.EXCH.64 URZ, [UR8+0x28], UR6 ;  /* 0x00002806083f75b2 */ /* 0x0000220008000100 */
[----:B------:R-:W-:Y:S01]  /*0380*/  NOP ;  /* 0x0000000000007918 */ /* 0x000fe20000000000 */
.L_x_2:
[----:B------:R-:W5:Y:S01]  /*0390*/  SHFL.IDX PT, R0, R0, RZ, 0x1f ;  /* 0x00001fff00007589 */ /* 0x000f6200000e0000 */
[----:B------:R-:W-:Y:S01]  /*03a0*/  ELECT P0, URZ, PT ;  /* 0x00000000003f782f */ /* 0x000fe20003800000 */
[----:B------:R-:W1:Y:S01]  /*03b0*/  S2UR UR17, SR_CTAID.Y ;  /* 0x00000000001179c3 */ /* 0x000e620000002600 */
[----:B0-----:R-:W-:Y:S01]  /*03c0*/  ULDC UR5, c[0x0][0x65c] ;  /* 0x0001970000057ab9 */ /* 0x001fe20000000800 */
[----:B------:R-:W-:Y:S01]  /*03d0*/  UMOV UR12, 0x20 ;  /* 0x00000020000c7882 */ /* 0x000fe20000000000 */
[----:B------:R-:W-:Y:S01]  /*03e0*/  UISETP.NE.AND UP2, UPT, UR5, 0x1, UPT ;  /* 0x000000010500788c */ /* 0x000fe2000bf45270 */
[----:B------:R-:W-:Y:S01]  /*03f0*/  NOP ;  /* 0x0000000000007918 */ /* 0x000fe20000000000 */
[----:B------:R-:W-:Y:S02]  /*0400*/  NOP ;  /* 0x0000000000007918 */ /* 0x000fe40000000000 */
[----:B------:R-:W-:Y:S01]  /*0410*/  UP2UR UR41, UPR, URZ, 0x4 ;  /* 0x000000043f297883 */ /* 0x000fe20008000000 */
[----:B------:R-:W0:Y:S01]  /*0420*/  S2UR UR4, SR_CTAID.X ;  /* 0x00000000000479c3 */ /* 0x000e220000002500 */
[----:B------:R-:W-:-:S02]  /*0430*/  PLOP3.LUT P3, PT, PT, PT, UP2, 0x80, 0x0 ;  /* 0x000000000000781c */ /* 0x000fc40003f6f028 */
[----:B------:R-:W-:Y:S02]  /*0440*/  PLOP3.LUT P2, PT, PT, PT, UP2, 0x80, 0x0 ;  /* 0x000000000000781c */ /* 0x000fe40003f4f028 */
[----:B------:R-:W-:Y:S01]  /*0450*/  PLOP3.LUT P4, PT, PT, PT, UP2, 0x80, 0x0 ;  /* 0x000000000000781c */ /* 0x000fe20003f8f028 */
[----:B------:R-:W-:Y:S01]  /*0460*/  @UP2 ULDC UR14, c[0x0][0x10] ;  /* 0x00000400000e2ab9 */ /* 0x000fe20000000800 */
[----:B------:R-:W-:Y:S01]  /*0470*/  @UP2 UMOV UR9, URZ ;  /* 0x0000003f00092c82 */ /* 0x000fe20008000000 */
[----:B------:R-:W-:Y:S01]  /*0480*/  @!UP2 ULDC UR11, c[0x0][0xc] ;  /* 0x00000300000baab9 */ /* 0x000fe20000000800 */
[----:B-----5:R-:W-:Y:S01]  /*0490*/  ISETP.NE.OR P0, PT, R0, RZ, !P0 ;  /* 0x000000ff0000720c */ /* 0x020fe20004705670 */
[----:B-1----:R-:W-:Y:S02]  /*04a0*/  @UP2 UMOV UR7, UR17 ;  /* 0x0000001100072c82 */ /* 0x002fe40008000000 */
[----:B------:R-:W-:Y:S01]  /*04b0*/  @UP2 UMOV UR8, UR7 ;  /* 0x0000000700082c82 */ /* 0x000fe20008000000 */
[----:B------:R-:W-:Y:S01]  /*04c0*/  @!UP2 UMOV UR7, UR17 ;  /* 0x000000110007ac82 */ /* 0x000fe20008000000 */
[----:B0-----:R-:W-:-:S08]  /*04d0*/  @UP2 UIMAD.WIDE.U32 UR14, UR4, UR14, UR8 ;  /* 0x0000000e040e22a5 */ /* 0x001fd0000f8e0008 */
[----:B------:R-:W-:Y:S01]  /*04e0*/  VOTEU.ALL UP0, P0 ;  /* 0x00000000003f7886 */ /* 0x000fe20000000000 */
[----:B------:R-:W-:Y:S01]  /*04f0*/  VOTEU.ALL UP1, P0 ;  /* 0x00000000003f7886 */ /* 0x000fe20000020000 */
[----:B------:R-:W-:-:S03]  /*0500*/  IMAD.U32 R2, RZ, RZ, UR14 ;  /* 0x0000000eff027e24 */ /* 0x000fc6000f8e00ff */
[----:B------:R-:W0:Y:S01]  /*0510*/  @!UP0 S2UR UR6, SR_CgaCtaId ;  /* 0x00000000000689c3 */ /* 0x000e220000008800 */
[----:B------:R-:W-:Y:S01]  /*0520*/  @!UP0 UMOV UR5, 0x400 ;  /* 0x0000040000058882 */ /* 0x000fe20000000000 */
[----:B------:R-:W-:-:S04]  /*0530*/  @!UP0 UIADD3 UR12, -UR12, 0x100000, URZ ;  /* 0x001000000c0c8890 */ /* 0x000fc8000fffe13f */
[----:B------:R-:W-:Y:S02]  /*0540*/  @!UP0 USHF.L.U32 UR13, UR12, 0xb, URZ ;  /* 0x0000000b0c0d8899 */ /* 0x000fe4000800063f */
[----:B------:R-:W-:Y:S01]  /*0550*/  @!UP0 USHF.L.U32 UR12, UR12, 0x1, URZ ;  /* 0x000000010c0c8899 */ /* 0x000fe2000800063f */
[----:B------:R-:W-:Y:S01]  /*0560*/  IMAD.U32 R3, RZ, RZ, UR15 ;  /* 0x0000000fff037e24 */ /* 0x000fe2000f8e00ff */
[----:B0-----:R-:W-:Y:S01]  /*0570*/  @!UP0 ULEA UR16, UR6, UR5, 0x18 ;  /* 0x0000000506108291 */ /* 0x001fe2000f8ec03f */
[----:B------:R-:W-:Y:S01]  /*0580*/  VOTEU.ALL UP0, P0 ;  /* 0x00000000003f7886 */ /* 0x000fe20000000000 */
[----:B------:R-:W-:Y:S01]  /*0590*/  PLOP3.LUT P0, PT, PT, PT, UP2, 0x80, 0x0 ;  /* 0x000000000000781c */ /* 0x000fe20003f0f028 */
[----:B------:R-:W-:Y:S01]  /*05a0*/  UMOV UR5, URZ ;  /* 0x0000003f00057c82 */ /* 0x000fe20008000000 */
[----:B------:R-:W-:Y:S01]  /*05b0*/  @UP2 UMOV UR6, URZ ;  /* 0x0000003f00062c82 */ /* 0x000fe20008000000 */
[----:B------:R-:W-:Y:S02]  /*05c0*/  @!UP2 UIMAD.WIDE.U32 UR8, UR11, UR7, UR4 ;  /* 0x000000070b08a2a5 */ /* 0x000fe4000f8e0004 */
[----:B------:R-:W-:Y:S01]  /*05d0*/  @UP2 UIADD3 UR6, UR15, UR6, URZ ;  /* 0x000000060f062290 */ /* 0x000fe2000fffe03f */
[----:B------:R-:W0:Y:S04]  /*05e0*/  FENCE.VIEW.ASYNC.S ;  /* 0x00000000000073c6 */ /* 0x000e280000000000 */
[----:B0-----:R0:W2:Y:S01]  /*05f0*/  @!UP0 SYNCS.EXCH.64 URZ, [UR16+0x40], UR12 ;  /* 0x0000400c103f85b2 */ /* 0x0010a20008000100 */
[----:B------:R-:W-:-:S02]  /*0600*/  IMAD.U32 R5, RZ, RZ, UR9 ;  /* 0x00000009ff057e24 */ /* 0x000fc4000f8e00ff */
[----:B------:R-:W-:Y:S02]  /*0610*/  @P2 IMAD.U32 R19, RZ, RZ, UR6 ;  /* 0x00000006ff132e24 */ /* 0x000fe4000f8e00ff */
[----:B------:R-:W-:Y:S02]  /*0620*/  @P0 IMAD.MOV.U32 R6, RZ, RZ, R2 ;  /* 0x000000ffff060224 */ /* 0x000fe400078e0002 */
[----:B------:R-:W-:Y:S02]  /*0630*/  IMAD.U32 R2, RZ, RZ, UR8 ;  /* 0x00000008ff027e24 */ /* 0x000fe4000f8e00ff */
[----:B------:R-:W-:Y:S02]  /*0640*/  IMAD.U32 R3, RZ, RZ, UR9 ;  /* 0x00000009ff037e24 */ /* 0x000fe4000f8e00ff */
[----:B------:R-:W-:Y:S02]  /*0650*/  @!P3 IMAD.MOV.U32 R6, RZ, RZ, R2 ;  /* 0x000000ffff06b224 */ /* 0x000fe400078e0002 */
[----:B------:R-:W-:-:S02]  /*0660*/  IMAD.U32 R4, RZ, RZ, UR8 ;  /* 0x00000008ff047e24 */ /* 0x000fc4000f8e00ff */
[----:B------:R-:W-:Y:S01]  /*0670*/  @!P4 IMAD.MOV.U32 R19, RZ, RZ, R5 ;  /* 0x000000ffff13c224 */ /* 0x000fe200078e0005 */
[----:B------:R0:W-:Y:S01]  /*0680*/  STL [R1+0x180], R6 ;  /* 0x0001800601007387 */ /* 0x0001e20000100800 */
[----:B------:R0:W2:Y:S01]  /*0690*/  @!UP1 SYNCS.EXCH.64 URZ, [UR16+0x48], UR12 ;  /* 0x0000480c103f95b2 */ /* 0x0000a20008000100 */
[----:B------:R-:W-:Y:S01]  /*06a0*/  NOP ;  /* 0x0000000000007918 */ /* 0x000fe20000000000 */
[----:B--234-:R-:W-:Y:S06]  /*06b0*/  BAR.SYNC.DEFER_BLOCKING 0x0 ;  /* 0x0000000000007b1d */ /* 0x01cfec0000010000 */
[----:B------:R-:W-:Y:S05]  /*06c0*/  @!P1 BRA `(.L_x_3) ;  /* 0x0000019c00f09947 */ /* 0x000fea0003800000 */
[----:B------:R-:W-:-:S06]  /*06d0*/  UISETP.GT.U32.AND UP0, UPT, UR18, 0x1, UPT ;  /* 0x000000011200788c */ /* 0x000fcc000bf04070 */
[----:B------:R-:W-:-:S13]  /*06e0*/  PLOP3.LUT P0, PT, PT, PT, UP0, 0x80, 0x0 ;  /* 0x000000000000781c */ /* 0x000fda0003f0f008 */
[----:B0-----:R-:W-:Y:S05]  /*06f0*/  @P0 EXIT ;  /* 0x000000000000094d */ /* 0x001fea0003800000 */
[----:B------:R-:W-:Y:S01]  /*0700*/  ULDC.64 UR8, c[0x0][0x650] ;  /* 0x0001940000087ab9 */ /* 0x000fe20000000a00 */
[----:B------:R-:W-:Y:S01]  /*0710*/  UMOV UR42, 0xffffffff ;  /* 0xffffffff002a7882 */ /* 0x000fe20000000000 */
[----:B------:R-:W-:Y:S01]  /*0720*/  ISETP.GE.U32.AND P0, PT, R6, UR8, PT ;  /* 0x0000000806007c0c */ /* 0x000fe2000bf06070 */
[----:B------:R-:W-:Y:S01]  /*0730*/  UMOV UR43, 0xffffffff ;  /* 0xffffffff002b7882 */ /* 0x000fe20000000000 */
[----:B------:R-:W-:Y:S01]  /*0740*/  UMOV UR44, 0xffffffff ;  /* 0xffffffff002c7882 */ /* 0x000fe20000000000 */
[----:B------:R-:W-:Y:S02]  /*0750*/  PRMT R0, RZ, 0x7610, R0 ;  /* 0x00007610ff007816 */ /* 0x000fe40000000000 */
[----:B------:R-:W-:-:S13]  /*0760*/  ISETP.GE.U32.AND.EX P0, PT, R19, UR9, PT, P0 ;  /* 0x0000000913007c0c */ /* 0x000fda000bf06100 */
[----:B------:R-:W-:Y:S05]  /*0770*/  @P0 BRA `(.L_x_4) ;  /* 0x0000000400800947 */ /* 0x000fea0003800000 */
[----:B------:R-:W-:Y:S01]  /*0780*/  I2FP.F32.U32 R0, UR4 ;  /* 0x0000000400007c45 */ /* 0x000fe20008201000 */
[----:B------:R-:W-:Y:S01]  /*0790*/  ULDC.64 UR16, c[0x0][0x628] ;  /* 0x00018a0000107ab9 */ /* 0x000fe20000000a00 */
[----:B------:R-:W-:Y:S01]  /*07a0*/  ULDC UR6, c[0x0][0x150] ;  /* 0x0000540000067ab9 */ /* 0x000fe20000000800 */
[----:B------:R-:W-:Y:S01]  /*07b0*/  ISETP.NE.U32.AND P0, PT, RZ, UR16, PT ;  /* 0x00000010ff007c0c */ /* 0x000fe2000bf05070 */
[----:B------:R-:W-:Y:S01]  /*07c0*/  ULDC UR15, c[0x0][0x630] ;  /* 0x00018c00000f7ab9 */ /* 0x000fe20000000800 */
[----:B------:R-:W-:Y:S01]  /*07d0*/  FMUL R0, R0, UR6 ;  /* 0x0000000600007c20 */ /* 0x000fe20008400000 */
[----:B------:R-:W-:Y:S01]  /*07e0*/  R2UR UR18, R6 ;  /* 0x00000000061272ca */ /* 0x000fe200000e0000 */
[----:B------:R-:W-:Y:S01]  /*07f0*/  ULDC UR20, c[0x0][0x154] ;  /* 0x0000550000147ab9 */ /* 0x000fe20000000800 */
[----:B------:R-:W-:Y:S01]  /*0800*/  ISETP.NE.AND.EX P0, PT, RZ, UR17, PT, P0 ;  /* 0x00000011ff007c0c */ /* 0x000fe2000bf05300 */
[----:B------:R0:W1:Y:S01]  /*0810*/  F2I.U32.TRUNC.NTZ R2, R0 ;  /* 0x0000000000027305 */ /* 0x000062000020f000 */
[----:B------:R-:W-:-:S02]  /*0820*/  R2UR UR19, R19 ;  /* 0x00000000131372ca */ /* 0x000fc400000e0000 */
[----:B------:R-:W-:Y:S02]  /*0830*/  R2UR UR8, R6 ;  /* 0x00000000060872ca */ /* 0x000fe400000e0000 */
[----:B------:R-:W-:-:S07]  /*0840*/  R2UR UR9, R19 ;  /* 0x00000000130972ca */ /* 0x000fce00000e0000 */
[----:B0-----:R-:W-:Y:S08]  /*0850*/  @!P0 BRA `(.L_x_5) ;  /* 0x0000000000308947 */ /* 0x001ff00003800000 */
[----:B------:R-:W-:Y:S01]  /*0860*/  R2UR UR8, R6 ;  /* 0x00000000060872ca */ /* 0x000fe200000e0000 */
[----:B------:R-:W-:Y:S01]  /*0870*/  ULDC UR6, c[0x0][0x634] ;  /* 0x00018d0000067ab9 */ /* 0x000fe20000000800 */
[----:B------:R-:W-:-:S11]  /*0880*/  R2UR UR14, R19 ;  /* 0x00000000130e72ca */ /* 0x000fd600000e0000 */
[----:B------:R-:W-:-:S04]  /*0890*/  UIADD3 UR6, UP0, UR8, UR6, URZ ;  /* 0x0000000608067290 */ /* 0x000fc8000ff1e03f */
[----:B------:R-:W-:-:S04]  /*08a0*/  UIADD3.X UR14, URZ, UR14, URZ, UP0, !UPT ;  /* 0x0000000e3f0e7290 */ /* 0x000fc800087fe43f */
[----:B------:R-:W-:-:S04]  /*08b0*/  UIMAD.WIDE.U32 UR8, UR14, UR16, URZ ;  /* 0x000000100e0872a5 */ /* 0x000fc8000f8e003f */
[----:B------:R-:W-:Y:S02]  /*08c0*/  UIMAD.WIDE.U32 UR10, UP0, UR6, UR17, UR8 ;  /* 0x00000011060a72a5 */ /* 0x000fe4000f800008 */
[----:B------:R-:W-:Y:S02]  /*08d0*/  UIMAD.WIDE.U32 UR8, UR6, UR16, URZ ;  /* 0x00000010060872a5 */ /* 0x000fe4000f8e003f */
[----:B------:R-:W-:Y:S02]  /*08e0*/  UIADD3.X UR13, URZ, URZ, URZ, UP0, !UPT ;  /* 0x0000003f3f0d7290 */ /* 0x000fe400087fe43f */
[----:B------:R-:W-:Y:S01]  /*08f0*/  UIADD3 URZ, UP0, UR9, UR10, URZ ;  /* 0x0000000a093f7290 */ /* 0x000fe2000ff1e03f */
[----:B------:R-:W-:-:S03]  /*0900*/  UMOV UR12, UR11 ;  /* 0x0000000b000c7c82 */ /* 0x000fc60008000000 */
[----:B------:R-:W-:-:S12]  /*0910*/  UIMAD.WIDE.U32.X UR8, UR14, UR17, UR12, UP0 ;  /* 0x000000110e0872a5 */ /* 0x000fd800080e040c */
.L_x_5:
[----:B------:R-:W-:Y:S01]  /*0920*/  USHF.R.U64 UR44, UR8, UR15, UR9 ;  /* 0x0000000f082c7299 */ /* 0x000fe20008001209 */
[----:B------:R-:W-:Y:S01]  /*0930*/  I2FP.F32.U32 R0, UR7 ;  /* 0x0000000700007c45 */ /* 0x000fe20008201000 */
[----:B------:R-:W-:Y:S01]  /*0940*/  USHF.R.U32.HI UR5, URZ, UR15, UR9 ;  /* 0x0000000f3f057299 */ /* 0x000fe20008011609 */
[----:B-1----:R-:W-:Y:S01]  /*0950*/  R2UR UR12, R2 ;  /* 0x00000000020c72ca */ /* 0x002fe200000e0000 */
[----:B------:R-:W-:Y:S02]  /*0960*/  UIADD3 UR6, UP0, URZ, -UR44, URZ ;  /* 0x8000002c3f067290 */ /* 0x000fe4000ff1e03f */
[----:B------:R-:W-:Y:S01]  /*0970*/  FMUL R0, R0, UR20 ;  /* 0x0000001400007c20 */ /* 0x000fe20008400000 */
[----:B------:R-:W-:Y:S01]  /*0980*/  ULDC.64 UR8, c[0x0][0x620] ;  /* 0x0001880000087ab9 */ /* 0x000fe20000000a00 */
[----:B------:R-:W-:Y:S01]  /*0990*/  UIADD3.X UR5, URZ, ~UR5, URZ, UP0, !UPT ;  /* 0x800000053f057290 */ /* 0x000fe200087fe43f */
[----:B------:R-:W-:Y:S01]  /*09a0*/  UMOV UR10, UR18 ;  /* 0x00000012000a7c82 */ /* 0x000fe20008000000 */
[----:B------:R-:W-:-:S02]  /*09b0*/  UMOV UR11, UR19 ;  /* 0x00000013000b7c82 */ /* 0x000fc40008000000 */
[----:B------:R-:W-:Y:S01]  /*09c0*/  UIMAD UR5, UR5, UR8, URZ ;  /* 0x00000008050572a4 */ /* 0x000fe2000f8e023f */
[----:B------:R-:W0:Y:S01]  /*09d0*/  F2I.U32.TRUNC.NTZ R0, R0 ;  /* 0x0000000000007305 */ /* 0x000e22000020f000 */
[----:B------:R-:W-:Y:S02]  /*09e0*/  UIMAD.WIDE.U32 UR10, UR6, UR8, UR10 ;  /* 0x00000008060a72a5 */ /* 0x000fe4000f8e000a */
[----:B------:R-:W-:Y:S01]  /*09f0*/  UIMAD UR6, UR6, UR9, UR5 ;  /* 0x00000009060672a4 */ /* 0x000fe2000f8e0205 */
[----:B------:R-:W-:Y:S01]  /*0a00*/  ULDC UR21, c[0x0][0x658] ;  /* 0x0001960000157ab9 */ /* 0x000fe20000000800 */
[----:B------:R-:W-:Y:S02]  /*0a10*/  UMOV UR19, 0xffffffff ;  /* 0xffffffff00137882 */ /* 0x000fe40000000000 */
[----:B------:R-:W-:Y:S01]  /*0a20*/  UIADD3 UR6, UR11, UR6, URZ ;  /* 0x000000060b067290 */ /* 0x000fe2000fffe03f */
[----:B------:R-:W-:Y:S01]  /*0a30*/  ULDC UR15, c[0x0][0x618] ;  /* 0x00018600000f7ab9 */ /* 0x000fe20000000800 */
[----:B------:R-:W-:Y:S01]  /*0a40*/  ULDC.64 UR8, c[0x0][0x640] ;  /* 0x0001900000087ab9 */ /* 0x000fe20000000a00 */
[----:B------:R-:W-:Y:S01]  /*0a50*/  USHF.L.U32 UR11, UR19, UR21, URZ ;  /* 0x00000015130b7299 */ /* 0x000fe2000800063f */
[----:B------:R-:W-:Y:S01]  /*0a60*/  ISETP.NE.U32.AND P0, PT, RZ, UR8, PT ;  /* 0x00000008ff007c0c */ /* 0x000fe2000bf05070 */
[----:B------:R-:W-:-:S02]  /*0a70*/  USHF.R.U64 UR19, UR10, UR15, UR6 ;  /* 0x0000000f0a137299 */ /* 0x000fc40008001206 */
[----:B------:R-:W-:Y:S01]  /*0a80*/  USHF.R.U32.HI UR10, URZ, UR15, UR6 ;  /* 0x0000000f3f0a7299 */ /* 0x000fe20008011606 */
[----:B0-----:R-:W-:Y:S01]  /*0a90*/  R2UR UR14, R0 ;  /* 0x00000000000e72ca */ /* 0x001fe200000e0000 */
[----:B------:R-:W-:Y:S01]  /*0aa0*/  ULDC UR17, c[0x0][0x608] ;  /* 0x0001820000117ab9 */ /* 0x000fe20000000800 */
[----:B------:R-:W-:Y:S01]  /*0ab0*/  ISETP.NE.AND.EX P0, PT, RZ, UR9, PT, P0 ;  /* 0x00000009ff007c0c */ /* 0x000fe2000bf05300 */
[----:B------:R-:W-:Y:S02]  /*0ac0*/  USHF.R.U64 UR23, UR19, UR17, UR10 ;  /* 0x0000001113177299 */ /* 0x000fe4000800120a */
[----:B------:R-:W-:Y:S01]  /*0ad0*/  USHF.R.U32.HI UR10, URZ, UR17, UR10 ;  /* 0x000000113f0a7299 */ /* 0x000fe2000801160a */
[----:B------:R-:W-:Y:S01]  /*0ae0*/  UMOV UR16, 0x1 ;  /* 0x0000000100107882 */ /* 0x000fe20000000000 */
[----:B------:R-:W-:Y:S02]  /*0af0*/  UIADD3 UR12, -UR12, URZ, URZ ;  /* 0x0000003f0c0c7290 */ /* 0x000fe4000fffe13f */
[----:B------:R-:W-:-:S02]  /*0b00*/  USHF.R.U64 UR24, UR23, UR21, UR10 ;  /* 0x0000001517187299 */ /* 0x000fc4000800120a */
[----:B------:R-:W-:Y:S01]  /*0b10*/  USHF.L.U32 UR6, UR16, UR21, URZ ;  /* 0x0000001510067299 */ /* 0x000fe2000800063f */
[----:B------:R-:W-:Y:S01]  /*0b20*/  ULDC UR13, c[0x0][0x144] ;  /* 0x00005100000d7ab9 */ /* 0x000fe20000000800 */
[----:B------:R-:W-:Y:S01]  /*0b30*/  ULDC UR5, c[0x0][0x600] ;  /* 0x0001800000057ab9 */ /* 0x000fe20000000800 */
[----:B------:R-:W-:Y:S02]  /*0b40*/  ULOP3.LUT UR16, URZ, UR11, URZ, 0x33, !UPT ;  /* 0x0000000b3f107292 */ /* 0x000fe4000f8e333f */
[----:B------:R-:W-:Y:S02]  /*0b50*/  USHF.R.U32.HI UR11, URZ, UR21, UR10 ;  /* 0x000000153f0b7299 */ /* 0x000fe4000801160a */
[----:B------:R-:W-:Y:S02]  /*0b60*/  UIADD3 UR18, UR5, -0x1, URZ ;  /* 0xffffffff05127890 */ /* 0x000fe4000fffe03f */
[----:B------:R-:W-:Y:S02]  /*0b70*/  UIADD3 UR20, -UR14, URZ, URZ ;  /* 0x0000003f0e147290 */ /* 0x000fe4000fffe13f */
[----:B------:R-:W-:Y:S01]  /*0b80*/  UIMAD UR4, UR13, UR12, UR4 ;  /* 0x0000000c0d0472a4 */ /* 0x000fe2000f8e0204 */
[----:B------:R-:W-:Y:S01]  /*0b90*/  ULDC UR25, c[0x0][0x148] ;  /* 0x0000520000197ab9 */ /* 0x000fe20000000800 */
[----:B------:R-:W-:Y:S01]  /*0ba0*/  ULDC UR21, c[0x0][0x648] ;  /* 0x0001920000157ab9 */ /* 0x000fe20000000800 */
[----:B------:R-:W-:Y:S01]  /*0bb0*/  ULDC UR22, c[0x0][0x638] ;  /* 0x00018e0000167ab9 */ /* 0x000fe20000000800 */
[----:B------:R-:W-:Y:S01]  /*0bc0*/  UMOV UR10, UR24 ;  /* 0x00000018000a7c82 */ /* 0x000fe20008000000 */
[----:B------:R-:W-:Y:S07]  /*0bd0*/  @!P0 BRA `(.L_x_6) ;  /* 0x0000000000308947 */ /* 0x000fee0003800000 */
[----:B------:R-:W-:Y:S02]  /*0be0*/  ULDC UR14, c[0x0][0x64c] ;  /* 0x00019300000e7ab9 */ /* 0x000fe40000000800 */
        /* <DEDUP_REMOVED lines=8> */
[----:B------:R-:W-:-:S07]  /*0c70*/  UIMAD.WIDE.U32.X UR8, UR17, UR9, UR14, UP0 ;  /* 0x00000009110872a5 */ /* 0x000fce00080e040e */
[----:B------:R-:W-:Y:S01]  /*0c80*/  UMOV UR10, UR8 ;  /* 0x00000008000a7c82 */ /* 0x000fe20008000000 */
[----:B------:R-:W-:-:S05]  /*0c90*/  UMOV UR11, UR9 ;  /* 0x00000009000b7c82 */ /* 0x000fca0008000000 */
.L_x_6:
[----:B------:R-:W-:Y:S01]  /*0ca0*/  UISETP.NE.AND UP0, UPT, UR41, URZ, UPT ;  /* 0x0000003f2900728c */ /* 0x000fe2000bf05270 */
[----:B------:R-:W-:Y:S01]  /*0cb0*/  IMAD.MOV.U32 R0, RZ, RZ, 0x1 ;  /* 0x00000001ff007424 */ /* 0x000fe200078e00ff */
[----:B------:R-:W-:Y:S02]  /*0cc0*/  USHF.R.U64 UR8, UR10, UR21, UR11 ;  /* 0x000000150a087299 */ /* 0x000fe4000800120b */
[----:B------:R-:W-:Y:S02]  /*0cd0*/  ULOP3.LUT UR16, UR23, UR16, URZ, 0xc0, !UPT ;  /* 0x0000001017107292 */ /* 0x000fe4000f8ec03f */
[----:B------:R-:W-:Y:S02]  /*0ce0*/  ULOP3.LUT UR18, UR19, UR18, URZ, 0xc0, !UPT ;  /* 0x0000001213127292 */ /* 0x000fe4000f8ec03f */
[----:B------:R-:W-:-:S03]  /*0cf0*/  UIMAD UR16, UR6, UR8, UR16 ;  /* 0x00000008061072a4 */ /* 0x000fc6000f8e0210 */
[----:B------:R-:W-:Y:S02]  /*0d00*/  @UP0 UIMAD UR4, UR25, UR20, UR7 ;  /* 0x00000014190402a4 */ /* 0x000fe4000f8e0207 */
[----:B------:R-:W-:-:S04]  /*0d10*/  UIADD3 UR7, -UR8, URZ, URZ ;  /* 0x0000003f08077290 */ /* 0x000fc8000fffe13f */
[----:B------:R-:W-:-:S03]  /*0d20*/  UIMAD UR6, UR7, UR22, UR24 ;  /* 0x00000016070672a4 */ /* 0x000fc6000f8e0218 */
[----:B------:R-:W-:Y:S01]  /*0d30*/  ULDC UR7, c[0x0][0x610] ;  /* 0x0001840000077ab9 */ /* 0x000fe20000000800 */
[----:B------:R-:W-:Y:S02]  /*0d40*/  UIMAD UR6, UR6, UR5, UR18 ;  /* 0x00000005060672a4 */ /* 0x000fe4000f8e0212 */
[----:B------:R-:W-:-:S04]  /*0d50*/  UIMAD UR4, UR16, UR7, UR4 ;  /* 0x00000007100472a4 */ /* 0x000fc8000f8e0204 */
[----:B------:R-:W-:Y:S02]  /*0d60*/  USEL UR43, UR6, UR4, !UP0 ;  /* 0x00000004062b7287 */ /* 0x000fe4000c000000 */
[----:B------:R-:W-:-:S12]  /*0d70*/  USEL UR42, UR4, UR6, !UP0 ;  /* 0x00000006042a7287 */ /* 0x000fd8000c000000 */
.L_x_4:
[----:B------:R-:W-:-:S08]  /*0d80*/  NOP ;  /* 0x0000000000007918 */ /* 0x000fd00000000000 */
[----:B------:R-:W0:Y:S02]  /*0d90*/  USETMAXREG.TRY_ALLOC.CTAPOOL UP0, 0xf0 ;  /* 0x000000f0000079c8 */ /* 0x000e240008000600 */
[----:B0-----:R-:W-:-:S13]  /*0da0*/  PLOP3.LUT P0, PT, PT, PT, UP0, 0x80, 0x0 ;  /* 0x000000000000781c */ /* 0x001fda0003f0f008 */
[----:B------:R-:W-:Y:S05]  /*0db0*/  @!P0 BRA `(.L_x_4) ;  /* 0xfffffffc00f08947 */ /* 0x000fea000383ffff */
[----:B------:R-:W-:Y:S01]  /*0dc0*/  ULDC.64 UR4, c[0x0][0x598] ;  /* 0x0001660000047ab9 */ /* 0x000fe20000000a00 */
[----:B------:R-:W-:Y:S01]  /*0dd0*/  ULDC.64 UR36, c[0x0][0x208] ;  /* 0x0000820000247ab9 */ /* 0x000fe20000000a00 */
[----:B------:R-:W-:-:S04]  /*0de0*/  ISETP.NE.U32.AND P0, PT, RZ, UR4, PT ;  /* 0x00000004ff007c0c */ /* 0x000fc8000bf05070 */
[----:B------:R-:W-:-:S13]  /*0df0*/  ISETP.NE.AND.EX P0, PT, RZ, UR5, PT, P0 ;  /* 0x00000005ff007c0c */ /* 0x000fda000bf05300 */
[----:B------:R-:W-:Y:S05]  /*0e00*/  @!P0 BRA `(.L_x_7) ;  /* 0x00000000001c8947 */ /* 0x000fea0003800000 */
[----:B------:R-:W0:Y:S02]  /*0e10*/  LDC.64 R2, c[0x0][0x598] ;  /* 0x00016600ff027b82 */ /* 0x000e240000000a00 */
[----:B0-----:R-:W2:Y:S02]  /*0e20*/  LDG.E.64 R2, desc[UR36][R2.64] ;  /* 0x0000002402027981 */ /* 0x001ea4000c1e1b00 */
[----:B--2---:R-:W-:-:S04]  /*0e30*/  ISETP.NE.U32.AND P0, PT, R2, RZ, PT ;  /* 0x000000ff0200720c */ /* 0x004fc80003f05070 */
[----:B------:R-:W-:-:S13]  /*0e40*/  ISETP.NE.AND.EX P0, PT, R3, RZ, PT, P0 ;  /* 0x000000ff0300720c */ /* 0x000fda0003f05300 */
[----:B------:R-:W-:Y:S05]  /*0e50*/  @!P0 BRA `(.L_x_7) ;  /* 0x0000000000088947 */ /* 0x000fea0003800000 */
[----:B------:R0:W5:Y:S01]  /*0e60*/  LD.E R17, desc[UR36][R2.64] ;  /* 0x0000002402117980 */ /* 0x000162000c101900 */
[----:B------:R-:W-:Y:S05]  /*0e70*/  BRA `(.L_x_8) ;  /* 0x0000000000247947 */ /* 0x000fea0003800000 */
.L_x_7:
[----:B------:R-:W-:Y:S02]  /*0e80*/  ULDC.64 UR4, c[0x0][0x588] ;  /* 0x0001620000047ab9 */ /* 0x000fe40000000a00 */
[----:B------:R-:W-:-:S04]  /*0e90*/  ISETP.NE.U32.AND P0, PT, RZ, UR4, PT ;  /* 0x00000004ff007c0c */ /* 0x000fc8000bf05070 */
[----:B------:R-:W-:-:S13]  /*0ea0*/  ISETP.NE.AND.EX P0, PT, RZ, UR5, PT, P0 ;  /* 0x00000005ff007c0c */ /* 0x000fda000bf05300 */
[----:B------:R-:W-:Y:S05]  /*0eb0*/  @!P0 BRA `(.L_x_9) ;  /* 0x00000000000c8947 */ /* 0x000fea0003800000 */
[----:B------:R-:W0:Y:S02]  /*0ec0*/  LDC.64 R2, c[0x0][0x588] ;  /* 0x00016200ff027b82 */ /* 0x000e240000000a00 */
[----:B0-----:R1:W5:Y:S01]  /*0ed0*/  LDG.E R17, desc[UR36][R2.64] ;  /* 0x0000002402117981 */ /* 0x001362000c1e1900 */
[----:B------:R-:W-:Y:S05]  /*0ee0*/  BRA `(.L_x_8) ;  /* 0x0000000000087947 */ /* 0x000fea0003800000 */
.L_x_9:
[----:B------:R-:W-:Y:S02]  /*0ef0*/  ULDC UR4, c[0x0][0x580] ;  /* 0x0001600000047ab9 */ /* 0x000fe40000000800 */
[----:B------:R-:W-:-:S07]  /*0f00*/  IMAD.U32 R17, RZ, RZ, UR4 ;  /* 0x00000004ff117e24 */ /* 0x000fce000f8e00ff */
.L_x_8:
[----:B------:R-:W-:Y:S02]  /*0f10*/  ULDC.64 UR4, c[0x0][0x5a0] ;  /* 0x0001680000047ab9 */ /* 0x000fe40000000a00 */
[----:B------:R-:W-:-:S04]  /*0f20*/  ISETP.NE.U32.AND P0, PT, RZ, UR4, PT ;  /* 0x00000004ff007c0c */ /* 0x000fc8000bf05070 */
[----:B------:R-:W-:-:S13]  /*0f30*/  ISETP.NE.AND.EX P0, PT, RZ, UR5, PT, P0 ;  /* 0x00000005ff007c0c */ /* 0x000fda000bf05300 */
[----:B------:R-:W-:Y:S05]  /*0f40*/  @!P0 BRA `(.L_x_10) ;  /* 0x00000000001c8947 */ /* 0x000fea0003800000 */
[----:B01----:R-:W0:Y:S02]  /*0f50*/  LDC.64 R2, c[0x0][0x5a0] ;  /* 0x00016800ff027b82 */ /* 0x003e240000000a00 */
[----:B0-----:R-:W2:Y:S02]  /*0f60*/  LDG.E.64 R2, desc[UR36][R2.64] ;  /* 0x0000002402027981 */ /* 0x001ea4000c1e1b00 */
[----:B--2---:R-:W-:-:S04]  /*0f70*/  ISETP.NE.U32.AND P0, PT, R2, RZ, PT ;  /* 0x000000ff0200720c */ /* 0x004fc80003f05070 */
[----:B------:R-:W-:-:S13]  /*0f80*/  ISETP.NE.AND.EX P0, PT, R3, RZ, PT, P0 ;  /* 0x000000ff0300720c */ /* 0x000fda0003f05300 */
[----:B------:R-:W-:Y:S05]  /*0f90*/  @!P0 BRA `(.L_x_10) ;  /* 0x0000000000088947 */ /* 0x000fea0003800000 */
[----:B------:R0:W5:Y:S01]  /*0fa0*/  LD.E R18, desc[UR36][R2.64] ;  /* 0x0000002402127980 */ /* 0x000162000c101900 */
[----:B------:R-:W-:Y:S05]  /*0fb0*/  BRA `(.L_x_11) ;  /* 0x0000000000247947 */ /* 0x000fea0003800000 */
.L_x_10:
[----:B------:R-:W-:Y:S02]  /*0fc0*/  ULDC.64 UR4, c[0x0][0x590] ;  /* 0x0001640000047ab9 */ /* 0x000fe40000000a00 */
[----:B------:R-:W-:-:S04]  /*0fd0*/  ISETP.NE.U32.AND P0, PT, RZ, UR4, PT ;  /* 0x00000004ff007c0c */ /* 0x000fc8000bf05070 */
[----:B------:R-:W-:-:S13]  /*0fe0*/  ISETP.NE.AND.EX P0, PT, RZ, UR5, PT, P0 ;  /* 0x00000005ff007c0c */ /* 0x000fda000bf05300 */
[----:B------:R-:W-:Y:S05]  /*0ff0*/  @!P0 BRA `(.L_x_12) ;  /* 0x00000000000c8947 */ /* 0x000fea0003800000 */
[----:B01----:R-:W0:Y:S02]  /*1000*/  LDC.64 R2, c[0x0][0x590] ;  /* 0x00016400ff027b82 */ /* 0x003e240000000a00 */
[----:B0-----:R1:W5:Y:S01]  /*1010*/  LDG.E R18, desc[UR36][R2.64] ;  /* 0x0000002402127981 */ /* 0x001362000c1e1900 */
[----:B------:R-:W-:Y:S05]  /*1020*/  BRA `(.L_x_11) ;  /* 0x0000000000087947 */ /* 0x000fea0003800000 */
.L_x_12:
[----:B------:R-:W-:Y:S02]  /*1030*/  ULDC UR4, c[0x0][0x584] ;  /* 0x0001610000047ab9 */ /* 0x000fe40000000800 */
[----:B------:R-:W-:-:S07]  /*1040*/  IMAD.U32 R18, RZ, RZ, UR4 ;  /* 0x00000004ff127e24 */ /* 0x000fce000f8e00ff */
.L_x_11:
[----:B------:R-:W-:-:S13]  /*1050*/  LOP3.LUT P0, RZ, R0, 0xff, RZ, 0xc0, !PT ;  /* 0x000000ff00ff7812 */ /* 0x000fda000780c0ff */
[----:B------:R-:W-:Y:S05]  /*1060*/  @!P0 EXIT ;  /* 0x000000000000894d */ /* 0x000fea0003800000 */
[----:B------:R-:W-:Y:S01]  /*1070*/  ULDC UR4, c[0x0][0x28c] ;  /* 0x0000a30000047ab9 */ /* 0x000fe20000000800 */
[----:B------:R-:W-:Y:S01]  /*1080*/  ULDC.64 UR46, c[0x0][0x5c8] ;  /* 0x00017200002e7ab9 */ /* 0x000fe20000000a00 */
[----:B------:R-:W-:Y:S02]  /*1090*/  UIADD3 UR4, UR4, 0x7f, URZ ;  /* 0x0000007f04047890 */ /* 0x000fe4000fffe03f */
[----:B------:R-:W-:Y:S02]  /*10a0*/  USHF.L.U64.HI UR45, UR46, 0x3, UR47 ;  /* 0x000000032e2d7899 */ /* 0x000fe4000801022f */
[----:B------:R-:W-:Y:S02]  /*10b0*/  USHF.R.S32.HI UR5, URZ, 0x1f, UR4 ;  /* 0x0000001f3f057899 */ /* 0x000fe40008011404 */
[----:B------:R-:W-:Y:S02]  /*10c0*/  USHF.L.U32 UR46, UR46, 0x3, URZ ;  /* 0x000000032e2e7899 */ /* 0x000fe4000800063f */
[----:B------:R-:W-:Y:S01]  /*10d0*/  ULEA.HI UR5, UR5, UR4, URZ, 0x7 ;  /* 0x0000000405057291 */ /* 0x000fe2000f8f383f */
[----:B------:R-:W-:Y:S01]  /*10e0*/  UMOV UR38, URZ ;  /* 0x0000003f00267c82 */ /* 0x000fe20008000000 */
[----:B------:R-:W-:-:S02]  /*10f0*/  UMOV UR39, URZ ;  /* 0x0000003f00277c82 */ /* 0x000fc40008000000 */
[----:B------:R-:W-:-:S12]  /*1100*/  USHF.R.S32.HI UR47, URZ, 0x7, UR5 ;  /* 0x000000073f2f7899 */ /* 0x000fd80008011405 */
.L_x_610:
[----:B------:R-:W2:Y:S01]  /*1110*/  S2R R0, SR_TID.X ;  /* 0x0000000000007919 */ /* 0x000ea20000002100 */
[----:B------:R-:W3:Y:S01]  /*1120*/  S2UR UR7, SR_CgaCtaId ;  /* 0x00000000000779c3 */ /* 0x000ee20000008800 */
[----:B------:R-:W-:Y:S02]  /*1130*/  UMOV UR6, 0x400 ;  /* 0x0000040000067882 */ /* 0x000fe40000000000 */
[----:B---3--:R-:W-:Y:S01]  /*1140*/  ULEA UR6, UR7, UR6, 0x18 ;  /* 0x0000000607067291 */ /* 0x008fe2000f8ec03f */
[----:B--2---:R-:W-:-:S04]  /*1150*/  LOP3.LUT R0, R0, 0x80, RZ, 0xc0, !PT ;  /* 0x0000008000007812 */ /* 0x004fc800078ec0ff */
[----:B------:R-:W-:-:S06]  /*1160*/  SHF.R.U32.HI R0, RZ, 0x7, R0 ;  /* 0x00000007ff007819 */ /* 0x000fcc0000011600 */
[----:B------:R-:W2:Y:S02]  /*1170*/  SHFL.IDX PT, R0, R0, RZ, 0x1f ;  /* 0x00001fff00007589 */ /* 0x000ea400000e0000 */
[----:B--2---:R-:W-:-:S13]  /*1180*/  R2UR UR4, R0 ;  /* 0x00000000000472ca */ /* 0x004fda00000e0000 */
[----:B------:R-:W-:-:S04]  /*1190*/  ULEA.HI UR5, UR4, UR4, URZ, 0x1 ;  /* 0x0000000404057291 */ /* 0x000fc8000f8f083f */
[----:B------:R-:W-:-:S04]  /*11a0*/  ULOP3.LUT UR5, UR5, 0x7fffe, URZ, 0xc0, !UPT ;  /* 0x0007fffe05057892 */ /* 0x000fc8000f8ec03f */
[----:B------:R-:W-:-:S03]  /*11b0*/  UIADD3 UR5, UR4, -UR5, URZ ;  /* 0x8000000504057290 */ /* 0x000fc6000fffe03f */
[----:B------:R-:W-:Y:S01]  /*11c0*/  ULDC UR4, c[0x0][0x28c] ;  /* 0x0000a30000047ab9 */ /* 0x000fe20000000800 */
[----:B------:R-:W-:Y:S01]  /*11d0*/  ULEA UR5, UR5, UR6, 0xd ;  /* 0x0000000605057291 */ /* 0x000fe2000f8e683f */
[----:B------:R-:W-:-:S03]  /*11e0*/  ISETP.LT.AND P0, PT, RZ, UR4, PT ;  /* 0x00000004ff007c0c */ /* 0x000fc6000bf01270 */
[----:B------:R-:W-:-:S04]  /*11f0*/  UIADD3 UR5, UR5, 0x100, URZ ;  /* 0x0000010005057890 */ /* 0x000fc8000fffe03f */
[----:B------:R-:W-:-:S04]  /*1200*/  USHF.R.U32.HI UR5, URZ, 0x4, UR5 ;  /* 0x000000043f057899 */ /* 0x000fc80008011605 */
[----:B------:R-:W-:Y:S02]  /*1210*/  ULOP3.LUT UR48, UR5, 0x3fff, URZ, 0xc0, !UPT ;  /* 0x00003fff05307892 */ /* 0x000fe4000f8ec03f */
[----:B------:R-:W-:Y:S10]  /*1220*/  @P0 BRA `(.L_x_13) ;  /* 0x0000000000400947 */ /* 0x000ff40003800000 */
[----:B------:R-:W-:Y:S01]  /*1230*/  MOV R0, 0x0 ;  /* 0x0000000000007802 */ /* 0x000fe20000000f00 */
[----:B------:R-:W-:Y:S01]  /*1240*/  ULDC.64 UR4, c[0x4][0x68] ;  /* 0x01001a0000047ab9 */ /* 0x000fe20000000a00 */
[----:B------:R-:W-:Y:S01]  /*1250*/  ULDC.64 UR6, c[0x4][0x8] ;  /* 0x0100020000067ab9 */ /* 0x000fe20000000a00 */
[----:B------:R-:W-:Y:S01]  /*1260*/  IMAD.U32 R4, RZ, RZ, UR4 ;  /* 0x00000004ff047e24 */ /* 0x000fe2000f8e00ff */
[----:B01----:R0:W1:Y:S01]  /*1270*/  LDC.64 R2, c[0x4][R0] ;  /* 0x0100000000027b82 */ /* 0x0030620000000a00 */
[----:B------:R-:W-:Y:S01]  /*1280*/  IMAD.U32 R5, RZ, RZ, UR5 ;  /* 0x00000005ff057e24 */ /* 0x000fe2000f8e00ff */
[----:B------:R-:W-:Y:S01]  /*1290*/  ULDC.64 UR4, c[0x4][0x70] ;  /* 0x01001c0000047ab9 */ /* 0x000fe20000000a00 */
[----:B------:R-:W-:Y:S02]  /*12a0*/  IMAD.U32 R10, RZ, RZ, UR6 ;  /* 0x00000006ff0a7e24 */ /* 0x000fe4000f8e00ff */
[----:B------:R-:W-:Y:S02]  /*12b0*/  IMAD.U32 R6, RZ, RZ, UR4 ;  /* 0x00000004ff067e24 */ /* 0x000fe4000f8e00ff */
[----:B------:R-:W-:-:S02]  /*12c0*/  IMAD.U32 R7, RZ, RZ, UR5 ;  /* 0x00000005ff077e24 */ /* 0x000fc4000f8e00ff */
[----:B------:R-:W-:Y:S02]  /*12d0*/  IMAD.U32 R11, RZ, RZ, UR7 ;  /* 0x00000007ff0b7e24 */ /* 0x000fe4000f8e00ff */
[----:B------:R-:W-:Y:S02]  /*12e0*/  IMAD.MOV.U32 R8, RZ, RZ, 0x1e1 ;  /* 0x000001e1ff087424 */ /* 0x000fe400078e00ff */
[----:B------:R-:W-:Y:S02]  /*12f0*/  IMAD.MOV.U32 R12, RZ, RZ, 0x1 ;  /* 0x00000001ff0c7424 */ /* 0x000fe400078e00ff */
[----:B0-----:R-:W-:-:S07]  /*1300*/  IMAD.MOV.U32 R13, RZ, RZ, RZ ;  /* 0x000000ffff0d7224 */ /* 0x001fce00078e00ff */
[----:B------:R-:W-:-:S07]  /*1310*/  LEPC R20, `(.L_x_13) ;  /* 0x000000001014794e */ /* 0x000fce0000000000 */
[----:B-1---5:R-:W-:Y:S05]  /*1320*/  CALL.ABS.NOINC R2 ;  /* 0x0000000002007343 */ /* 0x022fea0003c00000 */
.L_x_13:
[----:B------:R-:W-:-:S06]  /*1330*/  ULOP3.LUT UR4, UR40, 0x1, URZ, 0xfc, !UPT ;  /* 0x0000000128047892 */ /* 0x000fcc000f8efc3f */
[----:B------:R-:W-:-:S05]  /*1340*/  IMAD.U32 R0, RZ, RZ, UR4 ;  /* 0x00000004ff007e24 */ /* 0x000fca000f8e00ff */
[----:B------:R-:W-:-:S13]  /*1350*/  ISETP.NE.AND P0, PT, R0, 0x3, PT ;  /* 0x000000030000780c */ /* 0x000fda0003f05270 */
[----:B------:R-:W-:Y:S05]  /*1360*/  @!P0 BRA `(.L_x_14) ;  /* 0x0000000000048947 */ /* 0x000fea0003800000 */
[----:B------:R-:W-:Y:S01]  /*1370*/  BPT.TRAP 0x1 ;  /* 0x000000040000795c */ /* 0x000fe20000300000 */
.L_x_14:
[----:B------:R-:W2:Y:S01]  /*1380*/  S2UR UR5, SR_CgaCtaId ;  /* 0x00000000000579c3 */ /* 0x000ea20000008800 */
[----:B------:R-:W-:Y:S01]  /*1390*/  UMOV UR4, 0x400 ;  /* 0x0000040000047882 */ /* 0x000fe20000000000 */
[----:B01----:R-:W-:Y:S02]  /*13a0*/  IMAD.U32 R2, RZ, RZ, UR38 ;  /* 0x00000026ff027e24 */ /* 0x003fe4000f8e00ff */
[----:B------:R-:W-:-:S03]  /*13b0*/  IMAD.U32 R3, RZ, RZ, UR39 ;  /* 0x00000027ff037e24 */ /* 0x000fc6000f8e00ff */
[----:B------:R-:W-:Y:S01]  /*13c0*/  SHF.L.U32 R2, R2, 0x1f, RZ ;  /* 0x0000001f02027819 */ /* 0x000fe200000006ff */
[----:B--2---:R-:W-:-:S06]  /*13d0*/  ULEA UR4, UR5, UR4, 0x18 ;  /* 0x0000000405047291 */ /* 0x004fcc000f8ec03f */
[----:B------:R-:W-:-:S04]  /*13e0*/  IMAD.U32 R0, RZ, RZ, UR4 ;  /* 0x00000004ff007e24 */ /* 0x000fc8000f8e00ff */
[----:B------:R-:W-:-:S04]  /*13f0*/  IMAD R3, R3, 0x8, R0 ;  /* 0x0000000803037824 */ /* 0x000fc800078e0200 */
[----:B------:R0:W1:Y:S01]  /*1400*/  SYNCS.PHASECHK.TRANS64.TRYWAIT P1, [R3+URZ], R2 ;  /* 0x00000002030075a7 */ /* 0x000062000802017f */
[----:B------:R-:W-:Y:S05]  /*1410*/  @!P0 BRA `(.L_x_15) ;  /* 0x0000000000048947 */ /* 0x000fea0003800000 */
[----:B------:R-:W-:Y:S01]  /*1420*/  BPT.TRAP 0x1 ;  /* 0x000000040000795c */ /* 0x000fe20000300000 */
.L_x_15:
[----:B-1----:R-:W-:Y:S05]  /*1430*/  @P1 BRA `(.L_x_16) ;  /* 0x0000000000081947 */ /* 0x002fea0003800000 */
[----:B------:R-:W1:Y:S02]  /*1440*/  SYNCS.PHASECHK.TRANS64.TRYWAIT P1, [R3+URZ], R2 ;  /* 0x00000002030075a7 */ /* 0x000e64000802017f */
[----:B-1----:R-:W-:Y:S05]  /*1450*/  @!P1 BRA `(.L_x_17) ;  /* 0x000001a800549947 */ /* 0x002fea0003800000 */
.L_x_16:
[----:B------:R-:W-:-:S04]  /*1460*/  UISETP.LT.AND UP0, UPT, UR47, 0x1, UPT ;  /* 0x000000012f00788c */ /* 0x000fc8000bf01270 */
[----:B------:R-:W-:-:S06]  /*1470*/  USEL UR4, UR47, 0x1, UP0 ;  /* 0x000000012f047887 */ /* 0x000fcc0008000000 */
[----:B01----:R-:W-:Y:S01]  /*1480*/  IMAD.U32 R2, RZ, RZ, UR4 ;  /* 0x00000004ff027e24 */ /* 0x003fe2000f8e00ff */
[----:B------:R-:W-:Y:S05]  /*1490*/  WARPSYNC.ALL ;  /* 0x0000000000007948 */ /* 0x000fea0003800000 */
[----:B------:R-:W-:-:S04]  /*14a0*/  IADD3 R2, -R2, UR47, RZ ;  /* 0x0000002f02027c10 */ /* 0x000fc8000fffe1ff */
[----:B------:R-:W-:Y:S02]  /*14b0*/  ISETP.GE.AND P1, PT, R2, 0x1, PT ;  /* 0x000000010200780c */ /* 0x000fe40003f26270 */
[----:B------:R-:W-:Y:S01]  /*14c0*/  R2UR UR4, R0 ;  /* 0x00000000000472ca */ /* 0x000fe200000e0000 */
[----:B------:R-:W-:Y:S01]  /*14d0*/  WARPGROUP.ARRIVE ;  /* 0x00000000000079c5 */ /* 0x000fe20000000000 */
[----:B------:R-:W-:Y:S01]  /*14e0*/  UMOV UR9, 0x40000040 ;  /* 0x4000004000097882 */ /* 0x000fe20000000000 */
[----:B------:R-:W-:Y:S01]  /*14f0*/  UMOV UR11, 0x40000040 ;  /* 0x40000040000b7882 */ /* 0x000fe20000000000 */
[----:B------:R0:W-:Y:S04]  /*1500*/  STL [R1+0x2c8], R19 ;  /* 0x0002c81301007387 */ /* 0x0001e80000100800 */
[----:B-----5:R1:W-:Y:S04]  /*1510*/  STL [R1+0x2c4], R18 ;  /* 0x0002c41201007387 */ /* 0x0203e80000100800 */
[----:B------:R2:W-:Y:S01]  /*1520*/  STL [R1+0x2c0], R17 ;  /* 0x0002c01101007387 */ /* 0x0005e20000100800 */
[----:B------:R-:W-:-:S03]  /*1530*/  UIADD3 UR4, UR4, 0x24100, URZ ;  /* 0x0002410004047890 */ /* 0x000fc6000fffe03f */
[----:B------:R3:W-:Y:S01]  /*1540*/  STL [R1+0x2bc], R16 ;  /* 0x0002bc1001007387 */ /* 0x0007e20000100800 */
[----:B------:R-:W-:-:S03]  /*1550*/  USHF.R.U32.HI UR4, URZ, 0x4, UR4 ;  /* 0x000000043f047899 */ /* 0x000fc60008011604 */
[----:B------:R4:W-:Y:S01]  /*1560*/  STL [R1+0x2b8], R2 ;  /* 0x0002b80201007387 */ /* 0x0009e20000100800 */
[----:B------:R-:W-:Y:S02]  /*1570*/  ULOP3.LUT UR5, UR4, 0x3fff, URZ, 0xc0, !UPT ;  /* 0x00003fff04057892 */ /* 0x000fe4000f8ec03f */
[----:B------:R-:W-:Y:S01]  /*1580*/  ULOP3.LUT UR4, UR48, 0x10000, URZ, 0xfc, !UPT ;  /* 0x0001000030047892 */ /* 0x000fe2000f8efc3f */
[----:B------:R4:W-:Y:S01]  /*1590*/  STL [R1+0x2cc], R0 ;  /* 0x0002cc0001007387 */ /* 0x0009e20000100800 */
[----:B------:R-:W-:Y:S02]  /*15a0*/  ULOP3.LUT UR5, UR5, 0x10000, URZ, 0xfc, !UPT ;  /* 0x0001000005057892 */ /* 0x000fe4000f8efc3f */
[----:B------:R-:W-:Y:S02]  /*15b0*/  UIMAD UR6, UR39, 0xc00, UR4 ;  /* 0x00000c00270678a4 */ /* 0x000fe4000f8e0204 */
[----:B------:R-:W-:-:S05]  /*15c0*/  UIMAD UR7, UR39, 0x600, UR5 ;  /* 0x00000600270778a4 */ /* 0x000fca000f8e0205 */
[----:B------:R-:W-:Y:S02]  /*15d0*/  UMOV UR8, UR6 ;  /* 0x0000000600087c82 */ /* 0x000fe40008000000 */
[----:B------:R-:W-:Y:S02]  /*15e0*/  UMOV UR10, UR7 ;  /* 0x00000007000a7c82 */ /* 0x000fe40008000000 */
[----:B------:R-:W-:Y:S01]  /*15f0*/  IGMMA.64x192x32.S8.S8 R100, gdesc[UR8], RZ, !UPT, gsb0 ;  /* 0x04e00000086479f1 */ /* 0x000fe2000c0410ff */
[----:B------:R-:W-:Y:S01]  /*1600*/  UIADD3 UR8, UR6, 0x400, URZ ;  /* 0x0000040006087890 */ /* 0x000fe2000fffe03f */
[----:B------:R-:W-:Y:S01]  /*1610*/  UMOV UR9, 0x40000040 ;  /* 0x4000004000097882 */ /* 0x000fe20000000000 */
[----:B------:R-:W-:Y:S02]  /*1620*/  WARPGROUP.DEPBAR.LE gsb0, 0x0 ;  /* 0x00008000000079c5 */ /* 0x000fe40000010000 */
[----:B------:R-:W-:Y:S02]  /*1630*/  IMAD.MOV.U32 R76, RZ, RZ, R120 ;  /* 0x000000ffff4c7224 */ /* 0x000fe400078e0078 */
[----:B------:R-:W-:-:S02]  /*1640*/  IMAD.MOV.U32 R75, RZ, RZ, R121 ;  /* 0x000000ffff4b7224 */ /* 0x000fc400078e0079 */
[----:B------:R-:W-:Y:S02]  /*1650*/  IMAD.MOV.U32 R74, RZ, RZ, R122 ;  /* 0x000000ffff4a7224 */ /* 0x000fe400078e007a */
[----:B------:R-:W-:Y:S02]  /*1660*/  IMAD.MOV.U32 R73, RZ, RZ, R123 ;  /* 0x000000ffff497224 */ /* 0x000fe400078e007b */
[----:B------:R-:W-:Y:S02]  /*1670*/  IMAD.MOV.U32 R72, RZ, RZ, R124 ;  /* 0x000000ffff487224 */ /* 0x000fe400078e007c */
[----:B------:R-:W-:Y:S02]  /*1680*/  IMAD.MOV.U32 R71, RZ, RZ, R125 ;  /* 0x000000ffff477224 */ /* 0x000fe400078e007d */
        /* <DEDUP_REMOVED lines=51> */
[----:B0-----:R-:W-:Y:S02]  /*19c0*/  IMAD.MOV.U32 R19, RZ, RZ, R177 ;  /* 0x000000ffff137224 */ /* 0x001fe400078e00b1 */
[----:B-1----:R-:W-:Y:S02]  /*19d0*/  IMAD.MOV.U32 R18, RZ, RZ, R178 ;  /* 0x000000ffff127224 */ /* 0x002fe400078e00b2 */
[----:B--2---:R-:W-:Y:S02]  /*19e0*/  IMAD.MOV.U32 R17, RZ, RZ, R179 ;  /* 0x000000ffff117224 */ /* 0x004fe400078e00b3 */
[----:B---3--:R-:W-:Y:S02]  /*19f0*/  IMAD.MOV.U32 R16, RZ, RZ, R180 ;  /* 0x000000ffff107224 */ /* 0x008fe400078e00b4 */
        /* <DEDUP_REMOVED lines=13> */
[----:B----4-:R-:W-:Y:S02]  /*1ad0*/  IMAD.MOV.U32 R2, RZ, RZ, R194 ;  /* 0x000000ffff027224 */ /* 0x010fe400078e00c2 */
[----:B------:R-:W-:Y:S02]  /*1ae0*/  IMAD.MOV.U32 R0, RZ, RZ, R195 ;  /* 0x000000ffff007224 */ /* 0x000fe400078e00c3 */
[----:B------:R-:W-:Y:S01]  /*1af0*/  WARPGROUP.ARRIVE ;  /* 0x00000000000079c5 */ /* 0x000fe20000000000 */
[----:B------:R-:W-:Y:S02]  /*1b00*/  IMAD.MOV.U32 R96, RZ, RZ, R100 ;  /* 0x000000ffff607224 */ /* 0x000fe400078e0064 */
[----:B------:R-:W-:Y:S02]  /*1b10*/  IMAD.MOV.U32 R95, RZ, RZ, R101 ;  /* 0x000000ffff5f7224 */ /* 0x000fe400078e0065 */
[----:B------:R-:W-:Y:S01]  /*1b20*/  IMAD.MOV.U32 R94, RZ, RZ, R102 ;  /* 0x000000ffff5e7224 */ /* 0x000fe200078e0066 */
[----:B------:R-:W-:Y:S01]  /*1b30*/  IGMMA.64x192x32.S8.S8 R120, gdesc[UR8], RZ, !UPT, gsb0 ;  /* 0x04e00000087879f1 */ /* 0x000fe2000c0410ff */
[----:B------:R-:W-:Y:S01]  /*1b40*/  IMAD.MOV.U32 R93, RZ, RZ, R103 ;  /* 0x000000ffff5d7224 */ /* 0x000fe200078e0067 */
[----:B------:R-:W-:Y:S01]  /*1b50*/  UIADD3 UR8, UR6, 0x800, URZ ;  /* 0x0000080006087890 */ /* 0x000fe2000fffe03f */
[----:B------:R-:W-:Y:S01]  /*1b60*/  IMAD.MOV.U32 R92, RZ, RZ, R104 ;  /* 0x000000ffff5c7224 */ /* 0x000fe200078e0068 */
[----:B------:R-:W-:Y:S01]  /*1b70*/  UMOV UR9, 0x40000040 ;  /* 0x4000004000097882 */ /* 0x000fe20000000000 */
        /* <DEDUP_REMOVED lines=34> */
[----:B------:R-:W-:Y:S01]  /*1da0*/  IMAD.MOV.U32 R235, RZ, RZ, R0 ;  /* 0x000000ffffeb7224 */ /* 0x000fe200078e0000 */
[----:B------:R-:W-:Y:S02]  /*1db0*/  WARPGROUP.DEPBAR.LE gsb0, 0x0 ;  /* 0x00008000000079c5 */ /* 0x000fe40000010000 */
[----:B------:R0:W-:Y:S04]  /*1dc0*/  STL.64 [R1+0x578], R214 ;  /* 0x000578d601007387 */ /* 0x0001e80000100a00 */
[----:B------:R1:W-:Y:S04]  /*1dd0*/  STL.64 [R1+0x570], R212 ;  /* 0x000570d401007387 */ /* 0x0003e80000100a00 */
[----:B------:R2:W-:Y:S04]  /*1de0*/  STL.64 [R1+0x568], R210 ;  /* 0x000568d201007387 */ /* 0x0005e80000100a00 */
[----:B------:R3:W-:Y:S01]  /*1df0*/  STL.64 [R1+0x560], R208 ;  /* 0x000560d001007387 */ /* 0x0007e20000100a00 */
[----:B0-----:R-:W-:-:S02]  /*1e00*/  IMAD.MOV.U32 R214, RZ, RZ, R22 ;  /* 0x000000ffffd67224 */ /* 0x001fc400078e0016 */
[----:B------:R-:W-:Y:S01]  /*1e10*/  IMAD.MOV.U32 R215, RZ, RZ, R21 ;  /* 0x000000ffffd77224 */ /* 0x000fe200078e0015 */
[----:B------:R0:W-:Y:S01]  /*1e20*/  STL.64 [R1+0x558], R206 ;  /* 0x000558ce01007387 */ /* 0x0001e20000100a00 */
[----:B-1----:R-:W-:Y:S02]  /*1e30*/  IMAD.MOV.U32 R212, RZ, RZ, R24 ;  /* 0x000000ffffd47224 */ /* 0x002fe400078e0018 */
[----:B------:R-:W-:Y:S01]  /*1e40*/  IMAD.MOV.U32 R213, RZ, RZ, R23 ;  /* 0x000000ffffd57224 */ /* 0x000fe200078e0017 */
[----:B------:R1:W-:Y:S01]  /*1e50*/  STL.64 [R1+0x550], R204 ;  /* 0x000550cc01007387 */ /* 0x0003e20000100a00 */
[----:B--2---:R-:W-:Y:S02]  /*1e60*/  IMAD.MOV.U32 R210, RZ, RZ, R26 ;  /* 0x000000ffffd27224 */ /* 0x004fe400078e001a */
[----:B------:R-:W-:Y:S01]  /*1e70*/  IMAD.MOV.U32 R211, RZ, RZ, R25 ;  /* 0x000000ffffd37224 */ /* 0x000fe200078e0019 */
[----:B------:R2:W-:Y:S01]  /*1e80*/  STL.64 [R1+0x548], R202 ;  /* 0x000548ca01007387 */ /* 0x0005e20000100a00 */
[----:B---3--:R-:W-:-:S02]  /*1e90*/  IMAD.MOV.U32 R208, RZ, RZ, R28 ;  /* 0x000000ffffd07224 */ /* 0x008fc400078e001c */
[----:B------:R-:W-:Y:S01]  /*1ea0*/  IMAD.MOV.U32 R209, RZ, RZ, R27 ;  /* 0x000000ffffd17224 */ /* 0x000fe200078e001b */
[----:B------:R3:W-:Y:S01]  /*1eb0*/  STL.64 [R1+0x540], R200 ;  /* 0x000540c801007387 */ /* 0x0007e20000100a00 */
[----:B0-----:R-:W-:Y:S02]  /*1ec0*/  IMAD.MOV.U32 R206, RZ, RZ, R30 ;  /* 0x000000ffffce7224 */ /* 0x001fe400078e001e */
[----:B------:R-:W-:Y:S01]  /*1ed0*/  IMAD.MOV.U32 R207, RZ, RZ, R29 ;  /* 0x000000ffffcf7224 */ /* 0x000fe200078e001d */
[----:B------:R0:W-:Y:S01]  /*1ee0*/  STL.64 [R1+0x538], R198 ;  /* 0x000538c601007387 */ /* 0x0001e20000100a00 */
[----:B-1----:R-:W-:Y:S02]  /*1ef0*/  IMAD.MOV.U32 R204, RZ, RZ, R32 ;  /* 0x000000ffffcc7224 */ /* 0x002fe400078e0020 */
[----:B------:R-:W-:Y:S01]  /*1f00*/  IMAD.MOV.U32 R205, RZ, RZ, R31 ;  /* 0x000000ffffcd7224 */ /* 0x000fe200078e001f */
[----:B------:R1:W-:Y:S01]  /*1f10*/  STL.64 [R1+0x530], R196 ;  /* 0x000530c401007387 */ /* 0x0003e20000100a00 */
[----:B--2---:R-:W-:-:S02]  /*1f20*/  IMAD.MOV.U32 R202, RZ, RZ, R34 ;  /* 0x000000ffffca7224 */ /* 0x004fc400078e0022 */
[----:B------:R-:W-:Y:S01]  /*1f30*/  IMAD.MOV.U32 R203, RZ, RZ, R33 ;  /* 0x000000ffffcb7224 */ /* 0x000fe200078e0021 */
[----:B------:R2:W-:Y:S01]  /*1f40*/  STL.64 [R1+0x528], R194 ;  /* 0x000528c201007387 */ /* 0x0005e20000100a00 */
[----:B---3--:R-:W-:Y:S02]  /*1f50*/  IMAD.MOV.U32 R200, RZ, RZ, R36 ;  /* 0x000000ffffc87224 */ /* 0x008fe400078e0024 */
[----:B------:R-:W-:Y:S01]  /*1f60*/  IMAD.MOV.U32 R201, RZ, RZ, R35 ;  /* 0x000000ffffc97224 */ /* 0x000fe200078e0023 */
[----:B------:R3:W-:Y:S01]  /*1f70*/  STL.64 [R1+0x520], R192 ;  /* 0x000520c001007387 */ /* 0x0007e20000100a00 */
[----:B0-----:R-:W-:Y:S02]  /*1f80*/  IMAD.MOV.U32 R198, RZ, RZ, R38 ;  /* 0x000000ffffc67224 */ /* 0x001fe400078e0026 */
[----:B------:R-:W-:Y:S01]  /*1f90*/  IMAD.MOV.U32 R199, RZ, RZ, R37 ;  /* 0x000000ffffc77224 */ /* 0x000fe200078e0025 */
[----:B------:R0:W-:Y:S01]  /*1fa0*/  STL.64 [R1+0x518], R190 ;  /* 0x000518be01007387 */ /* 0x0001e20000100a00 */
[----:B-1----:R-:W-:-:S02]  /*1fb0*/  IMAD.MOV.U32 R196, RZ, RZ, R40 ;  /* 0x000000ffffc47224 */ /* 0x002fc400078e0028 */
[----:B------:R-:W-:Y:S01]  /*1fc0*/  IMAD.MOV.U32 R197, RZ, RZ, R39 ;  /* 0x000000ffffc57224 */ /* 0x000fe200078e0027 */
[----:B------:R1:W-:Y:S01]  /*1fd0*/  STL.64 [R1+0x510], R188 ;  /* 0x000510bc01007387 */ /* 0x0003e20000100a00 */
[----:B--2---:R-:W-:Y:S02]  /*1fe0*/  IMAD.MOV.U32 R194, RZ, RZ, R42 ;  /* 0x000000ffffc27224 */ /* 0x004fe400078e002a */
[----:B------:R-:W-:Y:S01]  /*1ff0*/  IMAD.MOV.U32 R195, RZ, RZ, R41 ;  /* 0x000000ffffc37224 */ /* 0x000fe200078e0029 */
[----:B------:R2:W-:Y:S01]  /*2000*/  STL.64 [R1+0x508], R186 ;  /* 0x000508ba01007387 */ /* 0x0005e20000100a00 */
[----:B---3--:R-:W-:Y:S02]  /*2010*/  IMAD.MOV.U32 R192, RZ, RZ, R44 ;  /* 0x000000ffffc07224 */ /* 0x008fe400078e002c */
[----:B------:R-:W-:Y:S01]  /*2020*/  IMAD.MOV.U32 R193, RZ, RZ, R43 ;  /* 0x000000ffffc17224 */ /* 0x000fe200078e002b */
        /* <DEDUP_REMOVED lines=68> */
[----:B------:R-:W-:Y:S02]  /*2470*/  IMAD.MOV.U32 R147, RZ, RZ, R89 ;  /* 0x000000ffff937224 */ /* 0x000fe400078e0059 */
[----:B---3--:R-:W-:Y:S02]  /*2480*/  IMAD.MOV.U32 R144, RZ, RZ, R92 ;  /* 0x000000ffff907224 */ /* 0x008fe400078e005c */
[----:B------:R-:W-:Y:S02]  /*2490*/  IMAD.MOV.U32 R145, RZ, RZ, R91 ;  /* 0x000000ffff917224 */ /* 0x000fe400078e005b */
[----:B0-----:R-:W-:-:S02]  /*24a0*/  IMAD.MOV.U32 R142, RZ, RZ, R94 ;  /* 0x000000ffff8e7224 */ /* 0x001fc400078e005e */
[----:B------:R-:W-:Y:S02]  /*24b0*/  IMAD.MOV.U32 R143, RZ, RZ, R93 ;  /* 0x000000ffff8f7224 */ /* 0x000fe400078e005d */
[----:B-1----:R-:W-:Y:S02]  /*24c0*/  IMAD.MOV.U32 R140, RZ, RZ, R96 ;  /* 0x000000ffff8c7224 */ /* 0x002fe400078e0060 */
[----:B------:R-:W-:Y:S02]  /*24d0*/  IMAD.MOV.U32 R141, RZ, RZ, R95 ;  /* 0x000000ffff8d7224 */ /* 0x000fe400078e005f */
[----:B------:R-:W-:-:S06]  /*24e0*/  WARPGROUP.ARRIVE ;  /* 0x00000000000079c5 */ /* 0x000fcc0000000000 */
[----:B------:R-:W-:Y:S01]  /*24f0*/  IGMMA.64x192x32.S8.S8 R24, gdesc[UR8], RZ, !UPT, gsb0 ;  /* 0x04e00000081879f1 */ /* 0x000fe2000c0410ff */
[----:B------:R-:W-:Y:S02]  /*2500*/  UIADD3 UR8, UR6, 0x2, URZ ;  /* 0x0000000206087890 */ /* 0x000fe4000fffe03f */
[----:B------:R-:W-:Y:S01]  /*2510*/  UIADD3 UR10, UR7, 0x2, URZ ;  /* 0x00000002070a7890 */ /* 0x000fe2000fffe03f */
[----:B------:R-:W-:Y:S01]  /*2520*/  UMOV UR9, 0x40000040 ;  /* 0x4000004000097882 */ /* 0x000fe20000000000 */
[----:B------:R-:W-:Y:S01]  /*2530*/  UMOV UR11, 0x40000040 ;  /* 0x40000040000b7882 */ /* 0x000fe20000000000 */
[----:B------:R-:W-:Y:S02]  /*2540*/  WARPGROUP.DEPBAR.LE gsb0, 0x0 ;  /* 0x00008000000079c5 */ /* 0x000fe40000010000 */
[----:B------:R-:W-:-:S06]  /*2550*/  WARPGROUP.ARRIVE ;  /* 0x00000000000079c5 */ /* 0x000fcc0000000000 */
[----:B------:R-:W-:Y:S03]  /*2560*/  IGMMA.64x192x32.S8.S8 R140, gdesc[UR8], R140, gsb0 ;  /* 0x04e00000088c79f1 */ /* 0x000fe6000804108c */
[----:B------:R-:W-:Y:S02]  /*2570*/  WARPGROUP.DEPBAR.LE gsb0, 0x0 ;  /* 0x00008000000079c5 */ /* 0x000fe40000010000 */
[----:B------:R-:W-:Y:S04]  /*2580*/  STL.64 [R1], R140 ;  /* 0x0000008c01007387 */ /* 0x000fe80000100a00 */
[----:B------:R-:W-:Y:S04]  /*2590*/  STL.64 [R1+0x8], R142 ;  /* 0x0000088e01007387 */ /* 0x000fe80000100a00 */
        /* <DEDUP_REMOVED lines=35> */
[----:B------:R0:W-:Y:S04]  /*27d0*/  STL.64 [R1+0x128], R214 ;  /* 0x000128d601007387 */ /* 0x0001e80000100a00 */
        /* <DEDUP_REMOVED lines=10> */
[----:B0-----:R-:W2:Y:S04]  /*2880*/  LDL.LU.64 R214, [R1+0x578] ;  /* 0x0005780001d67983 */ /* 0x001ea80000300a00 */
[----:B------:R-:W2:Y:S04]  /*2890*/  LDL.LU.64 R212, [R1+0x570] ;  /* 0x0005700001d47983 */ /* 0x000ea80000300a00 */
        /* <DEDUP_REMOVED lines=35> */
[----:B------:R-:W2:Y:S01]  /*2ad0*/  LDL.LU.64 R140, [R1+0x450] ;  /* 0x00045000018c7983 */ /* 0x000ea20000300a00 */
[----:B------:R-:W-:Y:S01]  /*2ae0*/  UIADD3 UR8, UR6, 0x402, URZ ;  /* 0x0000040206087890 */ /* 0x000fe2000fffe03f */
[----:B------:R-:W-:Y:S01]  /*2af0*/  UMOV UR9, 0x40000040 ;  /* 0x4000004000097882 */ /* 0x000fe20000000000 */
[----:B--2---:R-:W-:-:S07]  /*2b00*/  WARPGROUP.ARRIVE ;  /* 0x00000000000079c5 */ /* 0x004fce0000000000 */
[----:B------:R-:W-:Y:S03]  /*2b10*/  IGMMA.64x192x32.S8.S8 R120, gdesc[UR8], R120, gsb0 ;  /* 0x04e00000087879f1 */ /* 0x000fe60008041078 */
[----:B------:R-:W-:Y:S02]  /*2b20*/  WARPGROUP.DEPBAR.LE gsb0, 0x0 ;  /* 0x00008000000079c5 */ /* 0x000fe40000010000 */
        /* <DEDUP_REMOVED lines=48> */
[----:B0-----:R-:W2:Y:S04]  /*2e30*/  LDL.LU.64 R120, [R1] ;  /* 0x0000000001787983 */ /* 0x001ea80000300a00 */
        /* <DEDUP_REMOVED lines=48> */
[----:B------:R-:W-:Y:S01]  /*3140*/  WARPGROUP.ARRIVE ;  /* 0x00000000000079c5 */ /* 0x000fe20000000000 */
[----:B------:R-:W-:-:S07]  /*3150*/  UMOV UR9, 0x40000040 ;  /* 0x4000004000097882 */ /* 0x000fce0000000000 */
[----:B------:R-:W-:Y:S01]  /*3160*/  IGMMA.64x192x32.S8.S8 R24, gdesc[UR8], R24, gsb0 ;  /* 0x04e00000081879f1 */ /* 0x000fe20008041018 */
[----:B------:R-:W-:Y:S02]  /*3170*/  UIADD3 UR8, UR6, 0x4, URZ ;  /* 0x0000000406087890 */ /* 0x000fe4000fffe03f */
[----:B------:R-:W-:Y:S01]  /*3180*/  UIADD3 UR10, UR7, 0x4, URZ ;  /* 0x00000004070a7890 */ /* 0x000fe2000fffe03f */
[----:B------:R-:W-:Y:S01]  /*3190*/  UMOV UR9, 0x40000040 ;  /* 0x4000004000097882 */ /* 0x000fe20000000000 */
[----:B------:R-:W-:Y:S01]  /*31a0*/  UMOV UR11, 0x40000040 ;  /* 0x40000040000b7882 */ /* 0x000fe20000000000 */
[----:B------:R-:W-:Y:S02]  /*31b0*/  WARPGROUP.DEPBAR.LE gsb0, 0x0 ;  /* 0x00008000000079c5 */ /* 0x000fe40000010000 */
[----:B--2---:R-:W-:-:S06]  /*31c0*/  WARPGROUP.ARRIVE ;  /* 0x00000000000079c5 */ /* 0x004fcc0000000000 */
[----:B------:R-:W-:Y:S03]  /*31d0*/  IGMMA.64x192x32.S8.S8 R120, gdesc[UR8], R120, gsb0 ;  /* 0x04e00000087879f1 */ /* 0x000fe60008041078 */
[----:B------:R-:W-:Y:S02]  /*31e0*/  WARPGROUP.DEPBAR.LE gsb0, 0x0 ;  /* 0x00008000000079c5 */ /* 0x000fe40000010000 */
[----:B------:R-:W-:Y:S01]  /*31f0*/  STL.64 [R1], R120 ;  /* 0x0000007801007387 */ /* 0x000fe20000100a00 */
[----:B------:R-:W-:Y:S02]  /*3200*/  IMAD.MOV.U32 R4, RZ, RZ, R214 ;  /* 0x000000ffff047224 */ /* 0x000fe400078e00d6 */
[----:B------:R-:W-:Y:S01]  /*3210*/  IMAD.MOV.U32 R3, RZ, RZ, R215 ;  /* 0x000000ffff037224 */ /* 0x000fe200078e00d7 */
[----:B------:R-:W-:Y:S01]  /*3220*/  STL.64 [R1+0x8], R122 ;  /* 0x0000087a01007387 */ /* 0x000fe20000100a00 */
[----:B------:R-:W-:-:S02]  /*3230*/  IMAD.MOV.U32 R6, RZ, RZ, R212 ;  /* 0x000000ffff067224 */ /* 0x000fc400078e00d4 */
[----:B------:R-:W-:Y:S01]  /*3240*/  IMAD.MOV.U32 R5, RZ, RZ, R213 ;  /* 0x000000ffff057224 */ /* 0x000fe200078e00d5 */
[----:B------:R-:W-:Y:S01]  /*3250*/  STL.64 [R1+0x10], R124 ;  /* 0x0000107c01007387 */ /* 0x000fe20000100a00 */
[----:B------:R-:W-:Y:S02]  /*3260*/  IMAD.MOV.U32 R8, RZ, RZ, R210 ;  /* 0x000000ffff087224 */ /* 0x000fe400078e00d2 */
[----:B------:R-:W-:Y:S01]  /*3270*/  IMAD.MOV.U32 R7, RZ, RZ, R211 ;  /* 0x000000ffff077224 */ /* 0x000fe200078e00d3 */
[----:B------:R-:W-:Y:S01]  /*3280*/  STL.64 [R1+0x18], R126 ;  /* 0x0000187e01007387 */ /* 0x000fe20000100a00 */
        /* <DEDUP_REMOVED lines=54> */
[----:B------:R-:W-:-:S03]  /*35f0*/  IMAD.MOV.U32 R0, RZ, RZ, R173 ;  /* 0x000000ffff007224 */ /* 0x000fc600078e00ad */
[----:B------:R-:W-:Y:S04]  /*3600*/  STL.64 [R1+0xb0], R164 ;  /* 0x0000b0a401007387 */ /* 0x000fe80000100a00 */
[----:B------:R-:W-:Y:S04]  /*3610*/  STL.64 [R1+0xb8], R166 ;  /* 0x0000b8a601007387 */ /* 0x000fe80000100a00 */
[----:B------:R-:W-:Y:S04]  /*3620*/  STL.64 [R1+0xc0], R168 ;  /* 0x0000c0a801007387 */ /* 0x000fe80000100a00 */
[----:B------:R-:W-:Y:S04]  /*3630*/  STL.64 [R1+0xc8], R170 ;  /* 0x0000c8aa01007387 */ /* 0x000fe80000100a00 */
[----:B------:R0:W-:Y:S04]  /*3640*/  STL [R1+0xd0], R172 ;  /* 0x0000d0ac01007387 */ /* 0x0001e80000100800 */
        /* <DEDUP_REMOVED lines=91> */
[----:B0-----:R-:W2:Y:S04]  /*3c00*/  LDL.LU R140, [R1] ;  /* 0x00000000018c7983 */ /* 0x001ea80000300800 */
[----:B------:R-:W2:Y:S04]  /*3c10*/  LDL.LU R141, [R1+0x4] ;  /* 0x00000400018d7983 */ /* 0x000ea80000300800 */
        /* <DEDUP_REMOVED lines=50> */
[----:B------:R-:W2:Y:S01]  /*3f40*/  LDL.LU R192, [R1+0xd0] ;  /* 0x0000d00001c07983 */ /* 0x000ea20000300800 */
[----:B------:R-:W-:Y:S01]  /*3f50*/  UIADD3 UR8, UR6, 0x804, URZ ;  /* 0x0000080406087890 */ /* 0x000fe2000fffe03f */
[----:B------:R-:W-:Y:S01]  /*3f60*/  WARPGROUP.ARRIVE ;  /* 0x00000000000079c5 */ /* 0x000fe20000000000 */
[----:B------:R-:W-:Y:S01]  /*3f70*/  UMOV UR9, 0x40000040 ;  /* 0x4000004000097882 */ /* 0x000fe20000000000 */
[----:B------:R-:W-:-:S02]  /*3f80*/  IMAD.MOV.U32 R199, RZ, RZ, R235 ;  /* 0x000000ffffc77224 */ /* 0x000fc400078e00eb */
[----:B------:R-:W-:Y:S02]  /*3f90*/  IMAD.MOV.U32 R200, RZ, RZ, R234 ;  /* 0x000000ffffc87224 */ /* 0x000fe400078e00ea */
[----:B------:R-:W-:Y:S02]  /*3fa0*/  IMAD.MOV.U32 R201, RZ, RZ, R233 ;  /* 0x000000ffffc97224 */ /* 0x000fe400078e00e9 */
[----:B------:R-:W-:Y:S01]  /*3fb0*/  IGMMA.64x192x32.S8.S8 R24, gdesc[UR8], R24, gsb0 ;  /* 0x04e00000081879f1 */ /* 0x000fe20008041018 */
        /* <DEDUP_REMOVED lines=22> */
[----:B------:R-:W-:Y:S01]  /*4120*/  IMAD.MOV.U32 R235, RZ, RZ, R3 ;  /* 0x000000ffffeb7224 */ /* 0x000fe200078e0003 */
[----:B------:R-:W-:Y:S01]  /*4130*/  UIADD3 UR8, UR6, 0x6, URZ ;  /* 0x0000000606087890 */ /* 0x000fe2000fffe03f */
[----:B------:R-:W-:Y:S01]  /*4140*/  IMAD.MOV.U32 R219, RZ, RZ, R23 ;  /* 0x000000ffffdb7224 */ /* 0x000fe200078e0017 */
[----:B------:R-:W-:Y:S01]  /*4150*/  UIADD3 UR10, UR7, 0x6, URZ ;  /* 0x00000006070a7890 */ /* 0x000fe2000fffe03f */
[----:B------:R-:W-:Y:S01]  /*4160*/  IMAD.MOV.U32 R220, RZ, RZ, R22 ;  /* 0x000000ffffdc7224 */ /* 0x000fe200078e0016 */
[----:B------:R-:W-:Y:S01]  /*4170*/  UMOV UR9, 0x40000040 ;  /* 0x4000004000097882 */ /* 0x000fe20000000000 */
[----:B------:R-:W-:Y:S01]  /*4180*/  IMAD.MOV.U32 R221, RZ, RZ, R21 ;  /* 0x000000ffffdd7224 */ /* 0x000fe200078e0015 */
[----:B------:R-:W-:Y:S01]  /*4190*/  UMOV UR11, 0x40000040 ;  /* 0x40000040000b7882 */ /* 0x000fe20000000000 */
[----:B------:R-:W-:Y:S01]  /*41a0*/  IMAD.MOV.U32 R222, RZ, RZ, R20 ;  /* 0x000000ffffde7224 */ /* 0x000fe200078e0014 */
[----:B------:R0:W5:Y:S01]  /*41b0*/  LDL.LU R0, [R1+0x2cc] ;  /* 0x0002cc0001007983 */ /* 0x0001620000300800 */
[----:B------:R-:W-:-:S02]  /*41c0*/  IMAD.MOV.U32 R223, RZ, RZ, R15 ;  /* 0x000000ffffdf7224 */ /* 0x000fc400078e000f */
[----:B------:R-:W-:Y:S01]  /*41d0*/  IMAD.MOV.U32 R224, RZ, RZ, R14 ;  /* 0x000000ffffe07224 */ /* 0x000fe200078e000e */
[----:B------:R0:W5:Y:S01]  /*41e0*/  LDL.LU R19, [R1+0x2c8] ;  /* 0x0002c80001137983 */ /* 0x0001620000300800 */
[----:B------:R-:W-:Y:S02]  /*41f0*/  IMAD.MOV.U32 R225, RZ, RZ, R13 ;  /* 0x000000ffffe17224 */ /* 0x000fe400078e000d */
[----:B------:R-:W-:Y:S01]  /*4200*/  IMAD.MOV.U32 R226, RZ, RZ, R12 ;  /* 0x000000ffffe27224 */ /* 0x000fe200078e000c */
[----:B------:R0:W5:Y:S01]  /*4210*/  LDL.LU R18, [R1+0x2c4] ;  /* 0x0002c40001127983 */ /* 0x0001620000300800 */
[----:B------:R-:W-:Y:S02]  /*4220*/  IMAD.MOV.U32 R227, RZ, RZ, R11 ;  /* 0x000000ffffe37224 */ /* 0x000fe400078e000b */
        /* <DEDUP_REMOVED lines=8> */
[----:B------:R-:W-:-:S04]  /*42b0*/  WARPGROUP.DEPBAR.LE gsb0, 0x0 ;  /* 0x00008000000079c5 */ /* 0x000fc80000010000 */
[----:B--2---:R-:W-:-:S06]  /*42c0*/  WARPGROUP.ARRIVE ;  /* 0x00000000000079c5 */ /* 0x004fcc0000000000 */
        /* <DEDUP_REMOVED lines=50> */
[----:B-1----:R-:W2:Y:S04]  /*45f0*/  LDL.LU.64 R214, [R1+0x2b0] ;  /* 0x0002b00001d67983 */ /* 0x002ea80000300a00 */
        /* <DEDUP_REMOVED lines=40> */
[----:B------:R-:W-:Y:S01]  /*4880*/  IGMMA.64x192x32.S8.S8 R120, gdesc[UR8], R120, gsb0 ;  /* 0x04e00000087879f1 */ /* 0x000fe20008041078 */
[----:B------:R-:W-:Y:S01]  /*4890*/  UIADD3 UR8, UR6, 0x806, URZ ;  /* 0x0000080606087890 */ /* 0x000fe2000fffe03f */
[----:B------:R-:W-:Y:S01]  /*48a0*/  UMOV UR9, 0x40000040 ;  /* 0x4000004000097882 */ /* 0x000fe20000000000 */
[----:B------:R-:W-:Y:S02]  /*48b0*/  WARPGROUP.DEPBAR.LE gsb0, 0x0 ;  /* 0x00008000000079c5 */ /* 0x000fe40000010000 */
[----:B------:R-:W-:-:S06]  /*48c0*/  WARPGROUP.ARRIVE ;  /* 0x00000000000079c5 */ /* 0x000fcc0000000000 */
[----:B------:R-:W-:Y:S03]  /*48d0*/  IGMMA.64x192x32.S8.S8 R24, gdesc[UR8], R24, gsb0 ;  /* 0x04e00000081879f1 */ /* 0x000fe60008041018 */
[----:B------:R-:W-:Y:S02]  /*48e0*/  WARPGROUP.DEPBAR.LE gsb0, 0x0 ;  /* 0x00008000000079c5 */ /* 0x000fe40000010000 */
[----:B0-----:R-:W-:Y:S05]  /*48f0*/  @!P1 BRA `(.L_x_18) ;  /* 0x0000003c00849947 */ /* 0x001fea0003800000 */
[----:B------:R-:W-:Y:S01]  /*4900*/  UIADD3 UR7, UR39, 0x1, URZ ;  /* 0x0000000127077890 */ /* 0x000fe2000fffe03f */
[----:B-----5:R-:W-:-:S03]  /*4910*/  R2UR UR12, R2 ;  /* 0x00000000020c72ca */ /* 0x020fc600000e0000 */
[----:B------:R-:W-:-:S04]  /*4920*/  UISETP.NE.AND UP0, UPT, UR7, 0x3, UPT ;  /* 0x000000030700788c */ /* 0x000fc8000bf05270 */
[----:B------:R-:W-:Y:S02]  /*4930*/  USEL UR6, URZ, 0x1, UP0 ;  /* 0x000000013f067887 */ /* 0x000fe40008000000 */
[----:B------:R-:W-:Y:S02]  /*4940*/  USEL UR7, UR7, URZ, UP0 ;  /* 0x0000003f07077287 */ /* 0x000fe40008000000 */
[----:B------:R-:W-:-:S06]  /*4950*/  ULOP3.LUT UR6, UR38, UR6, URZ, 0x3c, !UPT ;  /* 0x0000000626067292 */ /* 0x000fcc000f8e3c3f */
[----:B------:R-:W-:Y:S01]  /*4960*/  IMAD.U32 R2, RZ, RZ, UR6 ;  /* 0x00000006ff027e24 */ /* 0x000fe2000f8e00ff */
[----:B------:R-:W-:-:S06]  /*4970*/  UMOV UR6, UR39 ;  /* 0x0000002700067c82 */ /* 0x000fcc0008000000 */
.L_x_25:
[----:B0-----:R-:W-:Y:S05]  /*4980*/  @!P0 BRA `(.L_x_19) ;  /* 0x0000000000048947 */ /* 0x001fea0003800000 */
[----:B------:R-:W-:Y:S01]  /*4990*/  BPT.TRAP 0x1 ;  /* 0x000000040000795c */ /* 0x000fe20000300000 */
.L_x_19:
[----:B------:R-:W0:Y:S01]  /*49a0*/  S2UR UR9, SR_CgaCtaId ;  /* 0x00000000000979c3 */ /* 0x000e220000008800 */
[----:B------:R-:W-:Y:S01]  /*49b0*/  UMOV UR8, 0x400 ;  /* 0x0000040000087882 */ /* 0x000fe20000000000 */
[----:B------:R-:W-:Y:S01]  /*49c0*/  IMAD.U32 R3, RZ, RZ, UR7 ;  /* 0x00000007ff037e24 */ /* 0x000fe2000f8e00ff */
[----:B------:R-:W-:Y:S01]  /*49d0*/  SHF.L.U32 R4, R2, 0x1f, RZ ;  /* 0x0000001f02047819 */ /* 0x000fe200000006ff */
[----:B0-----:R-:W-:-:S06]  /*49e0*/  ULEA UR8, UR9, UR8, 0x18 ;  /* 0x0000000809087291 */ /* 0x001fcc000f8ec03f */
[----:B------:R-:W-:-:S04]  /*49f0*/  IMAD.U32 R0, RZ, RZ, UR8 ;  /* 0x00000008ff007e24 */ /* 0x000fc8000f8e00ff */
[----:B------:R-:W-:-:S04]  /*4a00*/  IMAD R3, R3, 0x8, R0 ;  /* 0x0000000803037824 */ /* 0x000fc800078e0200 */
[----:B------:R0:W1:Y:S01]  /*4a10*/  SYNCS.PHASECHK.TRANS64.TRYWAIT P1, [R3+URZ], R4 ;  /* 0x00000004030075a7 */ /* 0x000062000802017f */
[----:B------:R-:W-:Y:S05]  /*4a20*/  @!P0 BRA `(.L_x_20) ;  /* 0x0000000000048947 */ /* 0x000fea0003800000 */
[----:B------:R-:W-:Y:S01]  /*4a30*/  BPT.TRAP 0x1 ;  /* 0x000000040000795c */ /* 0x000fe20000300000 */
.L_x_20:
[----:B-1----:R-:W-:Y:S05]  /*4a40*/  @P1 BRA `(.L_x_21) ;  /* 0x0000000000081947 */ /* 0x002fea0003800000 */
[----:B------:R-:W1:Y:S02]  /*4a50*/  SYNCS.PHASECHK.TRANS64.TRYWAIT P1, [R3+URZ], R4 ;  /* 0x00000004030075a7 */ /* 0x000e64000802017f */
[----:B-1----:R-:W-:Y:S05]  /*4a60*/  @!P1 BRA `(.L_x_22) ;  /* 0x0000017000e49947 */ /* 0x002fea0003800000 */
.L_x_21:
        /* <DEDUP_REMOVED lines=48> */
[----:B--2---:R-:W2:Y:S04]  /*4d70*/  LDL.LU.64 R24, [R1] ;  /* 0x0000000001187983 */ /* 0x004ea80000300a00 */
        /* <DEDUP_REMOVED lines=47> */
[----:B------:R-:W-:-:S02]  /*5070*/  UIMAD UR13, UR7, 0xc00, UR4 ;  /* 0x00000c00070d78a4 */ /* 0x000fc4000f8e0204 */
[----:B------:R-:W-:Y:S01]  /*5080*/  UIMAD UR14, UR7, 0x600, UR5 ;  /* 0x00000600070e78a4 */ /* 0x000fe2000f8e0205 */
[----:B------:R-:W-:Y:S01]  /*5090*/  STL [R1+0x2cc], R19 ;  /* 0x0002cc1301007387 */ /* 0x000fe20000100800 */
[----:B------:R-:W-:Y:S01]  /*50a0*/  UMOV UR9, 0x40000040 ;  /* 0x4000004000097882 */ /* 0x000fe20000000000 */
[----:B------:R-:W-:Y:S02]  /*50b0*/  UMOV UR11, 0x40000040 ;  /* 0x40000040000b7882 */ /* 0x000fe40000000000 */
[----:B------:R-:W-:Y:S01]  /*50c0*/  UMOV UR8, UR13 ;  /* 0x0000000d00087c82 */ /* 0x000fe20008000000 */
[----:B------:R-:W-:Y:S01]  /*50d0*/  STL [R1+0x2c8], R18 ;  /* 0x0002c81201007387 */ /* 0x000fe20000100800 */
[----:B------:R-:W-:-:S03]  /*50e0*/  UMOV UR10, UR14 ;  /* 0x0000000e000a7c82 */ /* 0x000fc60008000000 */
[----:B------:R-:W-:Y:S04]  /*50f0*/  STL [R1+0x2c4], R17 ;  /* 0x0002c41101007387 */ /* 0x000fe80000100800 */
[----:B------:R-:W-:Y:S04]  /*5100*/  STL [R1+0x2c0], R16 ;  /* 0x0002c01001007387 */ /* 0x000fe80000100800 */
[----:B------:R3:W-:Y:S04]  /*5110*/  STL [R1+0x2bc], R2 ;  /* 0x0002bc0201007387 */ /* 0x0007e80000100800 */
[----:B------:R4:W-:Y:S01]  /*5120*/  STL [R1+0x2b8], R0 ;  /* 0x0002b80001007387 */ /* 0x0009e20000100800 */
[----:B--2---:R-:W-:-:S06]  /*5130*/  WARPGROUP.ARRIVE ;  /* 0x00000000000079c5 */ /* 0x004fcc0000000000 */
[----:B------:R-:W-:Y:S01]  /*5140*/  IGMMA.64x192x32.S8.S8 R24, gdesc[UR8], R24, gsb0 ;  /* 0x04e00000081879f1 */ /* 0x000fe20008041018 */
[----:B------:R-:W-:Y:S01]  /*5150*/  UIADD3 UR8, UR13, 0x400, URZ ;  /* 0x000004000d087890 */ /* 0x000fe2000fffe03f */
[----:B------:R-:W-:Y:S01]  /*5160*/  UMOV UR9, 0x40000040 ;  /* 0x4000004000097882 */ /* 0x000fe20000000000 */
[----:B------:R-:W-:Y:S02]  /*5170*/  WARPGROUP.DEPBAR.LE gsb0, 0x0 ;  /* 0x00008000000079c5 */ /* 0x000fe40000010000 */
[----:B------:R-:W-:Y:S01]  /*5180*/  WARPGROUP.ARRIVE ;  /* 0x00000000000079c5 */ /* 0x000fe20000000000 */
[----:B------:R-:W-:Y:S01]  /*5190*/  STL.64 [R1], R24 ;  /* 0x0000001801007387 */ /* 0x000fe20000100a00 */
[----:B---3--:R-:W-:Y:S02]  /*51a0*/  IMAD.MOV.U32 R2, RZ, RZ, R118 ;  /* 0x000000ffff027224 */ /* 0x008fe400078e0076 */
[----:B----4-:R-:W-:Y:S01]  /*51b0*/  IMAD.MOV.U32 R0, RZ, RZ, R119 ;  /* 0x000000ffff007224 */ /* 0x010fe200078e0077 */
[----:B------:R-:W-:Y:S01]  /*51c0*/  STL.64 [R1+0x8], R26 ;  /* 0x0000081a01007387 */ /* 0x000fe20000100a00 */
[----:B------:R-:W-:Y:S01]  /*51d0*/  IGMMA.64x192x32.S8.S8 R120, gdesc[UR8], R120, gsb0 ;  /* 0x04e00000087879f1 */ /* 0x000fe20008041078 */
[----:B01----:R-:W-:-:S02]  /*51e0*/  IMAD.MOV.U32 R4, RZ, RZ, R116 ;  /* 0x000000ffff047224 */ /* 0x003fc400078e0074 */
[----:B------:R-:W-:Y:S01]  /*51f0*/  STL.64 [R1+0x10], R28 ;  /* 0x0000101c01007387 */ /* 0x000fe20000100a00 */
[----:B------:R-:W-:Y:S02]  /*5200*/  IMAD.MOV.U32 R3, RZ, RZ, R117 ;  /* 0x000000ffff037224 */ /* 0x000fe400078e0075 */
        /* <DEDUP_REMOVED lines=111> */
[----:B------:R-:W-:-:S03]  /*5900*/  WARPGROUP.DEPBAR.LE gsb0, 0x0 ;  /* 0x00008000000079c5 */ /* 0x000fc60000010000 */
        /* <DEDUP_REMOVED lines=38> */
[----:B0-----:R-:W3:Y:S04]  /*5b70*/  LDL.LU R140, [R1] ;  /* 0x00000000018c7983 */ /* 0x001ee80000300800 */
[----:B------:R-:W3:Y:S04]  /*5b80*/  LDL.LU R141, [R1+0x4] ;  /* 0x00000400018d7983 */ /* 0x000ee80000300800 */
        /* <DEDUP_REMOVED lines=50> */
[----:B------:R-:W3:Y:S01]  /*5eb0*/  LDL.LU R192, [R1+0xd0] ;  /* 0x0000d00001c07983 */ /* 0x000ee20000300800 */
[----:B------:R-:W-:Y:S01]  /*5ec0*/  UIADD3 UR8, UR13, 0x800, URZ ;  /* 0x000008000d087890 */ /* 0x000fe2000fffe03f */
[----:B--2---:R-:W-:Y:S01]  /*5ed0*/  WARPGROUP.ARRIVE ;  /* 0x00000000000079c5 */ /* 0x004fe20000000000 */
[----:B------:R-:W-:Y:S01]  /*5ee0*/  UMOV UR9, 0x40000040 ;  /* 0x4000004000097882 */ /* 0x000fe20000000000 */
[----:B------:R-:W-:-:S02]  /*5ef0*/  IMAD.MOV.U32 R193, RZ, RZ, R235 ;  /* 0x000000ffffc17224 */ /* 0x000fc400078e00eb */
[----:B------:R-:W-:Y:S02]  /*5f00*/  IMAD.MOV.U32 R194, RZ, RZ, R234 ;  /* 0x000000ffffc27224 */ /* 0x000fe400078e00ea */
[----:B------:R-:W-:Y:S02]  /*5f10*/  IMAD.MOV.U32 R195, RZ, RZ, R233 ;  /* 0x000000ffffc37224 */ /* 0x000fe400078e00e9 */
[----:B------:R-:W-:Y:S01]  /*5f20*/  IGMMA.64x192x32.S8.S8 R24, gdesc[UR8], R24, gsb0 ;  /* 0x04e00000081879f1 */ /* 0x000fe20008041018 */
        /* <DEDUP_REMOVED lines=43> */
[----:B------:R-:W-:Y:S01]  /*61e0*/  IMAD.MOV.U32 R235, RZ, RZ, R0 ;  /* 0x000000ffffeb7224 */ /* 0x000fe200078e0000 */
[----:B------:R-:W-:-:S05]  /*61f0*/  WARPGROUP.DEPBAR.LE gsb0, 0x0 ;  /* 0x00008000000079c5 */ /* 0x000fca0000010000 */
[----:B---3--:R-:W-:-:S06]  /*6200*/  WARPGROUP.ARRIVE ;  /* 0x00000000000079c5 */ /* 0x008fcc0000000000 */
        /* <DEDUP_REMOVED lines=570> */
[----:B------:R-:W-:Y:S01]  /*85b0*/  BPT.TRAP 0x1 ;  /* 0x000000040000795c */ /* 0x000fe20000300000 */
.L_x_23:
[----:B------:R-:W-:Y:S01]  /*85c0*/  UISETP.GT.U32.AND UP0, UPT, UR40, 0x1, UPT ;  /* 0x000000012800788c */ /* 0x000fe2000bf04070 */
[----:B------:R-:W-:-:S04]  /*85d0*/  IMAD.U32 R3, RZ, RZ, UR6 ;  /* 0x00000006ff037e24 */ /* 0x000fc8000f8e00ff */
[----:B-----5:R-:W-:Y:S01]  /*85e0*/  IMAD R3, R3, 0x8, R0 ;  /* 0x0000000803037824 */ /* 0x020fe200078e0200 */
[----:B------:R-:W-:-:S03]  /*85f0*/  PLOP3.LUT P1, PT, PT, PT, UP0, 0x80, 0x0 ;  /* 0x000000000000781c */ /* 0x000fc60003f2f008 */
[----:B------:R-:W-:-:S05]  /*8600*/  VIADD R3, R3, 0x18 ;  /* 0x0000001803037836 */ /* 0x000fca0000000000 */
[----:B------:R-:W-:-:S04]  /*8610*/  PRMT R3, RZ, 0x654, R3 ;  /* 0x00000654ff037816 */ /* 0x000fc80000000003 */
[----:B------:R0:W-:Y:S01]  /*8620*/  SYNCS.ARRIVE.TRANS64.RED.A1T0 RZ, [R3+URZ], RZ ;  /* 0x000000ff03ff79a7 */ /* 0x0001e2000810043f */
[----:B------:R-:W-:Y:S05]  /*8630*/  @P1 BRA `(.L_x_24) ;  /* 0x0000000000041947 */ /* 0x000fea0003800000 */
[----:B------:R-:W-:Y:S01]  /*8640*/  BPT.TRAP 0x1 ;  /* 0x000000040000795c */ /* 0x000fe20000300000 */
.L_x_24:
[----:B------:R-:W-:Y:S02]  /*8650*/  UISETP.GT.AND UP2, UPT, UR12, 0x1, UPT ;  /* 0x000000010c00788c */ /* 0x000fe4000bf44270 */
[----:B------:R-:W-:Y:S02]  /*8660*/  UIADD3 UR7, UR7, 0x1, URZ ;  /* 0x0000000107077890 */ /* 0x000fe4000fffe03f */
[----:B------:R-:W-:Y:S02]  /*8670*/  UIADD3 UR6, UR6, 0x1, URZ ;  /* 0x0000000106067890 */ /* 0x000fe4000fffe03f */
[----:B------:R-:W-:Y:S01]  /*8680*/  PLOP3.LUT P1, PT, PT, PT, UP2, 0x80, 0x0 ;  /* 0x000000000000781c */ /* 0x000fe20003f2f028 */
[----:B------:R-:W-:Y:S02]  /*8690*/  UISETP.NE.AND UP0, UPT, UR7, 0x3, UPT ;  /* 0x000000030700788c */ /* 0x000fe4000bf05270 */
[----:B------:R-:W-:Y:S02]  /*86a0*/  UISETP.NE.AND UP1, UPT, UR6, 0x3, UPT ;  /* 0x000000030600788c */ /* 0x000fe4000bf25270 */
[----:B------:R-:W-:-:S02]  /*86b0*/  USEL UR8, URZ, 0x1, UP0 ;  /* 0x000000013f087887 */ /* 0x000fc40008000000 */
[----:B------:R-:W-:Y:S02]  /*86c0*/  UIADD3 UR12, UR12, -0x1, URZ ;  /* 0xffffffff0c0c7890 */ /* 0x000fe4000fffe03f */
[----:B------:R-:W-:Y:S02]  /*86d0*/  USEL UR7, UR7, URZ, UP0 ;  /* 0x0000003f07077287 */ /* 0x000fe40008000000 */
[----:B------:R-:W-:Y:S01]  /*86e0*/  USEL UR6, UR6, URZ, UP1 ;  /* 0x0000003f06067287 */ /* 0x000fe20008800000 */
[----:B------:R-:W-:Y:S01]  /*86f0*/  LOP3.LUT R2, R2, UR8, RZ, 0x3c, !PT ;  /* 0x0000000802027c12 */ /* 0x000fe2000f8e3cff */
[----:B------:R-:W-:Y:S10]  /*8700*/  @P1 BRA `(.L_x_25) ;  /* 0xffffffc0009c1947 */ /* 0x000ff4000383ffff */
.L_x_18:
[----:B-----5:R-:W1:Y:S02]  /*8710*/  LDC R2, c[0x0][0x28c] ;  /* 0x0000a300ff027b82 */ /* 0x020e640000000800 */
[----:B-1----:R-:W-:-:S13]  /*8720*/  ISETP.GE.AND P1, PT, R2, 0x1, PT ;  /* 0x000000010200780c */ /* 0x002fda0003f26270 */
[----:B------:R-:W-:Y:S05]  /*8730*/  @!P1 BRA `(.L_x_26) ;  /* 0x0000000000449947 */ /* 0x000fea0003800000 */
[----:B------:R-:W-:Y:S05]  /*8740*/  @!P0 BRA `(.L_x_27) ;  /* 0x0000000000048947 */ /* 0x000fea0003800000 */
[----:B------:R-:W-:Y:S01]  /*8750*/  BPT.TRAP 0x1 ;  /* 0x000000040000795c */ /* 0x000fe20000300000 */
.L_x_27:
[----:B------:R-:W-:-:S04]  /*8760*/  UISETP.LT.AND UP0, UPT, UR47, 0x1, UPT ;  /* 0x000000012f00788c */ /* 0x000fc8000bf01270 */
[----:B------:R-:W-:Y:S02]  /*8770*/  USEL UR6, UR47, 0x1, UP0 ;  /* 0x000000012f067887 */ /* 0x000fe40008000000 */
[----:B------:R-:W-:Y:S02]  /*8780*/  UISETP.GT.U32.AND UP0, UPT, UR40, 0x1, UPT ;  /* 0x000000012800788c */ /* 0x000fe4000bf04070 */
[----:B------:R-:W-:-:S04]  /*8790*/  UIADD3 UR6, UR39, UR47, -UR6 ;  /* 0x0000002f27067290 */ /* 0x000fc8000fffe806 */
[----:B------:R-:W-:Y:S01]  /*87a0*/  UIMAD.WIDE.U32 UR4, UR6, -0x55555555, URZ ;  /* 0xaaaaaaab060478a5 */ /* 0x000fe2000f8e003f */
[----:B------:R-:W-:-:S03]  /*87b0*/  PLOP3.LUT P0, PT, PT, PT, UP0, 0x80, 0x0 ;  /* 0x000000000000781c */ /* 0x000fc60003f0f008 */
[----:B------:R-:W-:-:S04]  /*87c0*/  USHF.R.U32.HI UR4, URZ, 0x1, UR5 ;  /* 0x000000013f047899 */ /* 0x000fc80008011605 */
[----:B------:R-:W-:-:S06]  /*87d0*/  UIMAD UR6, UR4, -0x3, UR6 ;  /* 0xfffffffd040678a4 */ /* 0x000fcc000f8e0206 */
[----:B------:R-:W-:-:S04]  /*87e0*/  IMAD.U32 R2, RZ, RZ, UR6 ;  /* 0x00000006ff027e24 */ /* 0x000fc8000f8e00ff */
[----:B------:R-:W-:-:S04]  /*87f0*/  IMAD R0, R2, 0x8, R0 ;  /* 0x0000000802007824 */ /* 0x000fc800078e0200 */
[----:B------:R-:W-:-:S05]  /*8800*/  VIADD R0, R0, 0x18 ;  /* 0x0000001800007836 */ /* 0x000fca0000000000 */
[----:B------:R-:W-:-:S04]  /*8810*/  PRMT R0, RZ, 0x654, R0 ;  /* 0x00000654ff007816 */ /* 0x000fc80000000000 */
[----:B------:R1:W-:Y:S01]  /*8820*/  SYNCS.ARRIVE.TRANS64.RED.A1T0 RZ, [R0+URZ], RZ ;  /* 0x000000ff00ff79a7 */ /* 0x0003e2000810043f */
[----:B------:R-:W-:Y:S05]  /*8830*/  @P0 BRA `(.L_x_26) ;  /* 0x0000000000040947 */ /* 0x000fea0003800000 */
[----:B------:R-:W-:Y:S01]  /*8840*/  BPT.TRAP 0x1 ;  /* 0x000000040000795c */ /* 0x000fe20000300000 */
.L_x_26:
[----:B------:R-:W2:Y:S01]  /*8850*/  S2R R4, SR_TID.X ;  /* 0x0000000000047919 */ /* 0x000ea20000002100 */
[----:B------:R-:W-:Y:S01]  /*8860*/  UIMAD UR43, UR43, 0xc0, URZ ;  /* 0x000000c02b2b78a4 */ /* 0x000fe2000f8e023f */
[----:B------:R-:W-:Y:S01]  /*8870*/  IMAD.MOV.U32 R5, RZ, RZ, -0x2 ;  /* 0xfffffffeff057424 */ /* 0x000fe200078e00ff */
[----:B------:R-:W-:Y:S01]  /*8880*/  USHF.R.S32.HI UR10, URZ, 0x1f, UR44 ;  /* 0x0000001f3f0a7899 */ /* 0x000fe2000801142c */
[----:B------:R-:W-:Y:S01]  /*8890*/  ULDC.64 UR8, c[0x0][0x5d0] ;  /* 0x0001740000087ab9 */ /* 0x000fe20000000a00 */
[----:B------:R-:W-:Y:S02]  /*88a0*/  UIMAD.WIDE UR6, UR42, 0x180, URZ ;  /* 0x000001802a0678a5 */ /* 0x000fe4000f8e023f */
[----:B------:R-:W-:Y:S01]  /*88b0*/  IMAD.U32 R22, RZ, RZ, UR43 ;  /* 0x0000002bff167e24 */ /* 0x000fe2000f8e00ff */
[----:B------:R-:W-:Y:S02]  /*88c0*/  UIMAD UR4, UR10, UR8, URZ ;  /* 0x000000080a0472a4 */ /* 0x000fe4000f8e023f */
[----:B------:R-:W-:-:S02]  /*88d0*/  UIMAD UR42, UR42, 0x180, URZ ;  /* 0x000001802a2a78a4 */ /* 0x000fc4000f8e023f */
[----:B------:R-:W-:Y:S02]  /*88e0*/  UIMAD UR4, UR44, UR9, UR4 ;  /* 0x000000092c0472a4 */ /* 0x000fe4000f8e0204 */
[----:B------:R-:W-:Y:S02]  /*88f0*/  UIADD3 UR39, UR47, UR39, URZ ;  /* 0x000000272f277290 */ /* 0x000fe4000fffe03f */
[----:B------:R-:W-:Y:S02]  /*8900*/  UISETP.GE.U32.AND UP2, UPT, UR47, 0x3, UPT ;  /* 0x000000032f00788c */ /* 0x000fe4000bf46070 */
[----:B------:R-:W-:-:S04]  /*8910*/  UISETP.GT.U32.AND UP1, UPT, UR39, 0x2, UPT ;  /* 0x000000022700788c */ /* 0x000fc8000bf24070 */
[----:B------:R-:W-:Y:S01]  /*8920*/  UISETP.LT.U32.AND UP1, UPT, UR47, 0x3, UP1 ;  /* 0x000000032f00788c */ /* 0x000fe20008f21070 */
[--C-:B--2---:R-:W-:Y:S01]  /*8930*/  SHF.R.U32.HI R2, RZ, 0x7, R4.reuse ;  /* 0x00000007ff027819 */ /* 0x104fe20000011604 */
[----:B------:R-:W-:Y:S01]  /*8940*/  IMAD.SHL.U32 R23, R4, 0x2, RZ ;  /* 0x0000000204177824 */ /* 0x000fe200078e00ff */
[----:B-1----:R-:W-:Y:S02]  /*8950*/  SHF.R.U32.HI R0, RZ, 0x2, R4 ;  /* 0x00000002ff007819 */ /* 0x002fe40000011604 */
[----:B------:R-:W-:Y:S02]  /*8960*/  LOP3.LUT R2, R2, 0x1, RZ, 0xc0, !PT ;  /* 0x0000000102027812 */ /* 0x000fe400078ec0ff */
[----:B0-----:R-:W-:Y:S02]  /*8970*/  LOP3.LUT R3, R4, 0x60, RZ, 0xc0, !PT ;  /* 0x0000006004037812 */ /* 0x001fe400078ec0ff */
[----:B------:R-:W-:Y:S01]  /*8980*/  LOP3.LUT R0, R0, 0x7, RZ, 0xc0, !PT ;  /* 0x0000000700007812 */ /* 0x000fe200078ec0ff */
[----:B------:R-:W-:Y:S01]  /*8990*/  IMAD.SHL.U32 R15, R2, 0x40, RZ ;  /* 0x00000040020f7824 */ /* 0x000fe200078e00ff */
[----:B------:R-:W-:-:S02]  /*89a0*/  SHF.R.U32.HI R3, RZ, 0x1, R3 ;  /* 0x00000001ff037819 */ /* 0x000fc40000011603 */
[----:B------:R-:W-:Y:S02]  /*89b0*/  LOP3.LUT R22, R22, 0x6, R23, 0xf8, !PT ;  /* 0x0000000616167812 */ /* 0x000fe400078ef817 */
[--C-:B------:R-:W-:Y:S02]  /*89c0*/  LOP3.LUT R15, R15, 0x40, R0.reuse, 0xe2, !PT ;  /* 0x000000400f0f7812 */ /* 0x100fe400078ee200 */
[----:B------:R-:W-:Y:S02]  /*89d0*/  IADD3 R0, RZ, -R3, -R0 ;  /* 0x80000003ff007210 */ /* 0x000fe40007ffe800 */
[----:B------:R-:W-:Y:S02]  /*89e0*/  SHF.R.S32.HI R23, RZ, 0x1f, R22 ;  /* 0x0000001fff177819 */ /* 0x000fe40000011416 */
[----:B------:R-:W-:Y:S01]  /*89f0*/  LOP3.LUT R15, R15, UR6, R3, 0xfe, !PT ;  /* 0x000000060f0f7c12 */ /* 0x000fe2000f8efe03 */
[----:B------:R-:W-:Y:S02]  /*8a00*/  IMAD R0, R2, -0x40, R0 ;  /* 0xffffffc002007824 */ /* 0x000fe400078e0200 */
[----:B------:R-:W-:Y:S01]  /*8a10*/  IMAD.U32 R2, RZ, RZ, UR8 ;  /* 0x00000008ff027e24 */ /* 0x000fe2000f8e00ff */
[----:B------:R-:W-:-:S02]  /*8a20*/  ULDC UR8, c[0x0][0x284] ;  /* 0x0000a10000087ab9 */ /* 0x000fc40000000800 */
[----:B------:R-:W-:Y:S02]  /*8a30*/  IMAD.U32 R14, RZ, RZ, UR8 ;  /* 0x00000008ff0e7e24 */ /* 0x000fe4000f8e00ff */
[----:B------:R-:W-:-:S03]  /*8a40*/  IMAD.WIDE.U32 R2, R2, UR44, R22 ;  /* 0x0000002c02027c25 */ /* 0x000fc6000f8e0016 */
[----:B------:R-:W-:Y:S01]  /*8a50*/  IADD3 R14, R14, -UR42, R0 ;  /* 0x8000002a0e0e7c10 */ /* 0x000fe2000fffe000 */
[----:B------:R-:W-:Y:S01]  /*8a60*/  VIADD R3, R3, UR4 ;  /* 0x0000000403037c36 */ /* 0x000fe20008000000 */
[----:B------:R-:W-:Y:S01]  /*8a70*/  ULDC UR4, c[0x0][0x288] ;  /* 0x0000a20000047ab9 */ /* 0x000fe20000000800 */
[----:B------:R-:W-:Y:S01]  /*8a80*/  LOP3.LUT R0, R4, 0x3, RZ, 0xc0, !PT ;  /* 0x0000000304007812 */ /* 0x000fe200078ec0ff */
[----:B------:R-:W-:-:S04]  /*8a90*/  UISETP.GE.AND UP0, UPT, UR43, UR4, UPT ;  /* 0x000000042b00728c */ /* 0x000fc8000bf06270 */
[----:B------:R-:W-:Y:S01]  /*8aa0*/  UISETP.GE.OR UP0, UPT, UR42, UR8, UP0 ;  /* 0x000000082a00728c */ /* 0x000fe20008706670 */
[----:B------:R-:W-:Y:S01]  /*8ab0*/  IMAD R0, R0, R5, UR4 ;  /* 0x0000000400007e24 */ /* 0x000fe2000f8e0205 */
[----:B------:R-:W-:Y:S02]  /*8ac0*/  UIMAD.WIDE.U32 UR4, UR39, -0x55555555, URZ ;  /* 0xaaaaaaab270478a5 */ /* 0x000fe4000f8e003f */
[----:B------:R-:W-:Y:S01]  /*8ad0*/  USEL UR8, URZ, 0x1, !UP1 ;  /* 0x000000013f087887 */ /* 0x000fe2000c800000 */
[----:B------:R-:W-:Y:S01]  /*8ae0*/  VIADD R0, R0, -UR43 ;  /* 0x8000002b00007c36 */ /* 0x000fe20008000000 */
[----:B------:R-:W-:Y:S01]  /*8af0*/  PLOP3.LUT P0, PT, PT, PT, UP0, 0x80, 0x0 ;  /* 0x000000000000781c */ /* 0x000fe20003f0f008 */
[----:B------:R-:W-:Y:S02]  /*8b00*/  USHF.R.U32.HI UR4, URZ, 0x1, UR5 ;  /* 0x000000013f047899 */ /* 0x000fe40008011605 */
[----:B------:R-:W-:Y:S02]  /*8b10*/  ULOP3.LUT UR38, UR38, UR8, URZ, 0x3c, !UPT ;  /* 0x0000000826267292 */ /* 0x000fe4000f8e3c3f */
[----:B------:R-:W-:-:S02]  /*8b20*/  UIMAD UR39, UR4, -0x3, UR39 ;  /* 0xfffffffd042778a4 */ /* 0x000fc4000f8e0227 */
[----:B------:R-:W-:Y:S01]  /*8b30*/  @UP2 ULOP3.LUT UR38, UR38, 0x1, UR4, 0x78, !UPT ;  /* 0x0000000126262892 */ /* 0x000fe2000f8e7804 */
[----:B------:R-:W-:-:S05]  /*8b40*/  UMOV UR42, 0xffffffff ;  /* 0xffffffff002a7882 */ /* 0x000fca0000000000 */
[----:B------:R-:W-:Y:S06]  /*8b50*/  @P0 BRA `(.L_x_28) ;  /* 0x0000011000f00947 */ /* 0x000fec0003800000 */
[----:B------:R-:W-:Y:S01]  /*8b60*/  ISETP.NE.AND P0, PT, R18, RZ, PT ;  /* 0x000000ff1200720c */ /* 0x000fe20003f05270 */
[----:B------:R-:W-:Y:S01]  /*8b70*/  ULDC.64 UR12, c[0x0][0x5c8] ;  /* 0x00017200000c7ab9 */ /* 0x000fe20000000a00 */
[----:B------:R-:W-:Y:S01]  /*8b80*/  BSSY B0, `(.L_x_28) ;  /* 0x0001139000007945 */ /* 0x000fe20003800000 */
[----:B------:R-:W-:Y:S01]  /*8b90*/  UIMAD UR4, UR7, UR12, URZ ;  /* 0x0000000c070472a4 */ /* 0x000fe2000f8e023f */
[----:B------:R-:W-:Y:S02]  /*8ba0*/  IMAD.U32 R6, RZ, RZ, UR13 ;  /* 0x0000000dff067e24 */ /* 0x000fe4000f8e00ff */
[----:B------:R-:W-:-:S04]  /*8bb0*/  IMAD.WIDE.U32 R2, R15, UR12, R2 ;  /* 0x0000000c0f027c25 */ /* 0x000fc8000f8e0002 */
[----:B------:R-:W-:-:S04]  /*8bc0*/  IMAD R6, R15, R6, UR4 ;  /* 0x000000040f067e24 */ /* 0x000fc8000f8e0206 */
[----:B------:R-:W-:Y:S01]  /*8bd0*/  IMAD.IADD R6, R3, 0x1, R6 ;  /* 0x0000000103067824 */ /* 0x000fe200078e0206 */
[----:B------:R-:W-:Y:S06]  /*8be0*/  @!P0 BRA `(.L_x_29) ;  /* 0x000000c400008947 */ /* 0x000fec0003800000 */
[----:B------:R-:W0:Y:S01]  /*8bf0*/  LDC.64 R10, c[0x0][0x5b0] ;  /* 0x00016c00ff0a7b82 */ /* 0x000e220000000a00 */
[----:B------:R-:W-:Y:S01]  /*8c00*/  ULDC.64 UR8, c[0x0][0x5b8] ;  /* 0x00016e0000087ab9 */ /* 0x000fe20000000a00 */
[----:B------:R-:W-:Y:S01]  /*8c10*/  ISETP.GE.AND P2, PT, R14, 0x1, PT ;  /* 0x000000010e00780c */ /* 0x000fe20003f46270 */
[----:B------:R-:W-:Y:S02]  /*8c20*/  UIMAD UR4, UR10, UR8, URZ ;  /* 0x000000080a0472a4 */ /* 0x000fe4000f8e023f */
[----:B------:R-:W-:Y:S01]  /*8c30*/  IMAD.U32 R4, RZ, RZ, UR8 ;  /* 0x00000008ff047e24 */ /* 0x000fe2000f8e00ff */
[----:B------:R-:W-:Y:S01]  /*8c40*/  BSSY B1, `(.L_x_30) ;  /* 0x000000e000017945 */ /* 0x000fe20003800000 */
[----:B------:R-:W-:Y:S01]  /*8c50*/  ISETP.LT.OR P1, PT, R0, 0x1, !P2 ;  /* 0x000000010000780c */ /* 0x000fe20005721670 */
[----:B------:R-:W-:Y:S01]  /*8c60*/  UIMAD UR4, UR44, UR9, UR4 ;  /* 0x000000092c0472a4 */ /* 0x000fe2000f8e0204 */
[----:B------:R-:W1:Y:S01]  /*8c70*/  LDC.64 R12, c[0x0][0x5a8] ;  /* 0x00016a00ff0c7b82 */ /* 0x000e620000000a00 */
[----:B------:R-:W-:-:S04]  /*8c80*/  IMAD.WIDE.U32 R22, R4, UR44, R22 ;  /* 0x0000002c04167c25 */ /* 0x000fc8000f8e0016 */
[----:B------:R-:W-:Y:S02]  /*8c90*/  VIADD R21, R23, UR4 ;  /* 0x0000000417157c36 */ /* 0x000fe40008000000 */
[----:B------:R-:W-:Y:S02]  /*8ca0*/  IMAD.MOV.U32 R20, RZ, RZ, R22 ;  /* 0x000000ffff147224 */ /* 0x000fe400078e0016 */
[----:B0-----:R-:W-:Y:S02]  /*8cb0*/  IMAD R218, R10, UR7, RZ ;  /* 0x000000070ada7c24 */ /* 0x001fe4000f8e02ff */
[----:B------:R-:W-:-:S04]  /*8cc0*/  IMAD.WIDE.U32 R4, R15, R10, R20 ;  /* 0x0000000a0f047225 */ /* 0x000fc800078e0014 */
[----:B------:R-:W-:Y:S01]  /*8cd0*/  IMAD R218, R15, R11, R218 ;  /* 0x0000000b0fda7224 */ /* 0x000fe200078e02da */
[----:B-1----:R-:W-:-:S04]  /*8ce0*/  IADD3 R8, P0, R4, R12, RZ ;  /* 0x0000000c04087210 */ /* 0x002fc80007f1e0ff */
[----:B------:R-:W-:Y:S01]  /*8cf0*/  IADD3.X R9, R13, R5, R218, P0, !PT ;  /* 0x000000050d097210 */ /* 0x000fe200007fe4da */
[----:B------:R-:W-:Y:S08]  /*8d00*/  @P1 BRA `(.L_x_31) ;  /* 0x0000000000041947 */ /* 0x000ff00003800000 */
[----:B------:R0:W5:Y:S02]  /*8d10*/  LDG.E.U8 R16, desc[UR36][R8.64] ;  /* 0x0000002408107981 */ /* 0x000164000c1e1100 */
.L_x_31:
[----:B------:R-:W-:Y:S05]  /*8d20*/  BSYNC B1 ;  /* 0x0000000000017941 */ /* 0x000fea0003800000 */
.L_x_30:
[----:B------:R-:W2:Y:S01]  /*8d30*/  LDL.LU R7, [R1] ;  /* 0x0000000001077983 */ /* 0x000ea20000300800 */
[----:B-----5:R-:W-:Y:S01]  /*8d40*/  LOP3.LUT R3, R16, 0xffff, RZ, 0xc0, !PT ;  /* 0x0000ffff10037812 */ /* 0x020fe200078ec0ff */
[----:B------:R-:W-:Y:S01]  /*8d50*/  ULDC.64 UR4, c[0x0][0x5c0] ;  /* 0x0001700000047ab9 */ /* 0x000fe20000000a00 */
[----:B------:R-:W-:Y:S01]  /*8d60*/  BSSY B1, `(.L_x_32) ;  /* 0x000000c000017945 */ /* 0x000fe20003800000 */
[----:B------:R-:W-:Y:S02]  /*8d70*/  IADD3 R4, P0, R2, UR4, RZ ;  /* 0x0000000402047c10 */ /* 0x000fe4000ff1e0ff */
[----:B------:R-:W-:Y:S02]  /*8d80*/  PRMT R3, R3, 0x8880, RZ ;  /* 0x0000888003037816 */ /* 0x000fe400000000ff */
[----:B------:R-:W-:Y:S02]  /*8d90*/  IADD3.X R5, R6, UR5, RZ, P0, !PT ;  /* 0x0000000506057c10 */ /* 0x000fe400087fe4ff */
[----:B------:R-:W-:Y:S01]  /*8da0*/  ISETP.LT.OR P0, PT, R0, 0x2, !P2 ;  /* 0x000000020000780c */ /* 0x000fe20005701670 */
[----:B------:R-:W-:-:S04]  /*8db0*/  IMAD R2, R3, R18, RZ ;  /* 0x0000001203027224 */ /* 0x000fc800078e02ff */
[----:B--2---:R-:W-:-:S05]  /*8dc0*/  @!P1 IMAD R3, R7, R17, R2 ;  /* 0x0000001107039224 */ /* 0x004fca00078e0202 */
[----:B------:R1:W-:Y:S03]  /*8dd0*/  @!P1 STG.E.U8 desc[UR36][R4.64], R3 ;  /* 0x0000000304009986 */ /* 0x0003e6000c101124 */
[----:B------:R-:W-:Y:S05]  /*8de0*/  @P0 BRA `(.L_x_33) ;  /* 0x00000000000c0947 */ /* 0x000fea0003800000 */
[----:B------:R-:W2:Y:S02]  /*8df0*/  LDG.E.U8 R16, desc[UR36][R8.64+0x1] ;  /* 0x0000012408107981 */ /* 0x000ea4000c1e1100 */
[----:B--2---:R-:W-:-:S05]  /*8e00*/  PRMT R2, R16, 0x8880, RZ ;  /* 0x0000888010027816 */ /* 0x004fca00000000ff */
[----:B------:R-:W-:-:S07]  /*8e10*/  IMAD R2, R2, R18, RZ ;  /* 0x0000001202027224 */ /* 0x000fce00078e02ff */
.L_x_33:
[----:B------:R-:W-:Y:S05]  /*8e20*/  BSYNC B1 ;  /* 0x0000000000017941 */ /* 0x000fea0003800000 */
.L_x_32:
[----:B-1----:R-:W2:Y:S01]  /*8e30*/  LDL.LU R3, [R1+0x4] ;  /* 0x0000040001037983 */ /* 0x002ea20000300800 */
[----:B------:R-:W-:Y:S01]  /*8e40*/  ISETP.GE.AND P1, PT, R14, 0x9, PT ;  /* 0x000000090e00780c */ /* 0x000fe20003f26270 */
[C---:B------:R-:W-:Y:S01]  /*8e50*/  IMAD.SHL.U32 R216, R10.reuse, 0x8, RZ ;  /* 0x000000080ad87824 */ /* 0x040fe200078e00ff */
[----:B------:R-:W-:Y:S01]  /*8e60*/  SHF.L.U64.HI R217, R10, 0x3, R11 ;  /* 0x000000030ad97819 */ /* 0x000fe2000001020b */
[----:B------:R-:W-:Y:S01]  /*8e70*/  BSSY B1, `(.L_x_34) ;  /* 0x000000c000017945 */ /* 0x000fe20003800000 */
[----:B------:R-:W-:Y:S01]  /*8e80*/  ISETP.LT.OR P4, PT, R0, 0x1, !P1 ;  /* 0x000000010000780c */ /* 0x000fe20004f81670 */
[----:B------:R-:W-:-:S04]  /*8e90*/  IMAD.WIDE.U32 R6, R15, R10, R216 ;  /* 0x0000000a0f067225 */ /* 0x000fc800078e00d8 */
[----:B------:R-:W-:Y:S02]  /*8ea0*/  IMAD.IADD R218, R218, 0x1, R7 ;  /* 0x00000001dada7824 */ /* 0x000fe400078e0207 */
[----:B--2---:R-:W-:-:S05]  /*8eb0*/  @!P0 IMAD R3, R3, R17, R2 ;  /* 0x0000001103038224 */ /* 0x004fca00078e0202 */
[----:B------:R1:W-:Y:S01]  /*8ec0*/  @!P0 STG.E.U8 desc[UR36][R4.64+0x1], R3 ;  /* 0x0000010304008986 */ /* 0x0003e2000c101124 */
[----:B------:R-:W-:-:S04]  /*8ed0*/  IADD3 R6, P0, P3, R22, R12, R6 ;  /* 0x0000000c16067210 */ /* 0x000fc80007b1e006 */
[----:B------:R-:W-:Y:S01]  /*8ee0*/  IADD3.X R7, R21, R13, R218, P0, P3 ;  /* 0x0000000d15077210 */ /* 0x000fe200007e64da */
[----:B------:R-:W-:Y:S08]  /*8ef0*/  @P4 BRA `(.L_x_35) ;  /* 0x00000000000c4947 */ /* 0x000ff00003800000 */
[----:B------:R-:W2:Y:S02]  /*8f00*/  LDG.E.U8 R16, desc[UR36][R6.64] ;  /* 0x0000002406107981 */ /* 0x000ea4000c1e1100 */
[----:B--2---:R-:W-:-:S05]  /*8f10*/  PRMT R2, R16, 0x8880, RZ ;  /* 0x0000888010027816 */ /* 0x004fca00000000ff */
[----:B------:R-:W-:-:S07]  /*8f20*/  IMAD R2, R2, R18, RZ ;  /* 0x0000001202027224 */ /* 0x000fce00078e02ff */
.L_x_35:
[----:B------:R-:W-:Y:S05]  /*8f30*/  BSYNC B1 ;  /* 0x0000000000017941 */ /* 0x000fea0003800000 */
.L_x_34:
[----:B-1----:R-:W2:Y:S01]  /*8f40*/  LDL.LU R3, [R1+0x8] ;  /* 0x0000080001037983 */ /* 0x002ea20000300800 */
[----:B------:R-:W-:Y:S01]  /*8f50*/  @!P4 IADD3 R218, P0, R4, UR46, RZ ;  /* 0x0000002e04dacc10 */ /* 0x000fe2000ff1e0ff */
[----:B------:R-:W-:Y:S03]  /*8f60*/  BSSY B1, `(.L_x_36) ;  /* 0x0000009000017945 */ /* 0x000fe60003800000 */
[----:B------:R-:W-:Y:S02]  /*8f70*/  @!P4 IADD3.X R219, R5, UR45, RZ, P0, !PT ;  /* 0x0000002d05dbcc10 */ /* 0x000fe400087fe4ff */
[----:B------:R-:W-:Y:S01]  /*8f80*/  ISETP.LT.OR P0, PT, R0, 0x2, !P1 ;  /* 0x000000020000780c */ /* 0x000fe20004f01670 */
[----:B--2---:R-:W-:-:S05]  /*8f90*/  @!P4 IMAD R3, R3, R17, R2 ;  /* 0x000000110303c224 */ /* 0x004fca00078e0202 */
[----:B------:R1:W-:Y:S07]  /*8fa0*/  @!P4 STG.E.U8 desc[UR36][R218.64], R3 ;  /* 0x00000003da00c986 */ /* 0x0003ee000c101124 */
[----:B------:R-:W-:Y:S05]  /*8fb0*/  @P0 BRA `(.L_x_37) ;  /* 0x00000000000c0947 */ /* 0x000fea0003800000 */
[----:B------:R-:W2:Y:S02]  /*8fc0*/  LDG.E.U8 R16, desc[UR36][R6.64+0x1] ;  /* 0x0000012406107981 */ /* 0x000ea4000c1e1100 */
[----:B--2---:R-:W-:-:S05]  /*8fd0*/  PRMT R2, R16, 0x8880, RZ ;  /* 0x0000888010027816 */ /* 0x004fca00000000ff */
[----:B------:R-:W-:-:S07]  /*8fe0*/  IMAD R2, R2, R18, RZ ;  /* 0x0000001202027224 */ /* 0x000fce00078e02ff */
.L_x_37:
[----:B------:R-:W-:Y:S05]  /*8ff0*/  BSYNC B1 ;  /* 0x0000000000017941 */ /* 0x000fea0003800000 */
.L_x_36:
[----:B-1----:R-:W2:Y:S01]  /*9000*/  LDL.LU R3, [R1+0xc] ;  /* 0x00000c0001037983 */ /* 0x002ea20000300800 */
[----:B------:R-:W-:Y:S01]  /*9010*/  @!P0 IADD3 R218, P3, R4, UR46, RZ ;  /* 0x0000002e04da8c10 */ /* 0x000fe2000ff7e0ff */
[----:B------:R-:W-:Y:S01]  /*9020*/  BSSY B1, `(.L_x_38) ;  /* 0x000000b000017945 */ /* 0x000fe20003800000 */
[C---:B------:R-:W-:Y:S02]  /*9030*/  ISETP.LT.OR P4, PT, R0.reuse, 0x9, !P1 ;  /* 0x000000090000780c */ /* 0x040fe40004f81670 */
[----:B------:R-:W-:Y:S02]  /*9040*/  @!P0 IADD3.X R219, R5, UR45, RZ, P3, !PT ;  /* 0x0000002d05db8c10 */ /* 0x000fe40009ffe4ff */
[----:B------:R-:W-:Y:S01]  /*9050*/  ISETP.LT.OR P3, PT, R0, 0xa, !P2 ;  /* 0x0000000a0000780c */ /* 0x000fe20005761670 */
[----:B--2---:R-:W-:-:S05]  /*9060*/  @!P0 IMAD R3, R3, R17, R2 ;  /* 0x0000001103038224 */ /* 0x004fca00078e0202 */
[----:B------:R1:W-:Y:S01]  /*9070*/  @!P0 STG.E.U8 desc[UR36][R218.64+0x1], R3 ;  /* 0x00000103da008986 */ /* 0x0003e2000c101124 */
[----:B------:R-:W-:-:S13]  /*9080*/  ISETP.LT.OR P0, PT, R0, 0x9, !P2 ;  /* 0x000000090000780c */ /* 0x000fda0005701670 */
[----:B-1----:R-:W-:Y:S05]  /*9090*/  @P0 BRA `(.L_x_39) ;  /* 0x00000000000c0947 */ /* 0x002fea0003800000 */
[----:B------:R-:W2:Y:S02]  /*90a0*/  LDG.E.U8 R16, desc[UR36][R8.64+0x8] ;  /* 0x0000082408107981 */ /* 0x000ea4000c1e1100 */
[----:B--2---:R-:W-:-:S05]  /*90b0*/  PRMT R2, R16, 0x8880, RZ ;  /* 0x0000888010027816 */ /* 0x004fca00000000ff */
[----:B------:R-:W-:-:S07]  /*90c0*/  IMAD R2, R2, R18, RZ ;  /* 0x0000001202027224 */ /* 0x000fce00078e02ff */
.L_x_39:
[----:B------:R-:W-:Y:S05]  /*90d0*/  BSYNC B1 ;  /* 0x0000000000017941 */ /* 0x000fea0003800000 */
.L_x_38:
[----:B------:R-:W2:Y:S01]  /*90e0*/  LDL.LU R3, [R1+0x10] ;  /* 0x0000100001037983 */ /* 0x000ea20000300800 */
[----:B------:R-:W-:Y:S01]  /*90f0*/  BSSY B1, `(.L_x_40) ;  /* 0x0000007000017945 */ /* 0x000fe20003800000 */
[----:B--2---:R-:W-:-:S05]  /*9100*/  @!P0 IMAD R3, R3, R17, R2 ;  /* 0x0000001103038224 */ /* 0x004fca00078e0202 */
[----:B------:R1:W-:Y:S01]  /*9110*/  @!P0 STG.E.U8 desc[UR36][R4.64+0x8], R3 ;  /* 0x0000080304008986 */ /* 0x0003e2000c101124 */
[----:B------:R-:W-:Y:S05]  /*9120*/  @P3 BRA `(.L_x_41) ;  /* 0x00000000000c3947 */ /* 0x000fea0003800000 */
[----:B------:R-:W2:Y:S02]  /*9130*/  LDG.E.U8 R16, desc[UR36][R8.64+0x9] ;  /* 0x0000092408107981 */ /* 0x000ea4000c1e1100 */
[----:B--2---:R-:W-:-:S05]  /*9140*/  PRMT R2, R16, 0x8880, RZ ;  /* 0x0000888010027816 */ /* 0x004fca00000000ff */
[----:B------:R-:W-:-:S07]  /*9150*/  IMAD R2, R2, R18, RZ ;  /* 0x0000001202027224 */ /* 0x000fce00078e02ff */
.L_x_41:
[----:B------:R-:W-:Y:S05]  /*9160*/  BSYNC B1 ;  /* 0x0000000000017941 */ /* 0x000fea0003800000 */
.L_x_40:
[----:B-1----:R-:W2:Y:S01]  /*9170*/  LDL.LU R3, [R1+0x14] ;  /* 0x0000140001037983 */ /* 0x002ea20000300800 */
[----:B------:R-:W-:Y:S01]  /*9180*/  BSSY B1, `(.L_x_42) ;  /* 0x0000009000017945 */ /* 0x000fe20003800000 */
[----:B------:R-:W-:Y:S01]  /*9190*/  ISETP.LT.OR P0, PT, R0, 0xa, !P1 ;  /* 0x0000000a0000780c */ /* 0x000fe20004f01670 */
[----:B--2---:R-:W-:-:S05]  /*91a0*/  @!P3 IMAD R3, R3, R17, R2 ;  /* 0x000000110303b224 */ /* 0x004fca00078e0202 */
[----:B------:R1:W-:Y:S01]  /*91b0*/  @!P3 STG.E.U8 desc[UR36][R4.64+0x9], R3 ;  /* 0x000009030400b986 */ /* 0x0003e2000c101124 */
[----:B------:R-:W-:Y:S01]  /*91c0*/  @!P4 IADD3 R218, P3, R4, UR46, RZ ;  /* 0x0000002e04dacc10 */ /* 0x000fe2000ff7e0ff */
[----:B------:R-:W-:-:S12]  /*91d0*/  @P4 BRA `(.L_x_43) ;  /* 0x00000000000c4947 */ /* 0x000fd80003800000 */
[----:B------:R-:W2:Y:S02]  /*91e0*/  LDG.E.U8 R16, desc[UR36][R6.64+0x8] ;  /* 0x0000082406107981 */ /* 0x000ea4000c1e1100 */
[----:B--2---:R-:W-:-:S05]  /*91f0*/  PRMT R2, R16, 0x8880, RZ ;  /* 0x0000888010027816 */ /* 0x004fca00000000ff */
[----:B------:R-:W-:-:S07]  /*9200*/  IMAD R2, R2, R18, RZ ;  /* 0x0000001202027224 */ /* 0x000fce00078e02ff */
.L_x_43:
[----:B------:R-:W-:Y:S05]  /*9210*/  BSYNC B1 ;  /* 0x0000000000017941 */ /* 0x000fea0003800000 */
.L_x_42:
[----:B-1----:R-:W2:Y:S01]  /*9220*/  LDL.LU R3, [R1+0x18] ;  /* 0x0000180001037983 */ /* 0x002ea20000300800 */
[----:B------:R-:W-:Y:S01]  /*9230*/  @!P4 IADD3.X R219, R5, UR45, RZ, P3, !PT ;  /* 0x0000002d05dbcc10 */ /* 0x000fe20009ffe4ff */
[----:B------:R-:W-:Y:S01]  /*9240*/  BSSY B1, `(.L_x_44) ;  /* 0x000000b000017945 */ /* 0x000fe20003800000 */
[C---:B------:R-:W-:Y:S02]  /*9250*/  ISETP.LT.OR P5, PT, R0.reuse, 0x12, !P2 ;  /* 0x000000120000780c */ /* 0x040fe400057a1670 */
[----:B------:R-:W-:Y:S01]  /*9260*/  ISETP.LT.OR P3, PT, R0, 0x11, !P1 ;  /* 0x000000110000780c */ /* 0x000fe20004f61670 */
[----:B--2---:R-:W-:-:S05]  /*9270*/  @!P4 IMAD R3, R3, R17, R2 ;  /* 0x000000110303c224 */ /* 0x004fca00078e0202 */
[----:B------:R1:W-:Y:S01]  /*9280*/  @!P4 STG.E.U8 desc[UR36][R218.64+0x8], R3 ;  /* 0x00000803da00c986 */ /* 0x0003e2000c101124 */
[----:B------:R-:W-:Y:S02]  /*9290*/  ISETP.LT.OR P4, PT, R0, 0x11, !P2 ;  /* 0x000000110000780c */ /* 0x000fe40005781670 */
[----:B-1----:R-:W-:Y:S01]  /*92a0*/  @!P0 IADD3 R218, P6, R4, UR46, RZ ;  /* 0x0000002e04da8c10 */ /* 0x002fe2000ffde0ff */
[----:B------:R-:W-:-:S12]  /*92b0*/  @P0 BRA `(.L_x_45) ;  /* 0x00000000000c0947 */ /* 0x000fd80003800000 */
[----:B------:R-:W2:Y:S02]  /*92c0*/  LDG.E.U8 R16, desc[UR36][R6.64+0x9] ;  /* 0x0000092406107981 */ /* 0x000ea4000c1e1100 */
[----:B--2---:R-:W-:-:S05]  /*92d0*/  PRMT R2, R16, 0x8880, RZ ;  /* 0x0000888010027816 */ /* 0x004fca00000000ff */
[----:B------:R-:W-:-:S07]  /*92e0*/  IMAD R2, R2, R18, RZ ;  /* 0x0000001202027224 */ /* 0x000fce00078e02ff */
.L_x_45:
[----:B------:R-:W-:Y:S05]  /*92f0*/  BSYNC B1 ;  /* 0x0000000000017941 */ /* 0x000fea0003800000 */
.L_x_44:
[----:B------:R-:W2:Y:S01]  /*9300*/  LDL.LU R3, [R1+0x1c] ;  /* 0x00001c0001037983 */ /* 0x000ea20000300800 */
[----:B------:R-:W-:Y:S01]  /*9310*/  @!P0 IADD3.X R219, R5, UR45, RZ, P6, !PT ;  /* 0x0000002d05db8c10 */ /* 0x000fe2000b7fe4ff */
[----:B------:R-:W-:Y:S01]  /*9320*/  BSSY B1, `(.L_x_46) ;  /* 0x0000007000017945 */ /* 0x000fe20003800000 */
[----:B--2---:R-:W-:-:S05]  /*9330*/  @!P0 IMAD R3, R3, R17, R2 ;  /* 0x0000001103038224 */ /* 0x004fca00078e0202 */
[----:B------:R1:W-:Y:S01]  /*9340*/  @!P0 STG.E.U8 desc[UR36][R218.64+0x9], R3 ;  /* 0x00000903da008986 */ /* 0x0003e2000c101124 */
[----:B------:R-:W-:Y:S05]  /*9350*/  @P4 BRA `(.L_x_47) ;  /* 0x00000000000c4947 */ /* 0x000fea0003800000 */
[----:B------:R-:W2:Y:S02]  /*9360*/  LDG.E.U8 R16, desc[UR36][R8.64+0x10] ;  /* 0x0000102408107981 */ /* 0x000ea4000c1e1100 */
[----:B--2---:R-:W-:-:S05]  /*9370*/  PRMT R2, R16, 0x8880, RZ ;  /* 0x0000888010027816 */ /* 0x004fca00000000ff */
[----:B------:R-:W-:-:S07]  /*9380*/  IMAD R2, R2, R18, RZ ;  /* 0x0000001202027224 */ /* 0x000fce00078e02ff */
.L_x_47:
[----:B------:R-:W-:Y:S05]  /*9390*/  BSYNC B1 ;  /* 0x0000000000017941 */ /* 0x000fea0003800000 */
.L_x_46:
[----:B-1----:R-:W2:Y:S01]  /*93a0*/  LDL.LU R3, [R1+0x20] ;  /* 0x0000200001037983 */ /* 0x002ea20000300800 */
[----:B------:R-:W-:Y:S01]  /*93b0*/  BSSY B1, `(.L_x_48) ;  /* 0x0000007000017945 */ /* 0x000fe20003800000 */
[----:B--2---:R-:W-:-:S05]  /*93c0*/  @!P4 IMAD R3, R3, R17, R2 ;  /* 0x000000110303c224 */ /* 0x004fca00078e0202 */
[----:B------:R1:W-:Y:S01]  /*93d0*/  @!P4 STG.E.U8 desc[UR36][R4.64+0x10], R3 ;  /* 0x000010030400c986 */ /* 0x0003e2000c101124 */
[----:B------:R-:W-:Y:S05]  /*93e0*/  @P5 BRA `(.L_x_49) ;  /* 0x00000000000c5947 */ /* 0x000fea0003800000 */
[----:B------:R-:W2:Y:S02]  /*93f0*/  LDG.E.U8 R16, desc[UR36][R8.64+0x11] ;  /* 0x0000112408107981 */ /* 0x000ea4000c1e1100 */
[----:B--2---:R-:W-:-:S05]  /*9400*/  PRMT R2, R16, 0x8880, RZ ;  /* 0x0000888010027816 */ /* 0x004fca00000000ff */
[----:B------:R-:W-:-:S07]  /*9410*/  IMAD R2, R2, R18, RZ ;  /* 0x0000001202027224 */ /* 0x000fce00078e02ff */
.L_x_49:
[----:B------:R-:W-:Y:S05]  /*9420*/  BSYNC B1 ;  /* 0x0000000000017941 */ /* 0x000fea0003800000 */
.L_x_48:
[----:B-1----:R-:W2:Y:S01]  /*9430*/  LDL.LU R3, [R1+0x24] ;  /* 0x0000240001037983 */ /* 0x002ea20000300800 */
[----:B------:R-:W-:Y:S01]  /*9440*/  BSSY B1, `(.L_x_50) ;  /* 0x0000009000017945 */ /* 0x000fe20003800000 */
[----:B------:R-:W-:Y:S02]  /*9450*/  ISETP.LT.OR P0, PT, R0, 0x12, !P1 ;  /* 0x000000120000780c */ /* 0x000fe40004f01670 */
[----:B------:R-:W-:Y:S01]  /*9460*/  @!P3 IADD3 R218, P4, R4, UR46, RZ ;  /* 0x0000002e04dabc10 */ /* 0x000fe2000ff9e0ff */
[----:B--2---:R-:W-:-:S05]  /*9470*/  @!P5 IMAD R3, R3, R17, R2 ;  /* 0x000000110303d224 */ /* 0x004fca00078e0202 */
[----:B------:R1:W-:Y:S01]  /*9480*/  @!P5 STG.E.U8 desc[UR36][R4.64+0x11], R3 ;  /* 0x000011030400d986 */ /* 0x0003e2000c101124 */
[----:B------:R-:W-:Y:S06]  /*9490*/  @P3 BRA `(.L_x_51) ;  /* 0x00000000000c3947 */ /* 0x000fec0003800000 */
[----:B------:R-:W2:Y:S02]  /*94a0*/  LDG.E.U8 R16, desc[UR36][R6.64+0x10] ;  /* 0x0000102406107981 */ /* 0x000ea4000c1e1100 */
[----:B--2---:R-:W-:-:S05]  /*94b0*/  PRMT R2, R16, 0x8880, RZ ;  /* 0x0000888010027816 */ /* 0x004fca00000000ff */
[----:B------:R-:W-:-:S07]  /*94c0*/  IMAD R2, R2, R18, RZ ;  /* 0x0000001202027224 */ /* 0x000fce00078e02ff */
.L_x_51:
[----:B------:R-:W-:Y:S05]  /*94d0*/  BSYNC B1 ;  /* 0x0000000000017941 */ /* 0x000fea0003800000 */
.L_x_50:
        /* <DEDUP_REMOVED lines=13> */
.L_x_53:
[----:B------:R-:W-:Y:S05]  /*95b0*/  BSYNC B1 ;  /* 0x0000000000017941 */ /* 0x000fea0003800000 */
.L_x_52:
        /* <DEDUP_REMOVED lines=9> */
.L_x_55:
[----:B------:R-:W-:Y:S05]  /*9650*/  BSYNC B1 ;  /* 0x0000000000017941 */ /* 0x000fea0003800000 */
.L_x_54:
        /* <DEDUP_REMOVED lines=8> */
.L_x_57:
[----:B------:R-:W-:Y:S05]  /*96e0*/  BSYNC B1 ;  /* 0x0000000000017941 */ /* 0x000fea0003800000 */
.L_x_56:
        /* <DEDUP_REMOVED lines=10> */
.L_x_59:
[----:B------:R-:W-:Y:S05]  /*9790*/  BSYNC B1 ;  /* 0x0000000000017941 */ /* 0x000fea0003800000 */
.L_x_58:
        /* <DEDUP_REMOVED lines=13> */
.L_x_61:
[----:B------:R-:W-:Y:S05]  /*9870*/  BSYNC B1 ;  /* 0x0000000000017941 */ /* 0x000fea0003800000 */
.L_x_60:
        /* <DEDUP_REMOVED lines=9> */
.L_x_63:
[----:B------:R-:W-:Y:S05]  /*9910*/  BSYNC B1 ;  /* 0x0000000000017941 */ /* 0x000fea0003800000 */
.L_x_62:
        /* <DEDUP_REMOVED lines=8> */
.L_x_65:
[----:B------:R-:W-:Y:S05]  /*99a0*/  BSYNC B1 ;  /* 0x0000000000017941 */ /* 0x000fea0003800000 */
.L_x_64:
        /* <DEDUP_REMOVED lines=10> */
.L_x_67:
[----:B------:R-:W-:Y:S05]  /*9a50*/  BSYNC B1 ;  /* 0x0000000000017941 */ /* 0x000fea0003800000 */
.L_x_66:
        /* <DEDUP_REMOVED lines=13> */
.L_x_69:
[----:B------:R-:W-:Y:S05]  /*9b30*/  BSYNC B1 ;  /* 0x0000000000017941 */ /* 0x000fea0003800000 */
.L_x_68:
        /* <DEDUP_REMOVED lines=9> */
.L_x_71:
[----:B------:R-:W-:Y:S05]  /*9bd0*/  BSYNC B1 ;  /* 0x0000000000017941 */ /* 0x000fea0003800000 */
.L_x_70:
        /* <DEDUP_REMOVED lines=8> */
.L_x_73:
[----:B------:R-:W-:Y:S05]  /*9c60*/  BSYNC B1 ;  /* 0x0000000000017941 */ /* 0x000fea0003800000 */
.L_x_72:
        /* <DEDUP_REMOVED lines=10> */
.L_x_75:
[----:B------:R-:W-:Y:S05]  /*9d10*/  BSYNC B1 ;  /* 0x0000000000017941 */ /* 0x000fea0003800000 */
.L_x_74:
        /* <DEDUP_REMOVED lines=8> */
[----:B-1----:R-:W-:-:S04]  /*9da0*/  @!P4 IADD3 R218, P0, R4, UR46, RZ ;  /* 0x0000002e04dacc10 */ /* 0x002fc8000ff1e0ff */
[----:B------:R-:W-:Y:S02]  /*9db0*/  @!P4 IADD3.X R219, R5, UR45, RZ, P0, !PT ;  /* 0x0000002d05dbcc10 */ /* 0x000fe400087fe4ff */
[----:B------:R-:W-:Y:S01]  /*9dc0*/  ISETP.LT.OR P0, PT, R0, 0x32, !P1 ;  /* 0x000000320000780c */ /* 0x000fe20004f01670 */
[----:B------:R-:W-:-:S12]  /*9dd0*/  @P4 BRA `(.L_x_77) ;  /* 0x00000000000c4947 */ /* 0x000fd80003800000 */
[----:B------:R-:W2:Y:S02]  /*9de0*/  LDG.E.U8 R16, desc[UR36][R6.64+0x29] ;  /* 0x0000292406107981 */ /* 0x000ea4000c1e1100 */
[----:B--2---:R-:W-:-:S05]  /*9df0*/  PRMT R2, R16, 0x8880, RZ ;  /* 0x0000888010027816 */ /* 0x004fca00000000ff */
[----:B------:R-:W-:-:S07]  /*9e00*/  IMAD R2, R2, R18, RZ ;  /* 0x0000001202027224 */ /* 0x000fce00078e02ff */
.L_x_77:
[----:B------:R-:W-:Y:S05]  /*9e10*/  BSYNC B1 ;  /* 0x0000000000017941 */ /* 0x000fea0003800000 */
.L_x_76:
        /* <DEDUP_REMOVED lines=8> */
.L_x_79:
[----:B------:R-:W-:Y:S05]  /*9ea0*/  BSYNC B1 ;  /* 0x0000000000017941 */ /* 0x000fea0003800000 */
.L_x_78:
        /* <DEDUP_REMOVED lines=8> */
.L_x_81:
[----:B------:R-:W-:Y:S05]  /*9f30*/  BSYNC B1 ;  /* 0x0000000000017941 */ /* 0x000fea0003800000 */
.L_x_80:
[----:B-1----:R-:W2:Y:S01]  /*9f40*/  LDL.LU R3, [R1+0x64] ;  /* 0x0000640001037983 */ /* 0x002ea20000300800 */
[----:B------:R-:W-:Y:S01]  /*9f50*/  @!P3 IADD3 R220, P4, R4, UR46, RZ ;  /* 0x0000002e04dcbc10 */ /* 0x000fe2000ff9e0ff */
[----:B------:R-:W-:Y:S03]  /*9f60*/  BSSY B1, `(.L_x_82) ;  /* 0x0000008000017945 */ /* 0x000fe60003800000 */
[----:B------:R-:W-:Y:S01]  /*9f70*/  @!P3 IADD3.X R221, R5, UR45, RZ, P4, !PT ;  /* 0x0000002d05ddbc10 */ /* 0x000fe2000a7fe4ff */
[----:B--2---:R-:W-:-:S05]  /*9f80*/  @!P5 IMAD R3, R3, R17, R2 ;  /* 0x000000110303d224 */ /* 0x004fca00078e0202 */
[----:B------:R1:W-:Y:S01]  /*9f90*/  @!P5 STG.E.U8 desc[UR36][R4.64+0x31], R3 ;  /* 0x000031030400d986 */ /* 0x0003e2000c101124 */
[----:B------:R-:W-:Y:S05]  /*9fa0*/  @P3 BRA `(.L_x_83) ;  /* 0x00000000000c3947 */ /* 0x000fea0003800000 */
[----:B------:R-:W2:Y:S02]  /*9fb0*/  LDG.E.U8 R16, desc[UR36][R6.64+0x30] ;  /* 0x0000302406107981 */ /* 0x000ea4000c1e1100 */
[----:B--2---:R-:W-:-:S05]  /*9fc0*/  PRMT R2, R16, 0x8880, RZ ;  /* 0x0000888010027816 */ /* 0x004fca00000000ff */
[----:B------:R-:W-:-:S07]  /*9fd0*/  IMAD R2, R2, R18, RZ ;  /* 0x0000001202027224 */ /* 0x000fce00078e02ff */
.L_x_83:
[----:B------:R-:W-:Y:S05]  /*9fe0*/  BSYNC B1 ;  /* 0x0000000000017941 */ /* 0x000fea0003800000 */
.L_x_82:
[----:B-1----:R-:W2:Y:S01]  /*9ff0*/  LDL.LU R3, [R1+0x68] ;  /* 0x0000680001037983 */ /* 0x002ea20000300800 */
[----:B------:R-:W-:Y:S01]  /*a000*/  @!P0 IADD3 R218, P5, R4, UR46, RZ ;  /* 0x0000002e04da8c10 */ /* 0x000fe2000ffbe0ff */
[----:B------:R-:W-:Y:S01]  /*a010*/  BSSY B1, `(.L_x_84) ;  /* 0x000000c000017945 */ /* 0x000fe20003800000 */
[C---:B------:R-:W-:Y:S02]  /*a020*/  ISETP.LT.OR P6, PT, R0.reuse, 0x39, !P2 ;  /* 0x000000390000780c */ /* 0x040fe400057c1670 */
[----:B------:R-:W-:Y:S02]  /*a030*/  @!P0 IADD3.X R219, R5, UR45, RZ, P5, !PT ;  /* 0x0000002d05db8c10 */ /* 0x000fe4000affe4ff */
[C---:B------:R-:W-:Y:S02]  /*a040*/  ISETP.LT.OR P4, PT, R0.reuse, 0x39, !P1 ;  /* 0x000000390000780c */ /* 0x040fe40004f81670 */
[----:B------:R-:W-:Y:S01]  /*a050*/  ISETP.LT.OR P5, PT, R0, 0x3a, !P1 ;  /* 0x0000003a0000780c */ /* 0x000fe20004fa1670 */
[----:B--2---:R-:W-:-:S05]  /*a060*/  @!P3 IMAD R3, R3, R17, R2 ;  /* 0x000000110303b224 */ /* 0x004fca00078e0202 */
[----:B------:R1:W-:Y:S01]  /*a070*/  @!P3 STG.E.U8 desc[UR36][R220.64+0x30], R3 ;  /* 0x00003003dc00b986 */ /* 0x0003e2000c101124 */
[----:B------:R-:W-:Y:S01]  /*a080*/  ISETP.LT.OR P3, PT, R0, 0x3a, !P2 ;  /* 0x0000003a0000780c */ /* 0x000fe20005761670 */
[----:B------:R-:W-:-:S12]  /*a090*/  @P0 BRA `(.L_x_85) ;  /* 0x00000000000c0947 */ /* 0x000fd80003800000 */
[----:B------:R-:W2:Y:S02]  /*a0a0*/  LDG.E.U8 R16, desc[UR36][R6.64+0x31] ;  /* 0x0000312406107981 */ /* 0x000ea4000c1e1100 */
[----:B--2---:R-:W-:-:S05]  /*a0b0*/  PRMT R2, R16, 0x8880, RZ ;  /* 0x0000888010027816 */ /* 0x004fca00000000ff */
[----:B------:R-:W-:-:S07]  /*a0c0*/  IMAD R2, R2, R18, RZ ;  /* 0x0000001202027224 */ /* 0x000fce00078e02ff */
.L_x_85:
[----:B------:R-:W-:Y:S05]  /*a0d0*/  BSYNC B1 ;  /* 0x0000000000017941 */ /* 0x000fea0003800000 */
.L_x_84:
        /* <DEDUP_REMOVED lines=8> */
.L_x_87:
[----:B------:R-:W-:Y:S05]  /*a160*/  BSYNC B1 ;  /* 0x0000000000017941 */ /* 0x000fea0003800000 */
.L_x_86:
        /* <DEDUP_REMOVED lines=8> */
.L_x_89:
[----:B------:R-:W-:Y:S05]  /*a1f0*/  BSYNC B1 ;  /* 0x0000000000017941 */ /* 0x000fea0003800000 */
.L_x_88:
[----:B-1----:R-:W2:Y:S01]  /*a200*/  LDL.LU R3, [R1+0x74] ;  /* 0x0000740001037983 */ /* 0x002ea20000300800 */
[----:B------:R-:W-:Y:S01]  /*a210*/  BSSY B1, `(.L_x_90) ;  /* 0x000000b000017945 */ /* 0x000fe20003800000 */
[----:B------:R-:W-:Y:S02]  /*a220*/  ISETP.LT.OR P0, PT, R0, 0x41, !P1 ;  /* 0x000000410000780c */ /* 0x000fe40004f01670 */
[----:B------:R-:W-:Y:S01]  /*a230*/  @!P5 IADD3 R218, P6, R4, UR46, RZ ;  /* 0x0000002e04dadc10 */ /* 0x000fe2000ffde0ff */
[----:B--2---:R-:W-:-:S05]  /*a240*/  @!P3 IMAD R3, R3, R17, R2 ;  /* 0x000000110303b224 */ /* 0x004fca00078e0202 */
[----:B------:R1:W-:Y:S01]  /*a250*/  @!P3 STG.E.U8 desc[UR36][R4.64+0x39], R3 ;  /* 0x000039030400b986 */ /* 0x0003e2000c101124 */
[----:B------:R-:W-:-:S04]  /*a260*/  @!P4 IADD3 R220, P3, R4, UR46, RZ ;  /* 0x0000002e04dccc10 */ /* 0x000fc8000ff7e0ff */
[----:B------:R-:W-:Y:S01]  /*a270*/  @!P4 IADD3.X R221, R5, UR45, RZ, P3, !PT ;  /* 0x0000002d05ddcc10 */ /* 0x000fe20009ffe4ff */
[----:B------:R-:W-:Y:S08]  /*a280*/  @P4 BRA `(.L_x_91) ;  /* 0x00000000000c4947 */ /* 0x000ff00003800000 */
[----:B------:R-:W2:Y:S02]  /*a290*/  LDG.E.U8 R16, desc[UR36][R6.64+0x38] ;  /* 0x0000382406107981 */ /* 0x000ea4000c1e1100 */
[----:B--2---:R-:W-:-:S05]  /*a2a0*/  PRMT R2, R16, 0x8880, RZ ;  /* 0x0000888010027816 */ /* 0x004fca00000000ff */
[----:B------:R-:W-:-:S07]  /*a2b0*/  IMAD R2, R2, R18, RZ ;  /* 0x0000001202027224 */ /* 0x000fce00078e02ff */
.L_x_91:
[----:B------:R-:W-:Y:S05]  /*a2c0*/  BSYNC B1 ;  /* 0x0000000000017941 */ /* 0x000fea0003800000 */
.L_x_90:
[----:B-1----:R-:W2:Y:S01]  /*a2d0*/  LDL.LU R3, [R1+0x78] ;  /* 0x0000780001037983 */ /* 0x002ea20000300800 */
[----:B------:R-:W-:Y:S01]  /*a2e0*/  BSSY B1, `(.L_x_92) ;  /* 0x0000008000017945 */ /* 0x000fe20003800000 */
[----:B------:R-:W-:Y:S01]  /*a2f0*/  @!P5 IADD3.X R219, R5, UR45, RZ, P6, !PT ;  /* 0x0000002d05dbdc10 */ /* 0x000fe2000b7fe4ff */
[----:B--2---:R-:W-:-:S05]  /*a300*/  @!P4 IMAD R3, R3, R17, R2 ;  /* 0x000000110303c224 */ /* 0x004fca00078e0202 */
[----:B------:R1:W-:Y:S01]  /*a310*/  @!P4 STG.E.U8 desc[UR36][R220.64+0x38], R3 ;  /* 0x00003803dc00c986 */ /* 0x0003e2000c101124 */
[----:B------:R-:W-:Y:S05]  /*a320*/  @P5 BRA `(.L_x_93) ;  /* 0x00000000000c5947 */ /* 0x000fea0003800000 */
[----:B------:R-:W2:Y:S02]  /*a330*/  LDG.E.U8 R16, desc[UR36][R6.64+0x39] ;  /* 0x0000392406107981 */ /* 0x000ea4000c1e1100 */
[----:B--2---:R-:W-:-:S05]  /*a340*/  PRMT R2, R16, 0x8880, RZ ;  /* 0x0000888010027816 */ /* 0x004fca00000000ff */
[----:B------:R-:W-:-:S07]  /*a350*/  IMAD R2, R2, R18, RZ ;  /* 0x0000001202027224 */ /* 0x000fce00078e02ff */
.L_x_93:
[----:B------:R-:W-:Y:S05]  /*a360*/  BSYNC B1 ;  /* 0x0000000000017941 */ /* 0x000fea0003800000 */
.L_x_92:
[----:B-1----:R-:W2:Y:S01]  /*a370*/  LDL.LU R3, [R1+0x7c] ;  /* 0x00007c0001037983 */ /* 0x002ea20000300800 */
[C---:B------:R-:W-:Y:S01]  /*a380*/  ISETP.LT.OR P4, PT, R0.reuse, 0x41, !P2 ;  /* 0x000000410000780c */ /* 0x040fe20005781670 */
[----:B------:R-:W-:Y:S01]  /*a390*/  BSSY B1, `(.L_x_94) ;  /* 0x000000a000017945 */ /* 0x000fe20003800000 */
[----:B------:R-:W-:Y:S02]  /*a3a0*/  ISETP.LT.OR P3, PT, R0, 0x42, !P1 ;  /* 0x000000420000780c */ /* 0x000fe40004f61670 */
[----:B------:R-:W-:Y:S01]  /*a3b0*/  @!P0 IADD3 R220, P6, R4, UR46, RZ ;  /* 0x0000002e04dc8c10 */ /* 0x000fe2000ffde0ff */
[----:B--2---:R-:W-:-:S05]  /*a3c0*/  @!P5 IMAD R3, R3, R17, R2 ;  /* 0x000000110303d224 */ /* 0x004fca00078e0202 */
[----:B------:R1:W-:Y:S01]  /*a3d0*/  @!P5 STG.E.U8 desc[UR36][R218.64+0x39], R3 ;  /* 0x00003903da00d986 */ /* 0x0003e2000c101124 */
[----:B------:R-:W-:Y:S02]  /*a3e0*/  ISETP.LT.OR P5, PT, R0, 0x42, !P2 ;  /* 0x000000420000780c */ /* 0x000fe400057a1670 */
[----:B------:R-:W-:Y:S11]  /*a3f0*/  @P4 BRA `(.L_x_95) ;  /* 0x00000000000c4947 */ /* 0x000ff60003800000 */
[----:B------:R-:W2:Y:S02]  /*a400*/  LDG.E.U8 R16, desc[UR36][R8.64+0x40] ;  /* 0x0000402408107981 */ /* 0x000ea4000c1e1100 */
[----:B--2---:R-:W-:-:S05]  /*a410*/  PRMT R2, R16, 0x8880, RZ ;  /* 0x0000888010027816 */ /* 0x004fca00000000ff */
[----:B------:R-:W-:-:S07]  /*a420*/  IMAD R2, R2, R18, RZ ;  /* 0x0000001202027224 */ /* 0x000fce00078e02ff */
.L_x_95:
[----:B------:R-:W-:Y:S05]  /*a430*/  BSYNC B1 ;  /* 0x0000000000017941 */ /* 0x000fea0003800000 */
.L_x_94:
        /* <DEDUP_REMOVED lines=8> */
.L_x_97:
[----:B------:R-:W-:Y:S05]  /*a4c0*/  BSYNC B1 ;  /* 0x0000000000017941 */ /* 0x000fea0003800000 */
.L_x_96:
        /* <DEDUP_REMOVED lines=9> */
.L_x_99:
[----:B------:R-:W-:Y:S05]  /*a560*/  BSYNC B1 ;  /* 0x0000000000017941 */ /* 0x000fea0003800000 */
.L_x_98:
        /* <DEDUP_REMOVED lines=14> */
.L_x_101:
[----:B------:R-:W-:Y:S05]  /*a650*/  BSYNC B1 ;  /* 0x0000000000017941 */ /* 0x000fea0003800000 */
.L_x_100:
        /* <DEDUP_REMOVED lines=8> */
.L_x_103:
[----:B------:R-:W-:Y:S05]  /*a6e0*/  BSYNC B1 ;  /* 0x0000000000017941 */ /* 0x000fea0003800000 */
.L_x_102:
        /* <DEDUP_REMOVED lines=8> */
.L_x_105:
[----:B------:R-:W-:Y:S05]  /*a770*/  BSYNC B1 ;  /* 0x0000000000017941 */ /* 0x000fea0003800000 */
.L_x_104:
        /* <DEDUP_REMOVED lines=12> */
.L_x_107:
[----:B------:R-:W-:Y:S05]  /*a840*/  BSYNC B1 ;  /* 0x0000000000017941 */ /* 0x000fea0003800000 */
.L_x_106:
        /* <DEDUP_REMOVED lines=9> */
.L_x_109:
[----:B------:R-:W-:Y:S05]  /*a8e0*/  BSYNC B1 ;  /* 0x0000000000017941 */ /* 0x000fea0003800000 */
.L_x_108:
        /* <DEDUP_REMOVED lines=12> */
.L_x_111:
[----:B------:R-:W-:Y:S05]  /*a9b0*/  BSYNC B1 ;  /* 0x0000000000017941 */ /* 0x000fea0003800000 */
.L_x_110:
        /* <DEDUP_REMOVED lines=8> */
.L_x_113:
[----:B------:R-:W-:Y:S05]  /*aa40*/  BSYNC B1 ;  /* 0x0000000000017941 */ /* 0x000fea0003800000 */
.L_x_112:
        /* <DEDUP_REMOVED lines=9> */
.L_x_115:
[----:B------:R-:W-:Y:S05]  /*aae0*/  BSYNC B1 ;  /* 0x0000000000017941 */ /* 0x000fea0003800000 */
.L_x_114:
        /* <DEDUP_REMOVED lines=14> */
.L_x_117:
[----:B------:R-:W-:Y:S05]  /*abd0*/  BSYNC B1 ;  /* 0x0000000000017941 */ /* 0x000fea0003800000 */
.L_x_116:
        /* <DEDUP_REMOVED lines=8> */
.L_x_119:
[----:B------:R-:W-:Y:S05]  /*ac60*/  BSYNC B1 ;  /* 0x0000000000017941 */ /* 0x000fea0003800000 */
.L_x_118:
        /* <DEDUP_REMOVED lines=8> */
.L_x_121:
[----:B------:R-:W-:Y:S05]  /*acf0*/  BSYNC B1 ;  /* 0x0000000000017941 */ /* 0x000fea0003800000 */
.L_x_120:
        /* <DEDUP_REMOVED lines=12> */
.L_x_123:
[----:B------:R-:W-:Y:S05]  /*adc0*/  BSYNC B1 ;  /* 0x0000000000017941 */ /* 0x000fea0003800000 */
.L_x_122:
        /* <DEDUP_REMOVED lines=9> */
.L_x_125:
[----:B------:R-:W-:Y:S05]  /*ae60*/  BSYNC B1 ;  /* 0x0000000000017941 */ /* 0x000fea0003800000 */
.L_x_124:
        /* <DEDUP_REMOVED lines=12> */
.L_x_127:
[----:B------:R-:W-:Y:S05]  /*af30*/  BSYNC B1 ;  /* 0x0000000000017941 */ /* 0x000fea0003800000 */
.L_x_126:
        /* <DEDUP_REMOVED lines=8> */
.L_x_129:
[----:B------:R-:W-:Y:S05]  /*afc0*/  BSYNC B1 ;  /* 0x0000000000017941 */ /* 0x000fea0003800000 */
.L_x_128:
        /* <DEDUP_REMOVED lines=9> */
.L_x_131:
[----:B------:R-:W-:Y:S05]  /*b060*/  BSYNC B1 ;  /* 0x0000000000017941 */ /* 0x000fea0003800000 */
.L_x_130:
        /* <DEDUP_REMOVED lines=14> */
.L_x_133:
[----:B------:R-:W-:Y:S05]  /*b150*/  BSYNC B1 ;  /* 0x0000000000017941 */ /* 0x000fea0003800000 */
.L_x_132:
        /* <DEDUP_REMOVED lines=8> */
.L_x_135:
[----:B------:R-:W-:Y:S05]  /*b1e0*/  BSYNC B1 ;  /* 0x0000000000017941 */ /* 0x000fea0003800000 */
.L_x_134:
        /* <DEDUP_REMOVED lines=8> */
.L_x_137:
[----:B------:R-:W-:Y:S05]  /*b270*/  BSYNC B1 ;  /* 0x0000000000017941 */ /* 0x000fea0003800000 */
.L_x_136:
        /* <DEDUP_REMOVED lines=12> */
.L_x_139:
[----:B------:R-:W-:Y:S05]  /*b340*/  BSYNC B1 ;  /* 0x0000000000017941 */ /* 0x000fea0003800000 */
.L_x_138:
        /* <DEDUP_REMOVED lines=9> */
.L_x_141:
[----:B------:R-:W-:Y:S05]  /*b3e0*/  BSYNC B1 ;  /* 0x0000000000017941 */ /* 0x000fea0003800000 */
.L_x_140:
        /* <DEDUP_REMOVED lines=12> */
.L_x_143:
[----:B------:R-:W-:Y:S05]  /*b4b0*/  BSYNC B1 ;  /* 0x0000000000017941 */ /* 0x000fea0003800000 */
.L_x_142:
        /* <DEDUP_REMOVED lines=8> */
.L_x_145:
[----:B------:R-:W-:Y:S05]  /*b540*/  BSYNC B1 ;  /* 0x0000000000017941 */ /* 0x000fea0003800000 */
.L_x_144:
        /* <DEDUP_REMOVED lines=9> */
.L_x_147:
[----:B------:R-:W-:Y:S05]  /*b5e0*/  BSYNC B1 ;  /* 0x0000000000017941 */ /* 0x000fea0003800000 */
.L_x_146:
        /* <DEDUP_REMOVED lines=14> */
.L_x_149:
[----:B------:R-:W-:Y:S05]  /*b6d0*/  BSYNC B1 ;  /* 0x0000000000017941 */ /* 0x000fea0003800000 */
.L_x_148:
        /* <DEDUP_REMOVED lines=8> */
.L_x_151:
[----:B------:R-:W-:Y:S05]  /*b760*/  BSYNC B1 ;  /* 0x0000000000017941 */ /* 0x000fea0003800000 */
.L_x_150:
        /* <DEDUP_REMOVED lines=8> */
.L_x_153:
[----:B------:R-:W-:Y:S05]  /*b7f0*/  BSYNC B1 ;  /* 0x0000000000017941 */ /* 0x000fea0003800000 */
.L_x_152:
        /* <DEDUP_REMOVED lines=12> */
.L_x_155:
[----:B------:R-:W-:Y:S05]  /*b8c0*/  BSYNC B1 ;  /* 0x0000000000017941 */ /* 0x000fea0003800000 */
.L_x_154:
        /* <DEDUP_REMOVED lines=9> */
.L_x_157:
[----:B------:R-:W-:Y:S05]  /*b960*/  BSYNC B1 ;  /* 0x0000000000017941 */ /* 0x000fea0003800000 */
.L_x_156:
        /* <DEDUP_REMOVED lines=12> */
.L_x_159:
[----:B------:R-:W-:Y:S05]  /*ba30*/  BSYNC B1 ;  /* 0x0000000000017941 */ /* 0x000fea0003800000 */
.L_x_158:
        /* <DEDUP_REMOVED lines=8> */
.L_x_161:
[----:B------:R-:W-:Y:S05]  /*bac0*/  BSYNC B1 ;  /* 0x0000000000017941 */ /* 0x000fea0003800000 */
.L_x_160:
        /* <DEDUP_REMOVED lines=9> */
.L_x_163:
[----:B------:R-:W-:Y:S05]  /*bb60*/  BSYNC B1 ;  /* 0x0000000000017941 */ /* 0x000fea0003800000 */
.L_x_162:
        /* <DEDUP_REMOVED lines=14> */
.L_x_165:
[----:B------:R-:W-:Y:S05]  /*bc50*/  BSYNC B1 ;  /* 0x0000000000017941 */ /* 0x000fea0003800000 */
.L_x_164:
        /* <DEDUP_REMOVED lines=8> */
.L_x_167:
[----:B------:R-:W-:Y:S05]  /*bce0*/  BSYNC B1 ;  /* 0x0000000000017941 */ /* 0x000fea0003800000 */
.L_x_166:
        /* <DEDUP_REMOVED lines=8> */
.L_x_169:
[----:B------:R-:W-:Y:S05]  /*bd70*/  BSYNC B1 ;  /* 0x0000000000017941 */ /* 0x000fea0003800000 */
.L_x_168:
        /* <DEDUP_REMOVED lines=12> */
.L_x_171:
[----:B------:R-:W-:Y:S05]  /*be40*/  BSYNC B1 ;  /* 0x0000000000017941 */ /* 0x000fea0003800000 */
.L_x_170:
        /* <DEDUP_REMOVED lines=9> */
.L_x_173:
[----:B------:R-:W-:Y:S05]  /*bee0*/  BSYNC B1 ;  /* 0x0000000000017941 */ /* 0x000fea0003800000 */
.L_x_172:
        /* <DEDUP_REMOVED lines=12> */
.L_x_175:
[----:B------:R-:W-:Y:S05]  /*bfb0*/  BSYNC B1 ;  /* 0x0000000000017941 */ /* 0x000fea0003800000 */
.L_x_174:
        /* <DEDUP_REMOVED lines=8> */
.L_x_177:
[----:B------:R-:W-:Y:S05]  /*c040*/  BSYNC B1 ;  /* 0x0000000000017941 */ /* 0x000fea0003800000 */
.L_x_176:
        /* <DEDUP_REMOVED lines=9> */
.L_x_179:
[----:B------:R-:W-:Y:S05]  /*c0e0*/  BSYNC B1 ;  /* 0x0000000000017941 */ /* 0x000fea0003800000 */
.L_x_178:
        /* <DEDUP_REMOVED lines=14> */
.L_x_181:
[----:B------:R-:W-:Y:S05]  /*c1d0*/  BSYNC B1 ;  /* 0x0000000000017941 */ /* 0x000fea0003800000 */
.L_x_180:
        /* <DEDUP_REMOVED lines=8> */
.L_x_183:
[----:B------:R-:W-:Y:S05]  /*c260*/  BSYNC B1 ;  /* 0x0000000000017941 */ /* 0x000fea0003800000 */
.L_x_182:
[----:B-1----:R-:W2:Y:S01]  /*c270*/  LDL.LU R3, [R1+0x130] ;  /* 0x0001300001037983 */ /* 0x002ea20000300800 */
[----:B------:R-:W-:Y:S01]  /*c280*/  BSSY B1, `(.L_x_184) ;  /* 0x0000007000017945 */ /* 0x000fe20003800000 */
[----:B--2---:R-:W-:-:S05]  /*c290*/  @!P6 IMAD R3, R3, R17, R2 ;  /* 0x000000110303e224 */ /* 0x004fca00078e0202 */
[----:B------:R1:W-:Y:S01]  /*c2a0*/  @!P6 STG.E.U8 desc[UR36][R4.64+0x98], R3 ;  /* 0x000098030400e986 */ /* 0x0003e2000c101124 */
[----:B------:R-:W-:Y:S05]  /*c2b0*/  @P3 BRA `(.L_x_185) ;  /* 0x00000000000c3947 */ /* 0x000fea0003800000 */
[----:B------:R-:W1:Y:S02]  /*c2c0*/  LDG.E.U8 R16, desc[UR36][R8.64+0x99] ;  /* 0x0000992408107981 */ /* 0x000e64000c1e1100 */
[----:B-1----:R-:W-:-:S05]  /*c2d0*/  PRMT R3, R16, 0x8880, RZ ;  /* 0x0000888010037816 */ /* 0x002fca00000000ff */
[----:B------:R-:W-:-:S07]  /*c2e0*/  IMAD R2, R3, R18, RZ ;  /* 0x0000001203027224 */ /* 0x000fce00078e02ff */
.L_x_185:
[----:B------:R-:W-:Y:S05]  /*c2f0*/  BSYNC B1 ;  /* 0x0000000000017941 */ /* 0x000fea0003800000 */
.L_x_184:
        /* <DEDUP_REMOVED lines=12> */
.L_x_187:
[----:B------:R-:W-:Y:S05]  /*c3c0*/  BSYNC B1 ;  /* 0x0000000000017941 */ /* 0x000fea0003800000 */
.L_x_186:
[----:B-1----:R-:W2:Y:S01]  /*c3d0*/  LDL.LU R3, [R1+0x138] ;  /* 0x0001380001037983 */ /* 0x002ea20000300800 */
[----:B------:R-:W-:Y:S01]  /*c3e0*/  BSSY B1, `(.L_x_188) ;  /* 0x0000008000017945 */ /* 0x000fe20003800000 */
[----:B------:R-:W-:Y:S01]  /*c3f0*/  @!P5 IADD3.X R219, R5, UR45, RZ, P6, !PT ;  /* 0x0000002d05dbdc10 */ /* 0x000fe2000b7fe4ff */
[----:B--2---:R-:W-:-:S05]  /*c400*/  @!P4 IMAD R3, R3, R17, R2 ;  /* 0x000000110303c224 */ /* 0x004fca00078e0202 */
[----:B------:R1:W-:Y:S01]  /*c410*/  @!P4 STG.E.U8 desc[UR36][R220.64+0x98], R3 ;  /* 0x00009803dc00c986 */ /* 0x0003e2000c101124 */
[----:B------:R-:W-:Y:S05]  /*c420*/  @P5 BRA `(.L_x_189) ;  /* 0x00000000000c5947 */ /* 0x000fea0003800000 */
[----:B------:R-:W1:Y:S02]  /*c430*/  LDG.E.U8 R16, desc[UR36][R6.64+0x99] ;  /* 0x0000992406107981 */ /* 0x000e64000c1e1100 */
[----:B-1----:R-:W-:-:S05]  /*c440*/  PRMT R3, R16, 0x8880, RZ ;  /* 0x0000888010037816 */ /* 0x002fca00000000ff */
[----:B------:R-:W-:-:S07]  /*c450*/  IMAD R2, R3, R18, RZ ;  /* 0x0000001203027224 */ /* 0x000fce00078e02ff */
.L_x_189:
[----:B------:R-:W-:Y:S05]  /*c460*/  BSYNC B1 ;  /* 0x0000000000017941 */ /* 0x000fea0003800000 */
.L_x_188:
        /* <DEDUP_REMOVED lines=9> */
[----:B------:R-:W1:Y:S02]  /*c500*/  LDG.E.U8 R16, desc[UR36][R8.64+0xa0] ;  /* 0x0000a02408107981 */ /* 0x000e64000c1e1100 */
[----:B-1----:R-:W-:-:S05]  /*c510*/  PRMT R3, R16, 0x8880, RZ ;  /* 0x0000888010037816 */ /* 0x002fca00000000ff */
[----:B------:R-:W-:-:S07]  /*c520*/  IMAD R2, R3, R18, RZ ;  /* 0x0000001203027224 */ /* 0x000fce00078e02ff */
.L_x_191:
[----:B------:R-:W-:Y:S05]  /*c530*/  BSYNC B1 ;  /* 0x0000000000017941 */ /* 0x000fea0003800000 */
.L_x_190:
        /* <DEDUP_REMOVED lines=8> */
.L_x_193:
[----:B------:R-:W-:Y:S05]  /*c5c0*/  BSYNC B1 ;  /* 0x0000000000017941 */ /* 0x000fea0003800000 */
.L_x_192:
        /* <DEDUP_REMOVED lines=9> */
.L_x_195:
[----:B------:R-:W-:Y:S05]  /*c660*/  BSYNC B1 ;  /* 0x0000000000017941 */ /* 0x000fea0003800000 */
.L_x_194:
        /* <DEDUP_REMOVED lines=11> */
[----:B------:R-:W1:Y:S02]  /*c720*/  LDG.E.U8 R16, desc[UR36][R6.64+0xa1] ;  /* 0x0000a12406107981 */ /* 0x000e64000c1e1100 */
[----:B-1----:R-:W-:-:S05]  /*c730*/  PRMT R3, R16, 0x8880, RZ ;  /* 0x0000888010037816 */ /* 0x002fca00000000ff */
[----:B------:R-:W-:-:S07]  /*c740*/  IMAD R2, R3, R18, RZ ;  /* 0x0000001203027224 */ /* 0x000fce00078e02ff */
.L_x_197:
[----:B------:R-:W-:Y:S05]  /*c750*/  BSYNC B1 ;  /* 0x0000000000017941 */ /* 0x000fea0003800000 */
.L_x_196:
        /* <DEDUP_REMOVED lines=8> */
.L_x_199:
[----:B------:R-:W-:Y:S05]  /*c7e0*/  BSYNC B1 ;  /* 0x0000000000017941 */ /* 0x000fea0003800000 */
.L_x_198:
        /* <DEDUP_REMOVED lines=8> */
.L_x_201:
[----:B------:R-:W-:Y:S05]  /*c870*/  BSYNC B1 ;  /* 0x0000000000017941 */ /* 0x000fea0003800000 */
.L_x_200:
[----:B-1----:R-:W2:Y:S01]  /*c880*/  LDL.LU R3, [R1+0x154] ;  /* 0x0001540001037983 */ /* 0x002ea20000300800 */
[----:B------:R-:W-:Y:S01]  /*c890*/  @!P0 IADD3 R218, P6, R4, UR46, RZ ;  /* 0x0000002e04da8c10 */ /* 0x000fe2000ffde0ff */
[----:B------:R-:W-:Y:S01]  /*c8a0*/  BSSY B1, `(.L_x_202) ;  /* 0x000000b000017945 */ /* 0x000fe20003800000 */
[----:B------:R-:W-:Y:S02]  /*c8b0*/  ISETP.LT.OR P5, PT, R0, 0xb1, !P1 ;  /* 0x000000b10000780c */ /* 0x000fe40004fa1670 */
[----:B------:R-:W-:Y:S02]  /*c8c0*/  @!P0 IADD3.X R219, R5, UR45, RZ, P6, !PT ;  /* 0x0000002d05db8c10 */ /* 0x000fe4000b7fe4ff */
[----:B------:R-:W-:Y:S01]  /*c8d0*/  @!P4 IADD3 R220, P6, R4, UR46, RZ ;  /* 0x0000002e04dccc10 */ /* 0x000fe2000ffde0ff */
[----:B--2---:R-:W-:-:S05]  /*c8e0*/  @!P3 IMAD R3, R3, R17, R2 ;  /* 0x000000110303b224 */ /* 0x004fca00078e0202 */
[----:B------:R1:W-:Y:S01]  /*c8f0*/  @!P3 STG.E.U8 desc[UR36][R4.64+0xa9], R3 ;  /* 0x0000a9030400b986 */ /* 0x0003e2000c101124 */
[----:B------:R-:W-:Y:S01]  /*c900*/  ISETP.LT.OR P3, PT, R0, 0xb1, !P2 ;  /* 0x000000b10000780c */ /* 0x000fe20005761670 */
[----:B------:R-:W-:-:S12]  /*c910*/  @P0 BRA `(.L_x_203) ;  /* 0x00000000000c0947 */ /* 0x000fd80003800000 */
[----:B------:R-:W1:Y:S02]  /*c920*/  LDG.E.U8 R16, desc[UR36][R6.64+0xa8] ;  /* 0x0000a82406107981 */ /* 0x000e64000c1e1100 */
[----:B-1----:R-:W-:-:S05]  /*c930*/  PRMT R3, R16, 0x8880, RZ ;  /* 0x0000888010037816 */ /* 0x002fca00000000ff */
[----:B------:R-:W-:-:S07]  /*c940*/  IMAD R2, R3, R18, RZ ;  /* 0x0000001203027224 */ /* 0x000fce00078e02ff */
.L_x_203:
[----:B------:R-:W-:Y:S05]  /*c950*/  BSYNC B1 ;  /* 0x0000000000017941 */ /* 0x000fea0003800000 */
.L_x_202:
        /* <DEDUP_REMOVED lines=9> */
.L_x_205:
[----:B------:R-:W-:Y:S05]  /*c9f0*/  BSYNC B1 ;  /* 0x0000000000017941 */ /* 0x000fea0003800000 */
.L_x_204:
        /* <DEDUP_REMOVED lines=8> */
.L_x_207:
[----:B------:R-:W-:Y:S05]  /*ca80*/  BSYNC B1 ;  /* 0x0000000000017941 */ /* 0x000fea0003800000 */
.L_x_206:
[----:B-1----:R-:W2:Y:S01]  /*ca90*/  LDL.LU R3, [R1+0x160] ;  /* 0x0001600001037983 */ /* 0x002ea20000300800 */
[----:B------:R-:W-:Y:S01]  /*caa0*/  BSSY B1, `(.L_x_208) ;  /* 0x000000b000017945 */ /* 0x000fe20003800000 */
[----:B------:R-:W-:Y:S02]  /*cab0*/  ISETP.GE.AND P0, PT, R14, 0x81, PT ;  /* 0x000000810e00780c */ /* 0x000fe40003f06270 */
[----:B------:R-:W-:Y:S02]  /*cac0*/  ISETP.LT.OR P4, PT, R0, 0xb2, !P1 ;  /* 0x000000b20000780c */ /* 0x000fe40004f81670 */
[----:B------:R-:W-:Y:S01]  /*cad0*/  @!P5 IADD3 R218, P6, R4, UR46, RZ ;  /* 0x0000002e04dadc10 */ /* 0x000fe2000ffde0ff */
[----:B--2---:R-:W-:-:S05]  /*cae0*/  @!P3 IMAD R3, R3, R17, R2 ;  /* 0x000000110303b224 */ /* 0x004fca00078e0202 */
[----:B------:R1:W-:Y:S01]  /*caf0*/  @!P3 STG.E.U8 desc[UR36][R4.64+0xb0], R3 ;  /* 0x0000b0030400b986 */ /* 0x0003e2000c101124 */
[----:B------:R-:W-:-:S13]  /*cb00*/  ISETP.LT.OR P3, PT, R0, 0xb2, !P2 ;  /* 0x000000b20000780c */ /* 0x000fda0005761670 */
[----:B-1----:R-:W-:Y:S05]  /*cb10*/  @P3 BRA `(.L_x_209) ;  /* 0x00000000000c3947 */ /* 0x002fea0003800000 */
[----:B------:R-:W2:Y:S02]  /*cb20*/  LDG.E.U8 R16, desc[UR36][R8.64+0xb1] ;  /* 0x0000b12408107981 */ /* 0x000ea4000c1e1100 */
[----:B--2---:R-:W-:-:S05]  /*cb30*/  PRMT R3, R16, 0x8880, RZ ;  /* 0x0000888010037816 */ /* 0x004fca00000000ff */
[----:B------:R-:W-:-:S07]  /*cb40*/  IMAD R2, R3, R18, RZ ;  /* 0x0000001203027224 */ /* 0x000fce00078e02ff */
.L_x_209:
[----:B------:R-:W-:Y:S05]  /*cb50*/  BSYNC B1 ;  /* 0x0000000000017941 */ /* 0x000fea0003800000 */
.L_x_208:
[----:B------:R-:W2:Y:S01]  /*cb60*/  LDL.LU R3, [R1+0x164] ;  /* 0x0001640001037983 */ /* 0x000ea20000300800 */
        /* <DEDUP_REMOVED lines=8> */
.L_x_211:
[----:B------:R-:W-:Y:S05]  /*cbf0*/  BSYNC B1 ;  /* 0x0000000000017941 */ /* 0x000fea0003800000 */
.L_x_210:
[----:B-1----:R-:W2:Y:S01]  /*cc00*/  LDL.LU R3, [R1+0x168] ;  /* 0x0001680001037983 */ /* 0x002ea20000300800 */
[----:B------:R-:W-:Y:S01]  /*cc10*/  BSSY B1, `(.L_x_212) ;  /* 0x000000c000017945 */ /* 0x000fe20003800000 */
[C---:B------:R-:W-:Y:S02]  /*cc20*/  ISETP.LT.OR P3, PT, R0.reuse, 0xb9, !P2 ;  /* 0x000000b90000780c */ /* 0x040fe40005761670 */
[C---:B------:R-:W-:Y:S02]  /*cc30*/  ISETP.LT.OR P2, PT, R0.reuse, 0xba, !P2 ;  /* 0x000000ba0000780c */ /* 0x040fe40005741670 */
[----:B------:R-:W-:Y:S01]  /*cc40*/  ISETP.LT.OR P6, PT, R0, 0xb9, !P1 ;  /* 0x000000b90000780c */ /* 0x000fe20004fc1670 */
[----:B--2---:R-:W-:-:S05]  /*cc50*/  @!P5 IMAD R3, R3, R17, R2 ;  /* 0x000000110303d224 */ /* 0x004fca00078e0202 */
[----:B------:R1:W-:Y:S01]  /*cc60*/  @!P5 STG.E.U8 desc[UR36][R218.64+0xb0], R3 ;  /* 0x0000b003da00d986 */ /* 0x0003e2000c101124 */
[----:B------:R-:W-:-:S04]  /*cc70*/  @!P4 IADD3 R220, P5, R4, UR46, RZ ;  /* 0x0000002e04dccc10 */ /* 0x000fc8000ffbe0ff */
[----:B------:R-:W-:Y:S01]  /*cc80*/  @!P4 IADD3.X R221, R5, UR45, RZ, P5, !PT ;  /* 0x0000002d05ddcc10 */ /* 0x000fe2000affe4ff */
[----:B------:R-:W-:Y:S08]  /*cc90*/  @P4 BRA `(.L_x_213) ;  /* 0x00000000000c4947 */ /* 0x000ff00003800000 */
[----:B------:R-:W1:Y:S02]  /*cca0*/  LDG.E.U8 R16, desc[UR36][R6.64+0xb1] ;  /* 0x0000b12406107981 */ /* 0x000e64000c1e1100 */
[----:B-1----:R-:W-:-:S05]  /*ccb0*/  PRMT R3, R16, 0x8880, RZ ;  /* 0x0000888010037816 */ /* 0x002fca00000000ff */
[----:B------:R-:W-:-:S07]  /*ccc0*/  IMAD R2, R3, R18, RZ ;  /* 0x0000001203027224 */ /* 0x000fce00078e02ff */
.L_x_213:
[----:B------:R-:W-:Y:S05]  /*ccd0*/  BSYNC B1 ;  /* 0x0000000000017941 */ /* 0x000fea0003800000 */
.L_x_212:
        /* <DEDUP_REMOVED lines=8> */
.L_x_215:
[----:B------:R-:W-:Y:S05]  /*cd60*/  BSYNC B1 ;  /* 0x0000000000017941 */ /* 0x000fea0003800000 */
.L_x_214:
        /* <DEDUP_REMOVED lines=8> */
.L_x_217:
[----:B------:R-:W-:Y:S05]  /*cdf0*/  BSYNC B1 ;  /* 0x0000000000017941 */ /* 0x000fea0003800000 */
.L_x_216:
[----:B------:R-:W2:Y:S01]  /*ce00*/  LDL.LU R218, [R1+0x174] ;  /* 0x0001740001da7983 */ /* 0x000ea20000300800 */
[----:B0-----:R-:W-:Y:S01]  /*ce10*/  @!P6 IADD3 R8, P4, R4, UR46, RZ ;  /* 0x0000002e0408ec10 */ /* 0x001fe2000ff9e0ff */
[----:B------:R-:W-:Y:S01]  /*ce20*/  BSSY B1, `(.L_x_218) ;  /* 0x000000a000017945 */ /* 0x000fe20003800000 */
[----:B-1----:R-:W-:Y:S02]  /*ce30*/  IADD3 R3, P3, R15, 0x80, RZ ;  /* 0x000000800f037810 */ /* 0x002fe40007f7e0ff */
[----:B------:R-:W-:Y:S02]  /*ce40*/  ISETP.LT.OR P1, PT, R0, 0xba, !P1 ;  /* 0x000000ba0000780c */ /* 0x000fe40004f21670 */
[----:B------:R-:W-:Y:S01]  /*ce50*/  @!P6 IADD3.X R9, R5, UR45, RZ, P4, !PT ;  /* 0x0000002d0509ec10 */ /* 0x000fe2000a7fe4ff */
[----:B--2---:R-:W-:-:S05]  /*ce60*/  @!P2 IMAD R219, R218, R17, R2 ;  /* 0x00000011dadba224 */ /* 0x004fca00078e0202 */
[----:B------:R0:W-:Y:S01]  /*ce70*/  @!P2 STG.E.U8 desc[UR36][R4.64+0xb9], R219 ;  /* 0x0000b9db0400a986 */ /* 0x0001e2000c101124 */
[----:B------:R-:W-:Y:S05]  /*ce80*/  @P6 BRA `(.L_x_219) ;  /* 0x00000000000c6947 */ /* 0x000fea0003800000 */
[----:B------:R-:W0:Y:S02]  /*ce90*/  LDG.E.U8 R16, desc[UR36][R6.64+0xb8] ;  /* 0x0000b82406107981 */ /* 0x000e24000c1e1100 */
[----:B0-----:R-:W-:-:S05]  /*cea0*/  PRMT R219, R16, 0x8880, RZ ;  /* 0x0000888010db7816 */ /* 0x001fca00000000ff */
[----:B------:R-:W-:-:S07]  /*ceb0*/  IMAD R2, R219, R18, RZ ;  /* 0x00000012db027224 */ /* 0x000fce00078e02ff */
.L_x_219:
[----:B------:R-:W-:Y:S05]  /*cec0*/  BSYNC B1 ;  /* 0x0000000000017941 */ /* 0x000fea0003800000 */
.L_x_218:
[----:B------:R-:W0:Y:S01]  /*ced0*/  LDL.LU R218, [R1+0x178] ;  /* 0x0001780001da7983 */ /* 0x000e220000300800 */
[----:B------:R-:W-:Y:S01]  /*cee0*/  BSSY B1, `(.L_x_220) ;  /* 0x0000008000017945 */ /* 0x000fe20003800000 */
[----:B------:R-:W-:Y:S02]  /*cef0*/  IMAD.X R221, RZ, RZ, UR7, P3 ;  /* 0x00000007ffdd7e24 */ /* 0x000fe400098e06ff */
[----:B0-----:R-:W-:-:S05]  /*cf00*/  @!P6 IMAD R219, R218, R17, R2 ;  /* 0x00000011dadbe224 */ /* 0x001fca00078e0202 */
[----:B------:R0:W-:Y:S01]  /*cf10*/  @!P6 STG.E.U8 desc[UR36][R8.64+0xb8], R219 ;  /* 0x0000b8db0800e986 */ /* 0x0001e2000c101124 */
[----:B------:R-:W-:Y:S05]  /*cf20*/  @P1 BRA `(.L_x_221) ;  /* 0x00000000000c1947 */ /* 0x000fea0003800000 */
[----:B------:R-:W0:Y:S02]  /*cf30*/  LDG.E.U8 R16, desc[UR36][R6.64+0xb9] ;  /* 0x0000b92406107981 */ /* 0x000e24000c1e1100 */
[----:B0-----:R-:W-:-:S05]  /*cf40*/  PRMT R9, R16, 0x8880, RZ ;  /* 0x0000888010097816 */ /* 0x001fca00000000ff */
[----:B------:R-:W-:-:S07]  /*cf50*/  IMAD R2, R9, R18, RZ ;  /* 0x0000001209027224 */ /* 0x000fce00078e02ff */
.L_x_221:
[----:B------:R-:W-:Y:S05]  /*cf60*/  BSYNC B1 ;  /* 0x0000000000017941 */ /* 0x000fea0003800000 */
.L_x_220:
[----:B------:R-:W2:Y:S01]  /*cf70*/  LDL.LU R222, [R1+0x17c] ;  /* 0x00017c0001de7983 */ /* 0x000ea20000300800 */
[----:B------:R-:W-:Y:S01]  /*cf80*/  @!P1 IADD3 R218, P5, R4, UR46, RZ ;  /* 0x0000002e04da9c10 */ /* 0x000fe2000ffbe0ff */
[-C--:B0-----:R-:W-:Y:S01]  /*cf90*/  IMAD R8, R221, R10.reuse, RZ ;  /* 0x0000000add087224 */ /* 0x081fe200078e02ff */
[----:B------:R-:W-:Y:S01]  /*cfa0*/  ISETP.LT.OR P4, PT, R0, 0x1, !P0 ;  /* 0x000000010000780c */ /* 0x000fe20004781670 */
[----:B------:R-:W-:Y:S01]  /*cfb0*/  IMAD.U32 R9, RZ, RZ, UR12 ;  /* 0x0000000cff097e24 */ /* 0x000fe2000f8e00ff */
[----:B------:R-:W-:Y:S01]  /*cfc0*/  @!P1 IADD3.X R219, R5, UR45, RZ, P5, !PT ;  /* 0x0000002d05db9c10 */ /* 0x000fe2000affe4ff */
[----:B------:R-:W-:Y:S01]  /*cfd0*/  IMAD.WIDE.U32 R6, R3, R10, R20 ;  /* 0x0000000a03067225 */ /* 0x000fe200078e0014 */
[----:B------:R-:W-:Y:S03]  /*cfe0*/  BSSY B1, `(.L_x_222) ;  /* 0x000000e000017945 */ /* 0x000fe60003800000 */
[----:B------:R-:W-:Y:S01]  /*cff0*/  IMAD.U32 R225, RZ, RZ, UR12 ;  /* 0x0000000cffe17e24 */ /* 0x000fe2000f8e00ff */
[----:B------:R-:W-:Y:S01]  /*d000*/  IADD3 R6, P2, R6, R12, RZ ;  /* 0x0000000c06067210 */ /* 0x000fe20007f5e0ff */
[----:B------:R-:W-:-:S02]  /*d010*/  IMAD.U32 R220, RZ, RZ, UR13 ;  /* 0x0000000dffdc7e24 */ /* 0x000fc4000f8e00ff */
[----:B------:R-:W-:Y:S01]  /*d020*/  IMAD R223, R3, R11, R8 ;  /* 0x0000000b03df7224 */ /* 0x000fe200078e0208 */
[----:B------:R-:W-:-:S04]  /*d030*/  LEA R8, P3, R9, R4, 0x7 ;  /* 0x0000000409087211 */ /* 0x000fc800078638ff */
[----:B------:R-:W-:Y:S02]  /*d040*/  IADD3.X R7, R13, R7, R223, P2, !PT ;  /* 0x000000070d077210 */ /* 0x000fe400017fe4df */
[----:B------:R-:W-:Y:S01]  /*d050*/  LEA.HI.X R9, R225, R5, R220, 0x7, P3 ;  /* 0x00000005e1097211 */ /* 0x000fe200018f3cdc */
[----:B--2---:R-:W-:-:S05]  /*d060*/  @!P1 IMAD R221, R222, R17, R2 ;  /* 0x00000011dedd9224 */ /* 0x004fca00078e0202 */
[----:B------:R0:W-:Y:S01]  /*d070*/  @!P1 STG.E.U8 desc[UR36][R218.64+0xb9], R221 ;  /* 0x0000b9ddda009986 */ /* 0x0001e2000c101124 */
[----:B------:R-:W-:Y:S05]  /*d080*/  @P4 BRA `(.L_x_223) ;  /* 0x00000000000c4947 */ /* 0x000fea0003800000 */
[----:B------:R-:W0:Y:S02]  /*d090*/  LDG.E.U8 R16, desc[UR36][R6.64] ;  /* 0x0000002406107981 */ /* 0x000e24000c1e1100 */
[----:B0-----:R-:W-:-:S05]  /*d0a0*/  PRMT R219, R16, 0x8880, RZ ;  /* 0x0000888010db7816 */ /* 0x001fca00000000ff */
[----:B------:R-:W-:-:S07]  /*d0b0*/  IMAD R2, R219, R18, RZ ;  /* 0x00000012db027224 */ /* 0x000fce00078e02ff */
.L_x_223:
[----:B------:R-:W-:Y:S05]  /*d0c0*/  BSYNC B1 ;  /* 0x0000000000017941 */ /* 0x000fea0003800000 */
.L_x_222:
[----:B0-----:R-:W-:Y:S01]  /*d0d0*/  @!P4 IMAD R221, R120, R17, R2 ;  /* 0x0000001178ddc224 */ /* 0x001fe200078e0202 */
[----:B------:R-:W-:Y:S01]  /*d0e0*/  ISETP.GE.AND P1, PT, R14, 0x89, PT ;  /* 0x000000890e00780c */ /* 0x000fe20003f26270 */
[----:B------:R-:W-:Y:S01]  /*d0f0*/  IMAD.WIDE.U32 R218, R3, R10, R216 ;  /* 0x0000000a03da7225 */ /* 0x000fe200078e00d8 */
[----:B------:R-:W-:Y:S02]  /*d100*/  BSSY B1, `(.L_x_224) ;  /* 0x000000b000017945 */ /* 0x000fe40003800000 */
[----:B------:R0:W-:Y:S01]  /*d110*/  @!P4 STG.E.U8 desc[UR36][R8.64], R221 ;  /* 0x000000dd0800c986 */ /* 0x0001e2000c101124 */
[----:B------:R-:W-:Y:S02]  /*d120*/  ISETP.LT.OR P4, PT, R0, 0x2, !P0 ;  /* 0x000000020000780c */ /* 0x000fe40004781670 */
[----:B------:R-:W-:Y:S01]  /*d130*/  IADD3 R120, P5, P6, R22, R12, R218 ;  /* 0x0000000c16787210 */ /* 0x000fe20007ebe0da */
[----:B------:R-:W-:Y:S01]  /*d140*/  IMAD.IADD R218, R223, 0x1, R219 ;  /* 0x00000001dfda7824 */ /* 0x000fe200078e02db */
[----:B------:R-:W-:-:S02]  /*d150*/  ISETP.LT.OR P3, PT, R0, 0x1, !P1 ;  /* 0x000000010000780c */ /* 0x000fc40004f61670 */
[----:B------:R-:W-:-:S07]  /*d160*/  ISETP.LT.OR P2, PT, R0, 0x2, !P1 ;  /* 0x000000020000780c */ /* 0x000fce0004f41670 */
[----:B0-----:R-:W-:Y:S06]  /*d170*/  @P4 BRA `(.L_x_225) ;  /* 0x00000000000c4947 */ /* 0x001fec0003800000 */
[----:B------:R-:W2:Y:S02]  /*d180*/  LDG.E.U8 R16, desc[UR36][R6.64+0x1] ;  /* 0x0000012406107981 */ /* 0x000ea4000c1e1100 */
[----:B--2---:R-:W-:-:S05]  /*d190*/  PRMT R3, R16, 0x8880, RZ ;  /* 0x0000888010037816 */ /* 0x004fca00000000ff */
[----:B------:R-:W-:-:S07]  /*d1a0*/  IMAD R2, R3, R18, RZ ;  /* 0x0000001203027224 */ /* 0x000fce00078e02ff */
.L_x_225:
[----:B------:R-:W-:Y:S05]  /*d1b0*/  BSYNC B1 ;  /* 0x0000000000017941 */ /* 0x000fea0003800000 */
.L_x_224:
[----:B------:R-:W-:Y:S01]  /*d1c0*/  @!P4 IMAD R3, R121, R17, R2 ;  /* 0x000000117903c224 */ /* 0x000fe200078e0202 */
[----:B------:R-:W-:Y:S01]  /*d1d0*/  IADD3.X R121, R21, R13, R218, P5, P6 ;  /* 0x0000000d15797210 */ /* 0x000fe20002fec4da */
[----:B------:R-:W-:Y:S01]  /*d1e0*/  BSSY B1, `(.L_x_226) ;  /* 0x0000008000017945 */ /* 0x000fe20003800000 */
[----:B------:R-:W-:Y:S02]  /*d1f0*/  @!P3 IADD3 R218, P5, R8, UR46, RZ ;  /* 0x0000002e08dabc10 */ /* 0x000fe4000ffbe0ff */
[----:B------:R0:W-:Y:S02]  /*d200*/  @!P4 STG.E.U8 desc[UR36][R8.64+0x1], R3 ;  /* 0x000001030800c986 */ /* 0x0001e4000c101124 */
[----:B------:R-:W-:Y:S01]  /*d210*/  @!P3 IADD3.X R219, R9, UR45, RZ, P5, !PT ;  /* 0x0000002d09dbbc10 */ /* 0x000fe2000affe4ff */
[----:B------:R-:W-:Y:S08]  /*d220*/  @P3 BRA `(.L_x_227) ;  /* 0x00000000000c3947 */ /* 0x000ff00003800000 */
[----:B------:R-:W0:Y:S02]  /*d230*/  LDG.E.U8 R16, desc[UR36][R120.64] ;  /* 0x0000002478107981 */ /* 0x000e24000c1e1100 */
[----:B0-----:R-:W-:-:S05]  /*d240*/  PRMT R3, R16, 0x8880, RZ ;  /* 0x0000888010037816 */ /* 0x001fca00000000ff */
[----:B------:R-:W-:-:S07]  /*d250*/  IMAD R2, R3, R18, RZ ;  /* 0x0000001203027224 */ /* 0x000fce00078e02ff */
.L_x_227:
[----:B------:R-:W-:Y:S05]  /*d260*/  BSYNC B1 ;  /* 0x0000000000017941 */ /* 0x000fea0003800000 */
.L_x_226:
[----:B0-----:R-:W-:Y:S01]  /*d270*/  @!P3 IMAD R3, R122, R17, R2 ;  /* 0x000000117a03b224 */ /* 0x001fe200078e0202 */
[----:B------:R-:W-:Y:S01]  /*d280*/  @!P2 IADD3 R220, P5, R8, UR46, RZ ;  /* 0x0000002e08dcac10 */ /* 0x000fe2000ffbe0ff */
[----:B------:R-:W-:Y:S01]  /*d290*/  BSSY B1, `(.L_x_228) ;  /* 0x000000b000017945 */ /* 0x000fe20003800000 */
[C---:B------:R-:W-:Y:S02]  /*d2a0*/  ISETP.LT.OR P6, PT, R0.reuse, 0x9, !P0 ;  /* 0x000000090000780c */ /* 0x040fe400047c1670 */
[----:B------:R0:W-:Y:S01]  /*d2b0*/  @!P3 STG.E.U8 desc[UR36][R218.64], R3 ;  /* 0x00000003da00b986 */ /* 0x0001e2000c101124 */
[----:B------:R-:W-:Y:S02]  /*d2c0*/  @!P2 IADD3.X R221, R9, UR45, RZ, P5, !PT ;  /* 0x0000002d09ddac10 */ /* 0x000fe4000affe4ff */
[C---:B------:R-:W-:Y:S02]  /*d2d0*/  ISETP.LT.OR P3, PT, R0.reuse, 0xa, !P0 ;  /* 0x0000000a0000780c */ /* 0x040fe40004761670 */
[----:B------:R-:W-:-:S02]  /*d2e0*/  ISETP.LT.OR P4, PT, R0, 0x9, !P1 ;  /* 0x000000090000780c */ /* 0x000fc40004f81670 */
[----:B------:R-:W-:Y:S01]  /*d2f0*/  ISETP.LT.OR P5, PT, R0, 0xa, !P1 ;  /* 0x0000000a0000780c */ /* 0x000fe20004fa1670 */
[----:B------:R-:W-:-:S12]  /*d300*/  @P2 BRA `(.L_x_229) ;  /* 0x00000000000c2947 */ /* 0x000fd80003800000 */
[----:B------:R-:W0:Y:S02]  /*d310*/  LDG.E.U8 R16, desc[UR36][R120.64+0x1] ;  /* 0x0000012478107981 */ /* 0x000e24000c1e1100 */
[----:B0-----:R-:W-:-:S05]  /*d320*/  PRMT R3, R16, 0x8880, RZ ;  /* 0x0000888010037816 */ /* 0x001fca00000000ff */
[----:B------:R-:W-:-:S07]  /*d330*/  IMAD R2, R3, R18, RZ ;  /* 0x0000001203027224 */ /* 0x000fce00078e02ff */
.L_x_229:
[----:B------:R-:W-:Y:S05]  /*d340*/  BSYNC B1 ;  /* 0x0000000000017941 */ /* 0x000fea0003800000 */
.L_x_228:
[----:B------:R-:W-:Y:S01]  /*d350*/  @!P2 IMAD R123, R123, R17, R2 ;  /* 0x000000117b7ba224 */ /* 0x000fe200078e0202 */
[----:B------:R-:W-:Y:S04]  /*d360*/  BSSY B1, `(.L_x_230) ;  /* 0x0000006000017945 */ /* 0x000fe80003800000 */
[----:B------:R1:W-:Y:S01]  /*d370*/  @!P2 STG.E.U8 desc[UR36][R220.64+0x1], R123 ;  /* 0x0000017bdc00a986 */ /* 0x0003e2000c101124 */
[----:B------:R-:W-:Y:S05]  /*d380*/  @P6 BRA `(.L_x_231) ;  /* 0x00000000000c6947 */ /* 0x000fea0003800000 */
[----:B------:R-:W0:Y:S02]  /*d390*/  LDG.E.U8 R16, desc[UR36][R6.64+0x8] ;  /* 0x0000082406107981 */ /* 0x000e24000c1e1100 */
[----:B0-----:R-:W-:-:S05]  /*d3a0*/  PRMT R3, R16, 0x8880, RZ ;  /* 0x0000888010037816 */ /* 0x001fca00000000ff */
[----:B------:R-:W-:-:S07]  /*d3b0*/  IMAD R2, R3, R18, RZ ;  /* 0x0000001203027224 */ /* 0x000fce00078e02ff */
.L_x_231:
[----:B------:R-:W-:Y:S05]  /*d3c0*/  BSYNC B1 ;  /* 0x0000000000017941 */ /* 0x000fea0003800000 */
.L_x_230:
[----:B0-----:R-:W-:Y:S01]  /*d3d0*/  @!P6 IMAD R3, R124, R17, R2 ;  /* 0x000000117c03e224 */ /* 0x001fe200078e0202 */
[----:B------:R-:W-:Y:S04]  /*d3e0*/  BSSY B1, `(.L_x_232) ;  /* 0x0000006000017945 */ /* 0x000fe80003800000 */
[----:B------:R0:W-:Y:S01]  /*d3f0*/  @!P6 STG.E.U8 desc[UR36][R8.64+0x8], R3 ;  /* 0x000008030800e986 */ /* 0x0001e2000c101124 */
[----:B------:R-:W-:Y:S05]  /*d400*/  @P3 BRA `(.L_x_233) ;  /* 0x00000000000c3947 */ /* 0x000fea0003800000 */
[----:B------:R-:W0:Y:S02]  /*d410*/  LDG.E.U8 R16, desc[UR36][R6.64+0x9] ;  /* 0x0000092406107981 */ /* 0x000e24000c1e1100 */
[----:B0-----:R-:W-:-:S05]  /*d420*/  PRMT R3, R16, 0x8880, RZ ;  /* 0x0000888010037816 */ /* 0x001fca00000000ff */
[----:B------:R-:W-:-:S07]  /*d430*/  IMAD R2, R3, R18, RZ ;  /* 0x0000001203027224 */ /* 0x000fce00078e02ff */
.L_x_233:
[----:B------:R-:W-:Y:S05]  /*d440*/  BSYNC B1 ;  /* 0x0000000000017941 */ /* 0x000fea0003800000 */
.L_x_232:
[----:B0-----:R-:W-:Y:S01]  /*d450*/  @!P3 IMAD R3, R125, R17, R2 ;  /* 0x000000117d03b224 */ /* 0x001fe200078e0202 */
[----:B------:R-:W-:Y:S01]  /*d460*/  BSSY B1, `(.L_x_234) ;  /* 0x000000a000017945 */ /* 0x000fe20003800000 */
[----:B------:R-:W-:Y:S02]  /*d470*/  ISETP.LT.OR P2, PT, R0, 0x11, !P1 ;  /* 0x000000110000780c */ /* 0x000fe40004f41670 */
[C---:B------:R-:W-:Y:S01]  /*d480*/  @!P5 IADD3 R122, P6, R8.reuse, UR46, RZ ;  /* 0x0000002e087adc10 */ /* 0x040fe2000ffde0ff */
[----:B------:R0:W-:Y:S01]  /*d490*/  @!P3 STG.E.U8 desc[UR36][R8.64+0x9], R3 ;  /* 0x000009030800b986 */ /* 0x0001e2000c101124 */
[----:B------:R-:W-:-:S04]  /*d4a0*/  @!P4 IADD3 R124, P3, R8, UR46, RZ ;  /* 0x0000002e087ccc10 */ /* 0x000fc8000ff7e0ff */
[----:B------:R-:W-:Y:S01]  /*d4b0*/  @!P4 IADD3.X R125, R9, UR45, RZ, P3, !PT ;  /* 0x0000002d097dcc10 */ /* 0x000fe20009ffe4ff */
[----:B------:R-:W-:Y:S08]  /*d4c0*/  @P4 BRA `(.L_x_235) ;  /* 0x00000000000c4947 */ /* 0x000ff00003800000 */
[----:B------:R-:W0:Y:S02]  /*d4d0*/  LDG.E.U8 R16, desc[UR36][R120.64+0x8] ;  /* 0x0000082478107981 */ /* 0x000e24000c1e1100 */
[----:B0-----:R-:W-:-:S05]  /*d4e0*/  PRMT R3, R16, 0x8880, RZ ;  /* 0x0000888010037816 */ /* 0x001fca00000000ff */
[----:B------:R-:W-:-:S07]  /*d4f0*/  IMAD R2, R3, R18, RZ ;  /* 0x0000001203027224 */ /* 0x000fce00078e02ff */
.L_x_235:
[----:B------:R-:W-:Y:S05]  /*d500*/  BSYNC B1 ;  /* 0x0000000000017941 */ /* 0x000fea0003800000 */
.L_x_234:
[----:B0-----:R-:W-:Y:S01]  /*d510*/  @!P4 IMAD R3, R126, R17, R2 ;  /* 0x000000117e03c224 */ /* 0x001fe200078e0202 */
[----:B------:R-:W-:Y:S01]  /*d520*/  BSSY B1, `(.L_x_236) ;  /* 0x0000007000017945 */ /* 0x000fe20003800000 */
[----:B-1----:R-:W-:-:S03]  /*d530*/  @!P5 IADD3.X R123, R9, UR45, RZ, P6, !PT ;  /* 0x0000002d097bdc10 */ /* 0x002fc6000b7fe4ff */
[----:B------:R0:W-:Y:S01]  /*d540*/  @!P4 STG.E.U8 desc[UR36][R124.64+0x8], R3 ;  /* 0x000008037c00c986 */ /* 0x0001e2000c101124 */
[----:B------:R-:W-:Y:S05]  /*d550*/  @P5 BRA `(.L_x_237) ;  /* 0x00000000000c5947 */ /* 0x000fea0003800000 */
[----:B------:R-:W0:Y:S02]  /*d560*/  LDG.E.U8 R16, desc[UR36][R120.64+0x9] ;  /* 0x0000092478107981 */ /* 0x000e24000c1e1100 */
[----:B0-----:R-:W-:-:S05]  /*d570*/  PRMT R3, R16, 0x8880, RZ ;  /* 0x0000888010037816 */ /* 0x001fca00000000ff */
[----:B------:R-:W-:-:S07]  /*d580*/  IMAD R2, R3, R18, RZ ;  /* 0x0000001203027224 */ /* 0x000fce00078e02ff */
.L_x_237:
[----:B------:R-:W-:Y:S05]  /*d590*/  BSYNC B1 ;  /* 0x0000000000017941 */ /* 0x000fea0003800000 */
.L_x_236:
[C---:B------:R-:W-:Y:S01]  /*d5a0*/  ISETP.LT.OR P4, PT, R0.reuse, 0x11, !P0 ;  /* 0x000000110000780c */ /* 0x040fe20004781670 */
[----:B------:R-:W-:Y:S01]  /*d5b0*/  @!P5 IMAD R127, R127, R17, R2 ;  /* 0x000000117f7fd224 */ /* 0x000fe200078e0202 */
[----:B------:R-:W-:Y:S01]  /*d5c0*/  BSSY B1, `(.L_x_238) ;  /* 0x0000009000017945 */ /* 0x000fe20003800000 */
[----:B------:R-:W-:Y:S02]  /*d5d0*/  ISETP.LT.OR P3, PT, R0, 0x12, !P1 ;  /* 0x000000120000780c */ /* 0x000fe40004f61670 */
[----:B0-----:R-:W-:Y:S01]  /*d5e0*/  @!P2 IADD3 R124, P6, R8, UR46, RZ ;  /* 0x0000002e087cac10 */ /* 0x001fe2000ffde0ff */
[----:B------:R0:W-:Y:S01]  /*d5f0*/  @!P5 STG.E.U8 desc[UR36][R122.64+0x9], R127 ;  /* 0x0000097f7a00d986 */ /* 0x0001e2000c101124 */
[----:B------:R-:W-:-:S06]  /*d600*/  ISETP.LT.OR P5, PT, R0, 0x12, !P0 ;  /* 0x000000120000780c */ /* 0x000fcc00047a1670 */
[----:B------:R-:W-:Y:S07]  /*d610*/  @P4 BRA `(.L_x_239) ;  /* 0x00000000000c4947 */ /* 0x000fee0003800000 */
[----:B------:R-:W2:Y:S02]  /*d620*/  LDG.E.U8 R16, desc[UR36][R6.64+0x10] ;  /* 0x0000102406107981 */ /* 0x000ea4000c1e1100 */
[----:B--2---:R-:W-:-:S05]  /*d630*/  PRMT R3, R16, 0x8880, RZ ;  /* 0x0000888010037816 */ /* 0x004fca00000000ff */
[----:B------:R-:W-:-:S07]  /*d640*/  IMAD R2, R3, R18, RZ ;  /* 0x0000001203027224 */ /* 0x000fce00078e02ff */
.L_x_239:
[----:B------:R-:W-:Y:S05]  /*d650*/  BSYNC B1 ;  /* 0x0000000000017941 */ /* 0x000fea0003800000 */
.L_x_238:
[----:B------:R-:W-:Y:S01]  /*d660*/  @!P4 IMAD R3, R128, R17, R2 ;  /* 0x000000118003c224 */ /* 0x000fe200078e0202 */
[----:B------:R-:W-:Y:S04]  /*d670*/  BSSY B1, `(.L_x_240) ;  /* 0x0000006000017945 */ /* 0x000fe80003800000 */
[----:B------:R1:W-:Y:S01]  /*d680*/  @!P4 STG.E.U8 desc[UR36][R8.64+0x10], R3 ;  /* 0x000010030800c986 */ /* 0x0003e2000c101124 */
[----:B------:R-:W-:Y:S05]  /*d690*/  @P5 BRA `(.L_x_241) ;  /* 0x00000000000c5947 */ /* 0x000fea0003800000 */
[----:B------:R-:W1:Y:S02]  /*d6a0*/  LDG.E.U8 R16, desc[UR36][R6.64+0x11] ;  /* 0x0000112406107981 */ /* 0x000e64000c1e1100 */
[----:B-1----:R-:W-:-:S05]  /*d6b0*/  PRMT R3, R16, 0x8880, RZ ;  /* 0x0000888010037816 */ /* 0x002fca00000000ff */
[----:B------:R-:W-:-:S07]  /*d6c0*/  IMAD R2, R3, R18, RZ ;  /* 0x0000001203027224 */ /* 0x000fce00078e02ff */
.L_x_241:
[----:B------:R-:W-:Y:S05]  /*d6d0*/  BSYNC B1 ;  /* 0x0000000000017941 */ /* 0x000fea0003800000 */
.L_x_240:
[----:B------:R-:W-:Y:S01]  /*d6e0*/  @!P5 IMAD R129, R129, R17, R2 ;  /* 0x000000118181d224 */ /* 0x000fe200078e0202 */
[----:B------:R-:W-:Y:S01]  /*d6f0*/  BSSY B1, `(.L_x_242) ;  /* 0x0000007000017945 */ /* 0x000fe20003800000 */
[----:B------:R-:W-:-:S03]  /*d700*/  @!P2 IADD3.X R125, R9, UR45, RZ, P6, !PT ;  /* 0x0000002d097dac10 */ /* 0x000fc6000b7fe4ff */
[----:B------:R2:W-:Y:S01]  /*d710*/  @!P5 STG.E.U8 desc[UR36][R8.64+0x11], R129 ;  /* 0x000011810800d986 */ /* 0x0005e2000c101124 */
[----:B------:R-:W-:Y:S05]  /*d720*/  @P2 BRA `(.L_x_243) ;  /* 0x00000000000c2947 */ /* 0x000fea0003800000 */
[----:B------:R-:W1:Y:S02]  /*d730*/  LDG.E.U8 R16, desc[UR36][R120.64+0x10] ;  /* 0x0000102478107981 */ /* 0x000e64000c1e1100 */
[----:B-1----:R-:W-:-:S05]  /*d740*/  PRMT R3, R16, 0x8880, RZ ;  /* 0x0000888010037816 */ /* 0x002fca00000000ff */
[----:B------:R-:W-:-:S07]  /*d750*/  IMAD R2, R3, R18, RZ ;  /* 0x0000001203027224 */ /* 0x000fce00078e02ff */
.L_x_243:
[----:B------:R-:W-:Y:S05]  /*d760*/  BSYNC B1 ;  /* 0x0000000000017941 */ /* 0x000fea0003800000 */
.L_x_242:
[----:B-1----:R-:W-:Y:S01]  /*d770*/  @!P2 IMAD R3, R130, R17, R2 ;  /* 0x000000118203a224 */ /* 0x002fe200078e0202 */
[----:B0-----:R-:W-:Y:S01]  /*d780*/  @!P3 IADD3 R122, P5, R8, UR46, RZ ;  /* 0x0000002e087abc10 */ /* 0x001fe2000ffbe0ff */
        /* <DEDUP_REMOVED lines=11> */
.L_x_245:
[----:B------:R-:W-:Y:S05]  /*d840*/  BSYNC B1 ;  /* 0x0000000000017941 */ /* 0x000fea0003800000 */
.L_x_244:
[----:B------:R-:W-:Y:S01]  /*d850*/  @!P3 IMAD R131, R131, R17, R2 ;  /* 0x000000118383b224 */ /* 0x000fe200078e0202 */
[----:B------:R-:W-:Y:S04]  /*d860*/  BSSY B1, `(.L_x_246) ;  /* 0x0000006000017945 */ /* 0x000fe80003800000 */
[----:B------:R1:W-:Y:S01]  /*d870*/  @!P3 STG.E.U8 desc[UR36][R122.64+0x11], R131 ;  /* 0x000011837a00b986 */ /* 0x0003e2000c101124 */
[----:B------:R-:W-:Y:S05]  /*d880*/  @P6 BRA `(.L_x_247) ;  /* 0x00000000000c6947 */ /* 0x000fea0003800000 */
[----:B------:R-:W0:Y:S02]  /*d890*/  LDG.E.U8 R16, desc[UR36][R6.64+0x18] ;  /* 0x0000182406107981 */ /* 0x000e24000c1e1100 */
[----:B0-----:R-:W-:-:S05]  /*d8a0*/  PRMT R3, R16, 0x8880, RZ ;  /* 0x0000888010037816 */ /* 0x001fca00000000ff */
[----:B------:R-:W-:-:S07]  /*d8b0*/  IMAD R2, R3, R18, RZ ;  /* 0x0000001203027224 */ /* 0x000fce00078e02ff */
.L_x_247:
[----:B------:R-:W-:Y:S05]  /*d8c0*/  BSYNC B1 ;  /* 0x0000000000017941 */ /* 0x000fea0003800000 */
.L_x_246:
[----:B0-----:R-:W-:Y:S01]  /*d8d0*/  @!P6 IMAD R3, R132, R17, R2 ;  /* 0x000000118403e224 */ /* 0x001fe200078e0202 */
[----:B------:R-:W-:Y:S04]  /*d8e0*/  BSSY B1, `(.L_x_248) ;  /* 0x0000006000017945 */ /* 0x000fe80003800000 */
[----:B------:R0:W-:Y:S01]  /*d8f0*/  @!P6 STG.E.U8 desc[UR36][R8.64+0x18], R3 ;  /* 0x000018030800e986 */ /* 0x0001e2000c101124 */
[----:B------:R-:W-:Y:S05]  /*d900*/  @P2 BRA `(.L_x_249) ;  /* 0x00000000000c2947 */ /* 0x000fea0003800000 */
[----:B------:R-:W0:Y:S02]  /*d910*/  LDG.E.U8 R16, desc[UR36][R6.64+0x19] ;  /* 0x0000192406107981 */ /* 0x000e24000c1e1100 */
[----:B0-----:R-:W-:-:S05]  /*d920*/  PRMT R3, R16, 0x8880, RZ ;  /* 0x0000888010037816 */ /* 0x001fca00000000ff */
[----:B------:R-:W-:-:S07]  /*d930*/  IMAD R2, R3, R18, RZ ;  /* 0x0000001203027224 */ /* 0x000fce00078e02ff */
.L_x_249:
[----:B------:R-:W-:Y:S05]  /*d940*/  BSYNC B1 ;  /* 0x0000000000017941 */ /* 0x000fea0003800000 */
.L_x_248:
[----:B------:R-:W-:Y:S01]  /*d950*/  @!P2 IMAD R133, R133, R17, R2 ;  /* 0x000000118585a224 */ /* 0x000fe200078e0202 */
[----:B------:R-:W-:Y:S01]  /*d960*/  BSSY B1, `(.L_x_250) ;  /* 0x000000a000017945 */ /* 0x000fe20003800000 */
[----:B------:R-:W-:Y:S02]  /*d970*/  ISETP.LT.OR P3, PT, R0, 0x21, !P1 ;  /* 0x000000210000780c */ /* 0x000fe40004f61670 */
[C---:B------:R-:W-:Y:S01]  /*d980*/  @!P5 IADD3 R124, P6, R8.reuse, UR46, RZ ;  /* 0x0000002e087cdc10 */ /* 0x040fe2000ffde0ff */
[----:B------:R3:W-:Y:S01]  /*d990*/  @!P2 STG.E.U8 desc[UR36][R8.64+0x19], R133 ;  /* 0x000019850800a986 */ /* 0x0007e2000c101124 */
[----:B-1----:R-:W-:-:S04]  /*d9a0*/  @!P4 IADD3 R122, P2, R8, UR46, RZ ;  /* 0x0000002e087acc10 */ /* 0x002fc8000ff5e0ff */
[----:B------:R-:W-:Y:S01]  /*d9b0*/  @!P4 IADD3.X R123, R9, UR45, RZ, P2, !PT ;  /* 0x0000002d097bcc10 */ /* 0x000fe200097fe4ff */
[----:B------:R-:W-:Y:S08]  /*d9c0*/  @P4 BRA `(.L_x_251) ;  /* 0x00000000000c4947 */ /* 0x000ff00003800000 */
[----:B------:R-:W0:Y:S02]  /*d9d0*/  LDG.E.U8 R16, desc[UR36][R120.64+0x18] ;  /* 0x0000182478107981 */ /* 0x000e24000c1e1100 */
[----:B0-----:R-:W-:-:S05]  /*d9e0*/  PRMT R3, R16, 0x8880, RZ ;  /* 0x0000888010037816 */ /* 0x001fca00000000ff */
[----:B------:R-:W-:-:S07]  /*d9f0*/  IMAD R2, R3, R18, RZ ;  /* 0x0000001203027224 */ /* 0x000fce00078e02ff */
.L_x_251:
[----:B------:R-:W-:Y:S05]  /*da00*/  BSYNC B1 ;  /* 0x0000000000017941 */ /* 0x000fea0003800000 */
.L_x_250:
[----:B0-----:R-:W-:Y:S01]  /*da10*/  @!P4 IMAD R3, R134, R17, R2 ;  /* 0x000000118603c224 */ /* 0x001fe200078e0202 */
[----:B------:R-:W-:Y:S01]  /*da20*/  BSSY B1, `(.L_x_252) ;  /* 0x0000007000017945 */ /* 0x000fe20003800000 */
[----:B------:R-:W-:-:S03]  /*da30*/  @!P5 IADD3.X R125, R9, UR45, RZ, P6, !PT ;  /* 0x0000002d097ddc10 */ /* 0x000fc6000b7fe4ff */
[----:B------:R0:W-:Y:S01]  /*da40*/  @!P4 STG.E.U8 desc[UR36][R122.64+0x18], R3 ;  /* 0x000018037a00c986 */ /* 0x0001e2000c101124 */
[----:B------:R-:W-:Y:S05]  /*da50*/  @P5 BRA `(.L_x_253) ;  /* 0x00000000000c5947 */ /* 0x000fea0003800000 */
[----:B------:R-:W0:Y:S02]  /*da60*/  LDG.E.U8 R16, desc[UR36][R120.64+0x19] ;  /* 0x0000192478107981 */ /* 0x000e24000c1e1100 */
[----:B0-----:R-:W-:-:S05]  /*da70*/  PRMT R3, R16, 0x8880, RZ ;  /* 0x0000888010037816 */ /* 0x001fca00000000ff */
[----:B------:R-:W-:-:S07]  /*da80*/  IMAD R2, R3, R18, RZ ;  /* 0x0000001203027224 */ /* 0x000fce00078e02ff */
.L_x_253:
[----:B------:R-:W-:Y:S05]  /*da90*/  BSYNC B1 ;  /* 0x0000000000017941 */ /* 0x000fea0003800000 */
.L_x_252:
        /* <DEDUP_REMOVED lines=8> */
[----:B------:R-:W4:Y:S02]  /*db20*/  LDG.E.U8 R16, desc[UR36][R6.64+0x20] ;  /* 0x0000202406107981 */ /* 0x000f24000c1e1100 */
[----:B----4-:R-:W-:-:S05]  /*db30*/  PRMT R3, R16, 0x8880, RZ ;  /* 0x0000888010037816 */ /* 0x010fca00000000ff */
[----:B------:R-:W-:-:S07]  /*db40*/  IMAD R2, R3, R18, RZ ;  /* 0x0000001203027224 */ /* 0x000fce00078e02ff */
.L_x_255:
[----:B------:R-:W-:Y:S05]  /*db50*/  BSYNC B1 ;  /* 0x0000000000017941 */ /* 0x000fea0003800000 */
.L_x_254:
[----:B------:R-:W-:Y:S01]  /*db60*/  @!P4 IMAD R3, R136, R17, R2 ;  /* 0x000000118803c224 */ /* 0x000fe200078e0202 */
[----:B------:R-:W-:Y:S04]  /*db70*/  BSSY B1, `(.L_x_256) ;  /* 0x0000006000017945 */ /* 0x000fe80003800000 */
[----:B------:R1:W-:Y:S01]  /*db80*/  @!P4 STG.E.U8 desc[UR36][R8.64+0x20], R3 ;  /* 0x000020030800c986 */ /* 0x0003e2000c101124 */
[----:B------:R-:W-:Y:S05]  /*db90*/  @P5 BRA `(.L_x_257) ;  /* 0x00000000000c5947 */ /* 0x000fea0003800000 */
[----:B------:R-:W1:Y:S02]  /*dba0*/  LDG.E.U8 R16, desc[UR36][R6.64+0x21] ;  /* 0x0000212406107981 */ /* 0x000e64000c1e1100 */
[----:B-1----:R-:W-:-:S05]  /*dbb0*/  PRMT R3, R16, 0x8880, RZ ;  /* 0x0000888010037816 */ /* 0x002fca00000000ff */
[----:B------:R-:W-:-:S07]  /*dbc0*/  IMAD R2, R3, R18, RZ ;  /* 0x0000001203027224 */ /* 0x000fce00078e02ff */
.L_x_257:
[----:B------:R-:W-:Y:S05]  /*dbd0*/  BSYNC B1 ;  /* 0x0000000000017941 */ /* 0x000fea0003800000 */
.L_x_256:
        /* <DEDUP_REMOVED lines=8> */
.L_x_259:
[----:B------:R-:W-:Y:S05]  /*dc60*/  BSYNC B1 ;  /* 0x0000000000017941 */ /* 0x000fea0003800000 */
.L_x_258:
        /* <DEDUP_REMOVED lines=13> */
.L_x_261:
[----:B------:R-:W-:Y:S05]  /*dd40*/  BSYNC B1 ;  /* 0x0000000000017941 */ /* 0x000fea0003800000 */
.L_x_260:
[----:B------:R-:W-:Y:S01]  /*dd50*/  @!P2 IMAD R139, R139, R17, R2 ;  /* 0x000000118b8ba224 */ /* 0x000fe200078e0202 */
[----:B------:R-:W-:Y:S04]  /*dd60*/  BSSY B1, `(.L_x_262) ;  /* 0x0000006000017945 */ /* 0x000fe80003800000 */
[----:B------:R1:W-:Y:S01]  /*dd70*/  @!P2 STG.E.U8 desc[UR36][R124.64+0x21], R139 ;  /* 0x0000218b7c00a986 */ /* 0x0003e2000c101124 */
[----:B------:R-:W-:Y:S05]  /*dd80*/  @P6 BRA `(.L_x_263) ;  /* 0x00000000000c6947 */ /* 0x000fea0003800000 */
[----:B------:R-:W0:Y:S02]  /*dd90*/  LDG.E.U8 R16, desc[UR36][R6.64+0x28] ;  /* 0x0000282406107981 */ /* 0x000e24000c1e1100 */
[----:B0-----:R-:W-:-:S05]  /*dda0*/  PRMT R3, R16, 0x8880, RZ ;  /* 0x0000888010037816 */ /* 0x001fca00000000ff */
[----:B------:R-:W-:-:S07]  /*ddb0*/  IMAD R2, R3, R18, RZ ;  /* 0x0000001203027224 */ /* 0x000fce00078e02ff */
.L_x_263:
[----:B------:R-:W-:Y:S05]  /*ddc0*/  BSYNC B1 ;  /* 0x0000000000017941 */ /* 0x000fea0003800000 */
.L_x_262:
[----:B0-----:R-:W-:Y:S01]  /*ddd0*/  @!P6 IMAD R3, R140, R17, R2 ;  /* 0x000000118c03e224 */ /* 0x001fe200078e0202 */
[----:B------:R-:W-:Y:S04]  /*dde0*/  BSSY B1, `(.L_x_264) ;  /* 0x0000006000017945 */ /* 0x000fe80003800000 */
[----:B------:R0:W-:Y:S01]  /*ddf0*/  @!P6 STG.E.U8 desc[UR36][R8.64+0x28], R3 ;  /* 0x000028030800e986 */ /* 0x0001e2000c101124 */
[----:B------:R-:W-:Y:S05]  /*de00*/  @P3 BRA `(.L_x_265) ;  /* 0x00000000000c3947 */ /* 0x000fea0003800000 */
[----:B------:R-:W0:Y:S02]  /*de10*/  LDG.E.U8 R16, desc[UR36][R6.64+0x29] ;  /* 0x0000292406107981 */ /* 0x000e24000c1e1100 */
[----:B0-----:R-:W-:-:S05]  /*de20*/  PRMT R3, R16, 0x8880, RZ ;  /* 0x0000888010037816 */ /* 0x001fca00000000ff */
[----:B------:R-:W-:-:S07]  /*de30*/  IMAD R2, R3, R18, RZ ;  /* 0x0000001203027224 */ /* 0x000fce00078e02ff */
.L_x_265:
[----:B------:R-:W-:Y:S05]  /*de40*/  BSYNC B1 ;  /* 0x0000000000017941 */ /* 0x000fea0003800000 */
.L_x_264:
[----:B------:R-:W-:Y:S01]  /*de50*/  @!P3 IMAD R141, R141, R17, R2 ;  /* 0x000000118d8db224 */ /* 0x000fe200078e0202 */
[----:B------:R-:W-:Y:S01]  /*de60*/  BSSY B1, `(.L_x_266) ;  /* 0x000000a000017945 */ /* 0x000fe20003800000 */
[----:B------:R-:W-:Y:S02]  /*de70*/  ISETP.LT.OR P2, PT, R0, 0x31, !P1 ;  /* 0x000000310000780c */ /* 0x000fe40004f41670 */
[C---:B-1----:R-:W-:Y:S01]  /*de80*/  @!P5 IADD3 R124, P6, R8.reuse, UR46, RZ ;  /* 0x0000002e087cdc10 */ /* 0x042fe2000ffde0ff */
[----:B------:R1:W-:Y:S01]  /*de90*/  @!P3 STG.E.U8 desc[UR36][R8.64+0x29], R141 ;  /* 0x0000298d0800b986 */ /* 0x0003e2000c101124 */
[----:B------:R-:W-:-:S04]  /*dea0*/  @!P4 IADD3 R122, P3, R8, UR46, RZ ;  /* 0x0000002e087acc10 */ /* 0x000fc8000ff7e0ff */
[----:B------:R-:W-:Y:S01]  /*deb0*/  @!P4 IADD3.X R123, R9, UR45, RZ, P3, !PT ;  /* 0x0000002d097bcc10 */ /* 0x000fe20009ffe4ff */
[----:B------:R-:W-:Y:S08]  /*dec0*/  @P4 BRA `(.L_x_267) ;  /* 0x00000000000c4947 */ /* 0x000ff00003800000 */
[----:B------:R-:W0:Y:S02]  /*ded0*/  LDG.E.U8 R16, desc[UR36][R120.64+0x28] ;  /* 0x0000282478107981 */ /* 0x000e24000c1e1100 */
[----:B0-----:R-:W-:-:S05]  /*dee0*/  PRMT R3, R16, 0x8880, RZ ;  /* 0x0000888010037816 */ /* 0x001fca00000000ff */
[----:B------:R-:W-:-:S07]  /*def0*/  IMAD R2, R3, R18, RZ ;  /* 0x0000001203027224 */ /* 0x000fce00078e02ff */
.L_x_267:
[----:B------:R-:W-:Y:S05]  /*df00*/  BSYNC B1 ;  /* 0x0000000000017941 */ /* 0x000fea0003800000 */
.L_x_266:
        /* <DEDUP_REMOVED lines=8> */
.L_x_269:
[----:B------:R-:W-:Y:S05]  /*df90*/  BSYNC B1 ;  /* 0x0000000000017941 */ /* 0x000fea0003800000 */
.L_x_268:
        /* <DEDUP_REMOVED lines=8> */
[----:B------:R-:W5:Y:S02]  /*e020*/  LDG.E.U8 R16, desc[UR36][R6.64+0x30] ;  /* 0x0000302406107981 */ /* 0x000f64000c1e1100 */
[----:B-----5:R-:W-:-:S05]  /*e030*/  PRMT R3, R16, 0x8880, RZ ;  /* 0x0000888010037816 */ /* 0x020fca00000000ff */
[----:B------:R-:W-:-:S07]  /*e040*/  IMAD R2, R3, R18, RZ ;  /* 0x0000001203027224 */ /* 0x000fce00078e02ff */
.L_x_271:
[----:B------:R-:W-:Y:S05]  /*e050*/  BSYNC B1 ;  /* 0x0000000000017941 */ /* 0x000fea0003800000 */
.L_x_270:
[----:B------:R-:W-:Y:S01]  /*e060*/  @!P4 IMAD R3, R144, R17, R2 ;  /* 0x000000119003c224 */ /* 0x000fe200078e0202 */
[----:B------:R-:W-:Y:S04]  /*e070*/  BSSY B1, `(.L_x_272) ;  /* 0x0000006000017945 */ /* 0x000fe80003800000 */
[----:B------:R0:W-:Y:S01]  /*e080*/  @!P4 STG.E.U8 desc[UR36][R8.64+0x30], R3 ;  /* 0x000030030800c986 */ /* 0x0001e2000c101124 */
[----:B------:R-:W-:Y:S05]  /*e090*/  @P5 BRA `(.L_x_273) ;  /* 0x00000000000c5947 */ /* 0x000fea0003800000 */
[----:B------:R-:W0:Y:S02]  /*e0a0*/  LDG.E.U8 R16, desc[UR36][R6.64+0x31] ;  /* 0x0000312406107981 */ /* 0x000e24000c1e1100 */
[----:B0-----:R-:W-:-:S05]  /*e0b0*/  PRMT R3, R16, 0x8880, RZ ;  /* 0x0000888010037816 */ /* 0x001fca00000000ff */
[----:B------:R-:W-:-:S07]  /*e0c0*/  IMAD R2, R3, R18, RZ ;  /* 0x0000001203027224 */ /* 0x000fce00078e02ff */
.L_x_273:
[----:B------:R-:W-:Y:S05]  /*e0d0*/  BSYNC B1 ;  /* 0x0000000000017941 */ /* 0x000fea0003800000 */
.L_x_272:
[----:B------:R-:W-:Y:S01]  /*e0e0*/  @!P5 IMAD R145, R145, R17, R2 ;  /* 0x000000119191d224 */ /* 0x000fe200078e0202 */
[----:B------:R-:W-:Y:S01]  /*e0f0*/  BSSY B1, `(.L_x_274) ;  /* 0x0000007000017945 */ /* 0x000fe20003800000 */
[----:B------:R-:W-:-:S03]  /*e100*/  @!P2 IADD3.X R123, R9, UR45, RZ, P6, !PT ;  /* 0x0000002d097bac10 */ /* 0x000fc6000b7fe4ff */
[----:B------:R0:W-:Y:S01]  /*e110*/  @!P5 STG.E.U8 desc[UR36][R8.64+0x31], R145 ;  /* 0x000031910800d986 */ /* 0x0001e2000c101124 */
[----:B------:R-:W-:Y:S05]  /*e120*/  @P2 BRA `(.L_x_275) ;  /* 0x00000000000c2947 */ /* 0x000fea0003800000 */
[----:B------:R-:W0:Y:S02]  /*e130*/  LDG.E.U8 R16, desc[UR36][R120.64+0x30] ;  /* 0x0000302478107981 */ /* 0x000e24000c1e1100 */
[----:B0-----:R-:W-:-:S05]  /*e140*/  PRMT R3, R16, 0x8880, RZ ;  /* 0x0000888010037816 */ /* 0x001fca00000000ff */
[----:B------:R-:W-:-:S07]  /*e150*/  IMAD R2, R3, R18, RZ ;  /* 0x0000001203027224 */ /* 0x000fce00078e02ff */
.L_x_275:
[----:B------:R-:W-:Y:S05]  /*e160*/  BSYNC B1 ;  /* 0x0000000000017941 */ /* 0x000fea0003800000 */
.L_x_274:
        /* <DEDUP_REMOVED lines=13> */
.L_x_277:
[----:B------:R-:W-:Y:S05]  /*e240*/  BSYNC B1 ;  /* 0x0000000000017941 */ /* 0x000fea0003800000 */
.L_x_276:
[----:B------:R-:W-:Y:S01]  /*e250*/  @!P3 IMAD R147, R147, R17, R2 ;  /* 0x000000119393b224 */ /* 0x000fe200078e0202 */
[----:B------:R-:W-:Y:S04]  /*e260*/  BSSY B1, `(.L_x_278) ;  /* 0x0000006000017945 */ /* 0x000fe80003800000 */
[----:B------:R0:W-:Y:S01]  /*e270*/  @!P3 STG.E.U8 desc[UR36][R124.64+0x31], R147 ;  /* 0x000031937c00b986 */ /* 0x0001e2000c101124 */
[----:B------:R-:W-:Y:S05]  /*e280*/  @P6 BRA `(.L_x_279) ;  /* 0x00000000000c6947 */ /* 0x000fea0003800000 */
[----:B------:R-:W0:Y:S02]  /*e290*/  LDG.E.U8 R16, desc[UR36][R6.64+0x38] ;  /* 0x0000382406107981 */ /* 0x000e24000c1e1100 */
[----:B0-----:R-:W-:-:S05]  /*e2a0*/  PRMT R3, R16, 0x8880, RZ ;  /* 0x0000888010037816 */ /* 0x001fca00000000ff */
[----:B------:R-:W-:-:S07]  /*e2b0*/  IMAD R2, R3, R18, RZ ;  /* 0x0000001203027224 */ /* 0x000fce00078e02ff */
.L_x_279:
[----:B------:R-:W-:Y:S05]  /*e2c0*/  BSYNC B1 ;  /* 0x0000000000017941 */ /* 0x000fea0003800000 */
.L_x_278:
[----:B0-----:R-:W-:Y:S01]  /*e2d0*/  @!P6 IMAD R3, R148, R17, R2 ;  /* 0x000000119403e224 */ /* 0x001fe200078e0202 */
[----:B------:R-:W-:Y:S04]  /*e2e0*/  BSSY B1, `(.L_x_280) ;  /* 0x0000006000017945 */ /* 0x000fe80003800000 */
[----:B------:R0:W-:Y:S01]  /*e2f0*/  @!P6 STG.E.U8 desc[UR36][R8.64+0x38], R3 ;  /* 0x000038030800e986 */ /* 0x0001e2000c101124 */
[----:B------:R-:W-:Y:S05]  /*e300*/  @P2 BRA `(.L_x_281) ;  /* 0x00000000000c2947 */ /* 0x000fea0003800000 */
[----:B------:R-:W0:Y:S02]  /*e310*/  LDG.E.U8 R16, desc[UR36][R6.64+0x39] ;  /* 0x0000392406107981 */ /* 0x000e24000c1e1100 */
[----:B0-----:R-:W-:-:S05]  /*e320*/  PRMT R3, R16, 0x8880, RZ ;  /* 0x0000888010037816 */ /* 0x001fca00000000ff */
[----:B------:R-:W-:-:S07]  /*e330*/  IMAD R2, R3, R18, RZ ;  /* 0x0000001203027224 */ /* 0x000fce00078e02ff */
.L_x_281:
[----:B------:R-:W-:Y:S05]  /*e340*/  BSYNC B1 ;  /* 0x0000000000017941 */ /* 0x000fea0003800000 */
.L_x_280:
[----:B------:R-:W-:Y:S01]  /*e350*/  @!P2 IMAD R149, R149, R17, R2 ;  /* 0x000000119595a224 */ /* 0x000fe200078e0202 */
        /* <DEDUP_REMOVED lines=10> */
.L_x_283:
[----:B------:R-:W-:Y:S05]  /*e400*/  BSYNC B1 ;  /* 0x0000000000017941 */ /* 0x000fea0003800000 */
.L_x_282:
        /* <DEDUP_REMOVED lines=8> */
.L_x_285:
[----:B------:R-:W-:Y:S05]  /*e490*/  BSYNC B1 ;  /* 0x0000000000017941 */ /* 0x000fea0003800000 */
.L_x_284:
        /* <DEDUP_REMOVED lines=11> */
.L_x_287:
[----:B------:R-:W-:Y:S05]  /*e550*/  BSYNC B1 ;  /* 0x0000000000017941 */ /* 0x000fea0003800000 */
.L_x_286:
[----:B------:R-:W-:Y:S01]  /*e560*/  @!P4 IMAD R3, R152, R17, R2 ;  /* 0x000000119803c224 */ /* 0x000fe200078e0202 */
[----:B------:R-:W-:Y:S04]  /*e570*/  BSSY B1, `(.L_x_288) ;  /* 0x0000006000017945 */ /* 0x000fe80003800000 */
[----:B------:R0:W-:Y:S01]  /*e580*/  @!P4 STG.E.U8 desc[UR36][R8.64+0x40], R3 ;  /* 0x000040030800c986 */ /* 0x0001e2000c101124 */
[----:B------:R-:W-:Y:S05]  /*e590*/  @P5 BRA `(.L_x_289) ;  /* 0x00000000000c5947 */ /* 0x000fea0003800000 */
[----:B------:R-:W0:Y:S02]  /*e5a0*/  LDG.E.U8 R16, desc[UR36][R6.64+0x41] ;  /* 0x0000412406107981 */ /* 0x000e24000c1e1100 */
[----:B0-----:R-:W-:-:S05]  /*e5b0*/  PRMT R3, R16, 0x8880, RZ ;  /* 0x0000888010037816 */ /* 0x001fca00000000ff */
[----:B------:R-:W-:-:S07]  /*e5c0*/  IMAD R2, R3, R18, RZ ;  /* 0x0000001203027224 */ /* 0x000fce00078e02ff */
.L_x_289:
[----:B------:R-:W-:Y:S05]  /*e5d0*/  BSYNC B1 ;  /* 0x0000000000017941 */ /* 0x000fea0003800000 */
.L_x_288:
        /* <DEDUP_REMOVED lines=8> */
.L_x_291:
[----:B------:R-:W-:Y:S05]  /*e660*/  BSYNC B1 ;  /* 0x0000000000017941 */ /* 0x000fea0003800000 */
.L_x_290:
        /* <DEDUP_REMOVED lines=13> */
.L_x_293:
[----:B------:R-:W-:Y:S05]  /*e740*/  BSYNC B1 ;  /* 0x0000000000017941 */ /* 0x000fea0003800000 */
.L_x_292:
[----:B------:R-:W-:Y:S01]  /*e750*/  @!P2 IMAD R155, R155, R17, R2 ;  /* 0x000000119b9ba224 */ /* 0x000fe200078e0202 */
[----:B------:R-:W-:Y:S04]  /*e760*/  BSSY B1, `(.L_x_294) ;  /* 0x0000006000017945 */ /* 0x000fe80003800000 */
[----:B------:R0:W-:Y:S01]  /*e770*/  @!P2 STG.E.U8 desc[UR36][R124.64+0x41], R155 ;  /* 0x0000419b7c00a986 */ /* 0x0001e2000c101124 */
[----:B------:R-:W-:Y:S05]  /*e780*/  @P6 BRA `(.L_x_295) ;  /* 0x00000000000c6947 */ /* 0x000fea0003800000 */
[----:B------:R-:W0:Y:S02]  /*e790*/  LDG.E.U8 R16, desc[UR36][R6.64+0x48] ;  /* 0x0000482406107981 */ /* 0x000e24000c1e1100 */
[----:B0-----:R-:W-:-:S05]  /*e7a0*/  PRMT R3, R16, 0x8880, RZ ;  /* 0x0000888010037816 */ /* 0x001fca00000000ff */
[----:B------:R-:W-:-:S07]  /*e7b0*/  IMAD R2, R3, R18, RZ ;  /* 0x0000001203027224 */ /* 0x000fce00078e02ff */
.L_x_295:
[----:B------:R-:W-:Y:S05]  /*e7c0*/  BSYNC B1 ;  /* 0x0000000000017941 */ /* 0x000fea0003800000 */
.L_x_294:
[----:B0-----:R-:W-:Y:S01]  /*e7d0*/  @!P6 IMAD R3, R156, R17, R2 ;  /* 0x000000119c03e224 */ /* 0x001fe200078e0202 */
[----:B------:R-:W-:Y:S04]  /*e7e0*/  BSSY B1, `(.L_x_296) ;  /* 0x0000006000017945 */ /* 0x000fe80003800000 */
[----:B------:R0:W-:Y:S01]  /*e7f0*/  @!P6 STG.E.U8 desc[UR36][R8.64+0x48], R3 ;  /* 0x000048030800e986 */ /* 0x0001e2000c101124 */
[----:B------:R-:W-:Y:S05]  /*e800*/  @P3 BRA `(.L_x_297) ;  /* 0x00000000000c3947 */ /* 0x000fea0003800000 */
[----:B------:R-:W0:Y:S02]  /*e810*/  LDG.E.U8 R16, desc[UR36][R6.64+0x49] ;  /* 0x0000492406107981 */ /* 0x000e24000c1e1100 */
[----:B0-----:R-:W-:-:S05]  /*e820*/  PRMT R3, R16, 0x8880, RZ ;  /* 0x0000888010037816 */ /* 0x001fca00000000ff */
[----:B------:R-:W-:-:S07]  /*e830*/  IMAD R2, R3, R18, RZ ;  /* 0x0000001203027224 */ /* 0x000fce00078e02ff */
.L_x_297:
[----:B------:R-:W-:Y:S05]  /*e840*/  BSYNC B1 ;  /* 0x0000000000017941 */ /* 0x000fea0003800000 */
.L_x_296:
        /* <DEDUP_REMOVED lines=11> */
.L_x_299:
[----:B------:R-:W-:Y:S05]  /*e900*/  BSYNC B1 ;  /* 0x0000000000017941 */ /* 0x000fea0003800000 */
.L_x_298:
        /* <DEDUP_REMOVED lines=8> */
.L_x_301:
[----:B------:R-:W-:Y:S05]  /*e990*/  BSYNC B1 ;  /* 0x0000000000017941 */ /* 0x000fea0003800000 */
.L_x_300:
        /* <DEDUP_REMOVED lines=11> */
.L_x_303:
[----:B------:R-:W-:Y:S05]  /*ea50*/  BSYNC B1 ;  /* 0x0000000000017941 */ /* 0x000fea0003800000 */
.L_x_302:
[----:B------:R-:W-:Y:S01]  /*ea60*/  @!P4 IMAD R3, R160, R17, R2 ;  /* 0x00000011a003c224 */ /* 0x000fe200078e0202 */
[----:B------:R-:W-:Y:S04]  /*ea70*/  BSSY B1, `(.L_x_304) ;  /* 0x0000006000017945 */ /* 0x000fe80003800000 */
[----:B------:R0:W-:Y:S01]  /*ea80*/  @!P4 STG.E.U8 desc[UR36][R8.64+0x50], R3 ;  /* 0x000050030800c986 */ /* 0x0001e2000c101124 */
[----:B------:R-:W-:Y:S05]  /*ea90*/  @P5 BRA `(.L_x_305) ;  /* 0x00000000000c5947 */ /* 0x000fea0003800000 */
[----:B------:R-:W0:Y:S02]  /*eaa0*/  LDG.E.U8 R16, desc[UR36][R6.64+0x51] ;  /* 0x0000512406107981 */ /* 0x000e24000c1e1100 */
[----:B0-----:R-:W-:-:S05]  /*eab0*/  PRMT R3, R16, 0x8880, RZ ;  /* 0x0000888010037816 */ /* 0x001fca00000000ff */
[----:B------:R-:W-:-:S07]  /*eac0*/  IMAD R2, R3, R18, RZ ;  /* 0x0000001203027224 */ /* 0x000fce00078e02ff */
.L_x_305:
[----:B------:R-:W-:Y:S05]  /*ead0*/  BSYNC B1 ;  /* 0x0000000000017941 */ /* 0x000fea0003800000 */
.L_x_304:
        /* <DEDUP_REMOVED lines=8> */
.L_x_307:
[----:B------:R-:W-:Y:S05]  /*eb60*/  BSYNC B1 ;  /* 0x0000000000017941 */ /* 0x000fea0003800000 */
.L_x_306:
        /* <DEDUP_REMOVED lines=13> */
.L_x_309:
[----:B------:R-:W-:Y:S05]  /*ec40*/  BSYNC B1 ;  /* 0x0000000000017941 */ /* 0x000fea0003800000 */
.L_x_308:
[----:B------:R-:W-:Y:S01]  /*ec50*/  @!P3 IMAD R163, R163, R17, R2 ;  /* 0x00000011a3a3b224 */ /* 0x000fe200078e0202 */
[----:B------:R-:W-:Y:S04]  /*ec60*/  BSSY B1, `(.L_x_310) ;  /* 0x0000006000017945 */ /* 0x000fe80003800000 */
[----:B------:R0:W-:Y:S01]  /*ec70*/  @!P3 STG.E.U8 desc[UR36][R124.64+0x51], R163 ;  /* 0x000051a37c00b986 */ /* 0x0001e2000c101124 */
[----:B------:R-:W-:Y:S05]  /*ec80*/  @P6 BRA `(.L_x_311) ;  /* 0x00000000000c6947 */ /* 0x000fea0003800000 */
[----:B------:R-:W0:Y:S02]  /*ec90*/  LDG.E.U8 R16, desc[UR36][R6.64+0x58] ;  /* 0x0000582406107981 */ /* 0x000e24000c1e1100 */
[----:B0-----:R-:W-:-:S05]  /*eca0*/  PRMT R3, R16, 0x8880, RZ ;  /* 0x0000888010037816 */ /* 0x001fca00000000ff */
[----:B------:R-:W-:-:S07]  /*ecb0*/  IMAD R2, R3, R18, RZ ;  /* 0x0000001203027224 */ /* 0x000fce00078e02ff */
.L_x_311:
[----:B------:R-:W-:Y:S05]  /*ecc0*/  BSYNC B1 ;  /* 0x0000000000017941 */ /* 0x000fea0003800000 */
.L_x_310:
[----:B0-----:R-:W-:Y:S01]  /*ecd0*/  @!P6 IMAD R3, R164, R17, R2 ;  /* 0x00000011a403e224 */ /* 0x001fe200078e0202 */
[----:B------:R-:W-:Y:S04]  /*ece0*/  BSSY B1, `(.L_x_312) ;  /* 0x0000006000017945 */ /* 0x000fe80003800000 */
[----:B------:R0:W-:Y:S01]  /*ecf0*/  @!P6 STG.E.U8 desc[UR36][R8.64+0x58], R3 ;  /* 0x000058030800e986 */ /* 0x0001e2000c101124 */
[----:B------:R-:W-:Y:S05]  /*ed00*/  @P2 BRA `(.L_x_313) ;  /* 0x00000000000c2947 */ /* 0x000fea0003800000 */
[----:B------:R-:W0:Y:S02]  /*ed10*/  LDG.E.U8 R16, desc[UR36][R6.64+0x59] ;  /* 0x0000592406107981 */ /* 0x000e24000c1e1100 */
[----:B0-----:R-:W-:-:S05]  /*ed20*/  PRMT R3, R16, 0x8880, RZ ;  /* 0x0000888010037816 */ /* 0x001fca00000000ff */
[----:B------:R-:W-:-:S07]  /*ed30*/  IMAD R2, R3, R18, RZ ;  /* 0x0000001203027224 */ /* 0x000fce00078e02ff */
.L_x_313:
[----:B------:R-:W-:Y:S05]  /*ed40*/  BSYNC B1 ;  /* 0x0000000000017941 */ /* 0x000fea0003800000 */
.L_x_312:
        /* <DEDUP_REMOVED lines=11> */
.L_x_315:
[----:B------:R-:W-:Y:S05]  /*ee00*/  BSYNC B1 ;  /* 0x0000000000017941 */ /* 0x000fea0003800000 */
.L_x_314:
        /* <DEDUP_REMOVED lines=8> */
.L_x_317:
[----:B------:R-:W-:Y:S05]  /*ee90*/  BSYNC B1 ;  /* 0x0000000000017941 */ /* 0x000fea0003800000 */
.L_x_316:
        /* <DEDUP_REMOVED lines=11> */
.L_x_319:
[----:B------:R-:W-:Y:S05]  /*ef50*/  BSYNC B1 ;  /* 0x0000000000017941 */ /* 0x000fea0003800000 */
.L_x_318:
[----:B------:R-:W-:Y:S01]  /*ef60*/  @!P4 IMAD R3, R168, R17, R2 ;  /* 0x00000011a803c224 */ /* 0x000fe200078e0202 */
[----:B------:R-:W-:Y:S04]  /*ef70*/  BSSY B1, `(.L_x_320) ;  /* 0x0000006000017945 */ /* 0x000fe80003800000 */
[----:B------:R0:W-:Y:S01]  /*ef80*/  @!P4 STG.E.U8 desc[UR36][R8.64+0x60], R3 ;  /* 0x000060030800c986 */ /* 0x0001e2000c101124 */
[----:B------:R-:W-:Y:S05]  /*ef90*/  @P5 BRA `(.L_x_321) ;  /* 0x00000000000c5947 */ /* 0x000fea0003800000 */
[----:B------:R-:W0:Y:S02]  /*efa0*/  LDG.E.U8 R16, desc[UR36][R6.64+0x61] ;  /* 0x0000612406107981 */ /* 0x000e24000c1e1100 */
[----:B0-----:R-:W-:-:S05]  /*efb0*/  PRMT R3, R16, 0x8880, RZ ;  /* 0x0000888010037816 */ /* 0x001fca00000000ff */
[----:B------:R-:W-:-:S07]  /*efc0*/  IMAD R2, R3, R18, RZ ;  /* 0x0000001203027224 */ /* 0x000fce00078e02ff */
.L_x_321:
[----:B------:R-:W-:Y:S05]  /*efd0*/  BSYNC B1 ;  /* 0x0000000000017941 */ /* 0x000fea0003800000 */
.L_x_320:
        /* <DEDUP_REMOVED lines=8> */
.L_x_323:
[----:B------:R-:W-:Y:S05]  /*f060*/  BSYNC B1 ;  /* 0x0000000000017941 */ /* 0x000fea0003800000 */
.L_x_322:
        /* <DEDUP_REMOVED lines=13> */
.L_x_325:
[----:B------:R-:W-:Y:S05]  /*f140*/  BSYNC B1 ;  /* 0x0000000000017941 */ /* 0x000fea0003800000 */
.L_x_324:
[----:B------:R-:W-:Y:S01]  /*f150*/  @!P2 IMAD R171, R171, R17, R2 ;  /* 0x00000011ababa224 */ /* 0x000fe200078e0202 */
[----:B------:R-:W-:Y:S04]  /*f160*/  BSSY B1, `(.L_x_326) ;  /* 0x0000006000017945 */ /* 0x000fe80003800000 */
[----:B------:R0:W-:Y:S01]  /*f170*/  @!P2 STG.E.U8 desc[UR36][R124.64+0x61], R171 ;  /* 0x000061ab7c00a986 */ /* 0x0001e2000c101124 */
[----:B------:R-:W-:Y:S05]  /*f180*/  @P6 BRA `(.L_x_327) ;  /* 0x00000000000c6947 */ /* 0x000fea0003800000 */
[----:B------:R-:W0:Y:S02]  /*f190*/  LDG.E.U8 R16, desc[UR36][R6.64+0x68] ;  /* 0x0000682406107981 */ /* 0x000e24000c1e1100 */
[----:B0-----:R-:W-:-:S05]  /*f1a0*/  PRMT R3, R16, 0x8880, RZ ;  /* 0x0000888010037816 */ /* 0x001fca00000000ff */
[----:B------:R-:W-:-:S07]  /*f1b0*/  IMAD R2, R3, R18, RZ ;  /* 0x0000001203027224 */ /* 0x000fce00078e02ff */
.L_x_327:
[----:B------:R-:W-:Y:S05]  /*f1c0*/  BSYNC B1 ;  /* 0x0000000000017941 */ /* 0x000fea0003800000 */
.L_x_326:
[----:B0-----:R-:W-:Y:S01]  /*f1d0*/  @!P6 IMAD R3, R172, R17, R2 ;  /* 0x00000011ac03e224 */ /* 0x001fe200078e0202 */
[----:B------:R-:W-:Y:S04]  /*f1e0*/  BSSY B1, `(.L_x_328) ;  /* 0x0000006000017945 */ /* 0x000fe80003800000 */
[----:B------:R0:W-:Y:S01]  /*f1f0*/  @!P6 STG.E.U8 desc[UR36][R8.64+0x68], R3 ;  /* 0x000068030800e986 */ /* 0x0001e2000c101124 */
[----:B------:R-:W-:Y:S05]  /*f200*/  @P3 BRA `(.L_x_329) ;  /* 0x00000000000c3947 */ /* 0x000fea0003800000 */
[----:B------:R-:W0:Y:S02]  /*f210*/  LDG.E.U8 R16, desc[UR36][R6.64+0x69] ;  /* 0x0000692406107981 */ /* 0x000e24000c1e1100 */
[----:B0-----:R-:W-:-:S05]  /*f220*/  PRMT R3, R16, 0x8880, RZ ;  /* 0x0000888010037816 */ /* 0x001fca00000000ff */
[----:B------:R-:W-:-:S07]  /*f230*/  IMAD R2, R3, R18, RZ ;  /* 0x0000001203027224 */ /* 0x000fce00078e02ff */
.L_x_329:
[----:B------:R-:W-:Y:S05]  /*f240*/  BSYNC B1 ;  /* 0x0000000000017941 */ /* 0x000fea0003800000 */
.L_x_328:
        /* <DEDUP_REMOVED lines=11> */
.L_x_331:
[----:B------:R-:W-:Y:S05]  /*f300*/  BSYNC B1 ;  /* 0x0000000000017941 */ /* 0x000fea0003800000 */
.L_x_330:
        /* <DEDUP_REMOVED lines=8> */
.L_x_333:
[----:B------:R-:W-:Y:S05]  /*f390*/  BSYNC B1 ;  /* 0x0000000000017941 */ /* 0x000fea0003800000 */
.L_x_332:
        /* <DEDUP_REMOVED lines=11> */
.L_x_335:
[----:B------:R-:W-:Y:S05]  /*f450*/  BSYNC B1 ;  /* 0x0000000000017941 */ /* 0x000fea0003800000 */
.L_x_334:
[----:B------:R-:W-:Y:S01]  /*f460*/  @!P4 IMAD R3, R176, R17, R2 ;  /* 0x00000011b003c224 */ /* 0x000fe200078e0202 */
[----:B------:R-:W-:Y:S04]  /*f470*/  BSSY B1, `(.L_x_336) ;  /* 0x0000006000017945 */ /* 0x000fe80003800000 */
[----:B------:R0:W-:Y:S01]  /*f480*/  @!P4 STG.E.U8 desc[UR36][R8.64+0x70], R3 ;  /* 0x000070030800c986 */ /* 0x0001e2000c101124 */
[----:B------:R-:W-:Y:S05]  /*f490*/  @P5 BRA `(.L_x_337) ;  /* 0x00000000000c5947 */ /* 0x000fea0003800000 */
[----:B------:R-:W0:Y:S02]  /*f4a0*/  LDG.E.U8 R16, desc[UR36][R6.64+0x71] ;  /* 0x0000712406107981 */ /* 0x000e24000c1e1100 */
[----:B0-----:R-:W-:-:S05]  /*f4b0*/  PRMT R3, R16, 0x8880, RZ ;  /* 0x0000888010037816 */ /* 0x001fca00000000ff */
[----:B------:R-:W-:-:S07]  /*f4c0*/  IMAD R2, R3, R18, RZ ;  /* 0x0000001203027224 */ /* 0x000fce00078e02ff */
.L_x_337:
[----:B------:R-:W-:Y:S05]  /*f4d0*/  BSYNC B1 ;  /* 0x0000000000017941 */ /* 0x000fea0003800000 */
.L_x_336:
        /* <DEDUP_REMOVED lines=8> */
.L_x_339:
[----:B------:R-:W-:Y:S05]  /*f560*/  BSYNC B1 ;  /* 0x0000000000017941 */ /* 0x000fea0003800000 */
.L_x_338:
        /* <DEDUP_REMOVED lines=13> */
.L_x_341:
[----:B------:R-:W-:Y:S05]  /*f640*/  BSYNC B1 ;  /* 0x0000000000017941 */ /* 0x000fea0003800000 */
.L_x_340:
[----:B------:R-:W-:Y:S01]  /*f650*/  @!P3 IMAD R179, R179, R17, R2 ;  /* 0x00000011b3b3b224 */ /* 0x000fe200078e0202 */
[----:B------:R-:W-:Y:S04]  /*f660*/  BSSY B1, `(.L_x_342) ;  /* 0x0000006000017945 */ /* 0x000fe80003800000 */
[----:B------:R0:W-:Y:S01]  /*f670*/  @!P3 STG.E.U8 desc[UR36][R124.64+0x71], R179 ;  /* 0x000071b37c00b986 */ /* 0x0001e2000c101124 */
[----:B------:R-:W-:Y:S05]  /*f680*/  @P6 BRA `(.L_x_343) ;  /* 0x00000000000c6947 */ /* 0x000fea0003800000 */
[----:B------:R-:W0:Y:S02]  /*f690*/  LDG.E.U8 R16, desc[UR36][R6.64+0x78] ;  /* 0x0000782406107981 */ /* 0x000e24000c1e1100 */
[----:B0-----:R-:W-:-:S05]  /*f6a0*/  PRMT R3, R16, 0x8880, RZ ;  /* 0x0000888010037816 */ /* 0x001fca00000000ff */
[----:B------:R-:W-:-:S07]  /*f6b0*/  IMAD R2, R3, R18, RZ ;  /* 0x0000001203027224 */ /* 0x000fce00078e02ff */
.L_x_343:
[----:B------:R-:W-:Y:S05]  /*f6c0*/  BSYNC B1 ;  /* 0x0000000000017941 */ /* 0x000fea0003800000 */
.L_x_342:
[----:B0-----:R-:W-:Y:S01]  /*f6d0*/  @!P6 IMAD R3, R180, R17, R2 ;  /* 0x00000011b403e224 */ /* 0x001fe200078e0202 */
[----:B------:R-:W-:Y:S04]  /*f6e0*/  BSSY B1, `(.L_x_344) ;  /* 0x0000006000017945 */ /* 0x000fe80003800000 */
[----:B------:R0:W-:Y:S01]  /*f6f0*/  @!P6 STG.E.U8 desc[UR36][R8.64+0x78], R3 ;  /* 0x000078030800e986 */ /* 0x0001e2000c101124 */
[----:B------:R-:W-:Y:S05]  /*f700*/  @P2 BRA `(.L_x_345) ;  /* 0x00000000000c2947 */ /* 0x000fea0003800000 */
[----:B------:R-:W0:Y:S02]  /*f710*/  LDG.E.U8 R16, desc[UR36][R6.64+0x79] ;  /* 0x0000792406107981 */ /* 0x000e24000c1e1100 */
[----:B0-----:R-:W-:-:S05]  /*f720*/  PRMT R3, R16, 0x8880, RZ ;  /* 0x0000888010037816 */ /* 0x001fca00000000ff */
[----:B------:R-:W-:-:S07]  /*f730*/  IMAD R2, R3, R18, RZ ;  /* 0x0000001203027224 */ /* 0x000fce00078e02ff */
.L_x_345:
[----:B------:R-:W-:Y:S05]  /*f740*/  BSYNC B1 ;  /* 0x0000000000017941 */ /* 0x000fea0003800000 */
.L_x_344:
        /* <DEDUP_REMOVED lines=11> */
.L_x_347:
[----:B------:R-:W-:Y:S05]  /*f800*/  BSYNC B1 ;  /* 0x0000000000017941 */ /* 0x000fea0003800000 */
.L_x_346:
        /* <DEDUP_REMOVED lines=8> */
.L_x_349:
[----:B------:R-:W-:Y:S05]  /*f890*/  BSYNC B1 ;  /* 0x0000000000017941 */ /* 0x000fea0003800000 */
.L_x_348:
        /* <DEDUP_REMOVED lines=11> */
.L_x_351:
[----:B------:R-:W-:Y:S05]  /*f950*/  BSYNC B1 ;  /* 0x0000000000017941 */ /* 0x000fea0003800000 */
.L_x_350:
[----:B------:R-:W-:Y:S01]  /*f960*/  @!P4 IMAD R3, R184, R17, R2 ;  /* 0x00000011b803c224 */ /* 0x000fe200078e0202 */
[----:B------:R-:W-:Y:S04]  /*f970*/  BSSY B1, `(.L_x_352) ;  /* 0x0000006000017945 */ /* 0x000fe80003800000 */
[----:B------:R0:W-:Y:S01]  /*f980*/  @!P4 STG.E.U8 desc[UR36][R8.64+0x80], R3 ;  /* 0x000080030800c986 */ /* 0x0001e2000c101124 */
[----:B------:R-:W-:Y:S05]  /*f990*/  @P5 BRA `(.L_x_353) ;  /* 0x00000000000c5947 */ /* 0x000fea0003800000 */
[----:B------:R-:W0:Y:S02]  /*f9a0*/  LDG.E.U8 R16, desc[UR36][R6.64+0x81] ;  /* 0x0000812406107981 */ /* 0x000e24000c1e1100 */
[----:B0-----:R-:W-:-:S05]  /*f9b0*/  PRMT R3, R16, 0x8880, RZ ;  /* 0x0000888010037816 */ /* 0x001fca00000000ff */
[----:B------:R-:W-:-:S07]  /*f9c0*/  IMAD R2, R3, R18, RZ ;  /* 0x0000001203027224 */ /* 0x000fce00078e02ff */
.L_x_353:
[----:B------:R-:W-:Y:S05]  /*f9d0*/  BSYNC B1 ;  /* 0x0000000000017941 */ /* 0x000fea0003800000 */
.L_x_352:
        /* <DEDUP_REMOVED lines=8> */
.L_x_355:
[----:B------:R-:W-:Y:S05]  /*fa60*/  BSYNC B1 ;  /* 0x0000000000017941 */ /* 0x000fea0003800000 */
.L_x_354:
        /* <DEDUP_REMOVED lines=13> */
.L_x_357:
[----:B------:R-:W-:Y:S05]  /*fb40*/  BSYNC B1 ;  /* 0x0000000000017941 */ /* 0x000fea0003800000 */
.L_x_356:
[----:B------:R-:W-:Y:S01]  /*fb50*/  @!P2 IMAD R187, R187, R17, R2 ;  /* 0x00000011bbbba224 */ /* 0x000fe200078e0202 */
[----:B------:R-:W-:Y:S04]  /*fb60*/  BSSY B1, `(.L_x_358) ;  /* 0x0000006000017945 */ /* 0x000fe80003800000 */
[----:B------:R0:W-:Y:S01]  /*fb70*/  @!P2 STG.E.U8 desc[UR36][R124.64+0x81], R187 ;  /* 0x000081bb7c00a986 */ /* 0x0001e2000c101124 */
[----:B------:R-:W-:Y:S05]  /*fb80*/  @P6 BRA `(.L_x_359) ;  /* 0x00000000000c6947 */ /* 0x000fea0003800000 */
[----:B------:R-:W0:Y:S02]  /*fb90*/  LDG.E.U8 R16, desc[UR36][R6.64+0x88] ;  /* 0x0000882406107981 */ /* 0x000e24000c1e1100 */
[----:B0-----:R-:W-:-:S05]  /*fba0*/  PRMT R3, R16, 0x8880, RZ ;  /* 0x0000888010037816 */ /* 0x001fca00000000ff */
[----:B------:R-:W-:-:S07]  /*fbb0*/  IMAD R2, R3, R18, RZ ;  /* 0x0000001203027224 */ /* 0x000fce00078e02ff */
.L_x_359:
[----:B------:R-:W-:Y:S05]  /*fbc0*/  BSYNC B1 ;  /* 0x0000000000017941 */ /* 0x000fea0003800000 */
.L_x_358:
[----:B0-----:R-:W-:Y:S01]  /*fbd0*/  @!P6 IMAD R3, R188, R17, R2 ;  /* 0x00000011bc03e224 */ /* 0x001fe200078e0202 */
[----:B------:R-:W-:Y:S04]  /*fbe0*/  BSSY B1, `(.L_x_360) ;  /* 0x0000006000017945 */ /* 0x000fe80003800000 */
[----:B------:R0:W-:Y:S01]  /*fbf0*/  @!P6 STG.E.U8 desc[UR36][R8.64+0x88], R3 ;  /* 0x000088030800e986 */ /* 0x0001e2000c101124 */
[----:B------:R-:W-:Y:S05]  /*fc00*/  @P3 BRA `(.L_x_361) ;  /* 0x00000000000c3947 */ /* 0x000fea0003800000 */
[----:B------:R-:W0:Y:S02]  /*fc10*/  LDG.E.U8 R16, desc[UR36][R6.64+0x89] ;  /* 0x0000892406107981 */ /* 0x000e24000c1e1100 */
[----:B0-----:R-:W-:-:S05]  /*fc20*/  PRMT R3, R16, 0x8880, RZ ;  /* 0x0000888010037816 */ /* 0x001fca00000000ff */
[----:B------:R-:W-:-:S07]  /*fc30*/  IMAD R2, R3, R18, RZ ;  /* 0x0000001203027224 */ /* 0x000fce00078e02ff */
.L_x_361:
[----:B------:R-:W-:Y:S05]  /*fc40*/  BSYNC B1 ;  /* 0x0000000000017941 */ /* 0x000fea0003800000 */
.L_x_360:
        /* <DEDUP_REMOVED lines=11> */
.L_x_363:
[----:B------:R-:W-:Y:S05]  /*fd00*/  BSYNC B1 ;  /* 0x0000000000017941 */ /* 0x000fea0003800000 */
.L_x_362:
        /* <DEDUP_REMOVED lines=8> */
.L_x_365:
[----:B------:R-:W-:Y:S05]  /*fd90*/  BSYNC B1 ;  /* 0x0000000000017941 */ /* 0x000fea0003800000 */
.L_x_364:
        /* <DEDUP_REMOVED lines=11> */
.L_x_367:
[----:B------:R-:W-:Y:S05]  /*fe50*/  BSYNC B1 ;  /* 0x0000000000017941 */ /* 0x000fea0003800000 */
.L_x_366:
[----:B------:R-:W-:Y:S01]  /*fe60*/  @!P4 IMAD R3, R192, R17, R2 ;  /* 0x00000011c003c224 */ /* 0x000fe200078e0202 */
[----:B------:R-:W-:Y:S04]  /*fe70*/  BSSY B1, `(.L_x_368) ;  /* 0x0000006000017945 */ /* 0x000fe80003800000 */
[----:B------:R0:W-:Y:S01]  /*fe80*/  @!P4 STG.E.U8 desc[UR36][R8.64+0x90], R3 ;  /* 0x000090030800c986 */ /* 0x0001e2000c101124 */
[----:B------:R-:W-:Y:S05]  /*fe90*/  @P5 BRA `(.L_x_369) ;  /* 0x00000000000c5947 */ /* 0x000fea0003800000 */
[----:B------:R-:W0:Y:S02]  /*fea0*/  LDG.E.U8 R16, desc[UR36][R6.64+0x91] ;  /* 0x0000912406107981 */ /* 0x000e24000c1e1100 */
[----:B0-----:R-:W-:-:S05]  /*feb0*/  PRMT R3, R16, 0x8880, RZ ;  /* 0x0000888010037816 */ /* 0x001fca00000000ff */
[----:B------:R-:W-:-:S07]  /*fec0*/  IMAD R2, R3, R18, RZ ;  /* 0x0000001203027224 */ /* 0x000fce00078e02ff */
.L_x_369:
[----:B------:R-:W-:Y:S05]  /*fed0*/  BSYNC B1 ;  /* 0x0000000000017941 */ /* 0x000fea0003800000 */
.L_x_368:
        /* <DEDUP_REMOVED lines=8> */
.L_x_371:
[----:B------:R-:W-:Y:S05]  /*ff60*/  BSYNC B1 ;  /* 0x0000000000017941 */ /* 0x000fea0003800000 */
.L_x_370:
        /* <DEDUP_REMOVED lines=13> */
.L_x_373:
[----:B------:R-:W-:Y:S05]  /*10040*/  BSYNC B1 ;  /* 0x0000000000017941 */ /* 0x000fea0003800000 */
.L_x_372:
[----:B------:R-:W-:Y:S01]  /*10050*/  @!P3 IMAD R195, R195, R17, R2 ;  /* 0x00000011c3c3b224 */ /* 0x000fe200078e0202 */
[----:B------:R-:W-:Y:S04]  /*10060*/  BSSY B1, `(.L_x_374) ;  /* 0x0000006000017945 */ /* 0x000fe80003800000 */
[----:B------:R0:W-:Y:S01]  /*10070*/  @!P3 STG.E.U8 desc[UR36][R124.64+0x91], R195 ;  /* 0x000091c37c00b986 */ /* 0x0001e2000c101124 */
[----:B------:R-:W-:Y:S05]  /*10080*/  @P6 BRA `(.L_x_375) ;  /* 0x00000000000c6947 */ /* 0x000fea0003800000 */
[----:B------:R-:W0:Y:S02]  /*10090*/  LDG.E.U8 R16, desc[UR36][R6.64+0x98] ;  /* 0x0000982406107981 */ /* 0x000e24000c1e1100 */
[----:B0-----:R-:W-:-:S05]  /*100a0*/  PRMT R3, R16, 0x8880, RZ ;  /* 0x0000888010037816 */ /* 0x001fca00000000ff */
[----:B------:R-:W-:-:S07]  /*100b0*/  IMAD R2, R3, R18, RZ ;  /* 0x0000001203027224 */ /* 0x000fce00078e02ff */
.L_x_375:
[----:B------:R-:W-:Y:S05]  /*100c0*/  BSYNC B1 ;  /* 0x0000000000017941 */ /* 0x000fea0003800000 */
.L_x_374:
[----:B0-----:R-:W-:Y:S01]  /*100d0*/  @!P6 IMAD R3, R196, R17, R2 ;  /* 0x00000011c403e224 */ /* 0x001fe200078e0202 */
[----:B------:R-:W-:Y:S04]  /*100e0*/  BSSY B1, `(.L_x_376) ;  /* 0x0000006000017945 */ /* 0x000fe80003800000 */
[----:B------:R0:W-:Y:S01]  /*100f0*/  @!P6 STG.E.U8 desc[UR36][R8.64+0x98], R3 ;  /* 0x000098030800e986 */ /* 0x0001e2000c101124 */
[----:B------:R-:W-:Y:S05]  /*10100*/  @P2 BRA `(.L_x_377) ;  /* 0x00000000000c2947 */ /* 0x000fea0003800000 */
[----:B------:R-:W0:Y:S02]  /*10110*/  LDG.E.U8 R16, desc[UR36][R6.64+0x99] ;  /* 0x0000992406107981 */ /* 0x000e24000c1e1100 */
[----:B0-----:R-:W-:-:S05]  /*10120*/  PRMT R3, R16, 0x8880, RZ ;  /* 0x0000888010037816 */ /* 0x001fca00000000ff */
[----:B------:R-:W-:-:S07]  /*10130*/  IMAD R2, R3, R18, RZ ;  /* 0x0000001203027224 */ /* 0x000fce00078e02ff */
.L_x_377:
[----:B------:R-:W-:Y:S05]  /*10140*/  BSYNC B1 ;  /* 0x0000000000017941 */ /* 0x000fea0003800000 */
.L_x_376:
        /* <DEDUP_REMOVED lines=11> */
.L_x_379:
[----:B------:R-:W-:Y:S05]  /*10200*/  BSYNC B1 ;  /* 0x0000000000017941 */ /* 0x000fea0003800000 */
.L_x_378:
        /* <DEDUP_REMOVED lines=8> */
.L_x_381:
[----:B------:R-:W-:Y:S05]  /*10290*/  BSYNC B1 ;  /* 0x0000000000017941 */ /* 0x000fea0003800000 */
.L_x_380:
        /* <DEDUP_REMOVED lines=11> */
.L_x_383:
[----:B------:R-:W-:Y:S05]  /*10350*/  BSYNC B1 ;  /* 0x0000000000017941 */ /* 0x000fea0003800000 */
.L_x_382:
[----:B------:R-:W-:Y:S01]  /*10360*/  @!P4 IMAD R3, R200, R17, R2 ;  /* 0x00000011c803c224 */ /* 0x000fe200078e0202 */
[----:B------:R-:W-:Y:S04]  /*10370*/  BSSY B1, `(.L_x_384) ;  /* 0x0000006000017945 */ /* 0x000fe80003800000 */
[----:B------:R0:W-:Y:S01]  /*10380*/  @!P4 STG.E.U8 desc[UR36][R8.64+0xa0], R3 ;  /* 0x0000a0030800c986 */ /* 0x0001e2000c101124 */
[----:B------:R-:W-:Y:S05]  /*10390*/  @P5 BRA `(.L_x_385) ;  /* 0x00000000000c5947 */ /* 0x000fea0003800000 */
[----:B------:R-:W0:Y:S02]  /*103a0*/  LDG.E.U8 R16, desc[UR36][R6.64+0xa1] ;  /* 0x0000a12406107981 */ /* 0x000e24000c1e1100 */
[----:B0-----:R-:W-:-:S05]  /*103b0*/  PRMT R3, R16, 0x8880, RZ ;  /* 0x0000888010037816 */ /* 0x001fca00000000ff */
[----:B------:R-:W-:-:S07]  /*103c0*/  IMAD R2, R3, R18, RZ ;  /* 0x0000001203027224 */ /* 0x000fce00078e02ff */
.L_x_385:
[----:B------:R-:W-:Y:S05]  /*103d0*/  BSYNC B1 ;  /* 0x0000000000017941 */ /* 0x000fea0003800000 */
.L_x_384:
        /* <DEDUP_REMOVED lines=8> */
.L_x_387:
[----:B------:R-:W-:Y:S05]  /*10460*/  BSYNC B1 ;  /* 0x0000000000017941 */ /* 0x000fea0003800000 */
.L_x_386:
        /* <DEDUP_REMOVED lines=13> */
.L_x_389:
[----:B------:R-:W-:Y:S05]  /*10540*/  BSYNC B1 ;  /* 0x0000000000017941 */ /* 0x000fea0003800000 */
.L_x_388:
[----:B------:R-:W-:Y:S01]  /*10550*/  @!P2 IMAD R203, R203, R17, R2 ;  /* 0x00000011cbcba224 */ /* 0x000fe200078e0202 */
[----:B------:R-:W-:Y:S04]  /*10560*/  BSSY B1, `(.L_x_390) ;  /* 0x0000006000017945 */ /* 0x000fe80003800000 */
[----:B------:R0:W-:Y:S01]  /*10570*/  @!P2 STG.E.U8 desc[UR36][R124.64+0xa1], R203 ;  /* 0x0000a1cb7c00a986 */ /* 0x0001e2000c101124 */
[----:B------:R-:W-:Y:S05]  /*10580*/  @P6 BRA `(.L_x_391) ;  /* 0x00000000000c6947 */ /* 0x000fea0003800000 */
[----:B------:R-:W0:Y:S02]  /*10590*/  LDG.E.U8 R16, desc[UR36][R6.64+0xa8] ;  /* 0x0000a82406107981 */ /* 0x000e24000c1e1100 */
[----:B0-----:R-:W-:-:S05]  /*105a0*/  PRMT R3, R16, 0x8880, RZ ;  /* 0x0000888010037816 */ /* 0x001fca00000000ff */
[----:B------:R-:W-:-:S07]  /*105b0*/  IMAD R2, R3, R18, RZ ;  /* 0x0000001203027224 */ /* 0x000fce00078e02ff */
.L_x_391:
[----:B------:R-:W-:Y:S05]  /*105c0*/  BSYNC B1 ;  /* 0x0000000000017941 */ /* 0x000fea0003800000 */
.L_x_390:
[----:B0-----:R-:W-:Y:S01]  /*105d0*/  @!P6 IMAD R3, R204, R17, R2 ;  /* 0x00000011cc03e224 */ /* 0x001fe200078e0202 */
[----:B------:R-:W-:Y:S04]  /*105e0*/  BSSY B1, `(.L_x_392) ;  /* 0x0000006000017945 */ /* 0x000fe80003800000 */
[----:B------:R0:W-:Y:S01]  /*105f0*/  @!P6 STG.E.U8 desc[UR36][R8.64+0xa8], R3 ;  /* 0x0000a8030800e986 */ /* 0x0001e2000c101124 */
[----:B------:R-:W-:Y:S05]  /*10600*/  @P3 BRA `(.L_x_393) ;  /* 0x00000000000c3947 */ /* 0x000fea0003800000 */
[----:B------:R-:W0:Y:S02]  /*10610*/  LDG.E.U8 R16, desc[UR36][R6.64+0xa9] ;  /* 0x0000a92406107981 */ /* 0x000e24000c1e1100 */
[----:B0-----:R-:W-:-:S05]  /*10620*/  PRMT R3, R16, 0x8880, RZ ;  /* 0x0000888010037816 */ /* 0x001fca00000000ff */
[----:B------:R-:W-:-:S07]  /*10630*/  IMAD R2, R3, R18, RZ ;  /* 0x0000001203027224 */ /* 0x000fce00078e02ff */
.L_x_393:
[----:B------:R-:W-:Y:S05]  /*10640*/  BSYNC B1 ;  /* 0x0000000000017941 */ /* 0x000fea0003800000 */
.L_x_392:
        /* <DEDUP_REMOVED lines=11> */
.L_x_395:
[----:B------:R-:W-:Y:S05]  /*10700*/  BSYNC B1 ;  /* 0x0000000000017941 */ /* 0x000fea0003800000 */
.L_x_394:
        /* <DEDUP_REMOVED lines=8> */
.L_x_397:
[----:B------:R-:W-:Y:S05]  /*10790*/  BSYNC B1 ;  /* 0x0000000000017941 */ /* 0x000fea0003800000 */
.L_x_396:
[C---:B------:R-:W-:Y:S01]  /*107a0*/  ISETP.LT.OR P3, PT, R0.reuse, 0xb1, !P0 ;  /* 0x000000b10000780c */ /* 0x040fe20004761670 */
[----:B------:R-:W-:Y:S01]  /*107b0*/  @!P5 IMAD R207, R207, R17, R2 ;  /* 0x00000011cfcfd224 */ /* 0x000fe200078e0202 */
[----:B------:R-:W-:Y:S01]  /*107c0*/  BSSY B1, `(.L_x_398) ;  /* 0x0000009000017945 */ /* 0x000fe20003800000 */
[----:B------:R-:W-:Y:S02]  /*107d0*/  ISETP.LT.OR P4, PT, R0, 0xb2, !P0 ;  /* 0x000000b20000780c */ /* 0x000fe40004781670 */
[----:B------:R-:W-:Y:S01]  /*107e0*/  @!P2 IADD3 R126, P6, R8, UR46, RZ ;  /* 0x0000002e087eac10 */ /* 0x000fe2000ffde0ff */
[----:B------:R0:W-:Y:S01]  /*107f0*/  @!P5 STG.E.U8 desc[UR36][R124.64+0xa9], R207 ;  /* 0x0000a9cf7c00d986 */ /* 0x0001e2000c101124 */
[----:B------:R-:W-:-:S06]  /*10800*/  ISETP.LT.OR P5, PT, R0, 0xb2, !P1 ;  /* 0x000000b20000780c */ /* 0x000fcc0004fa1670 */
[----:B------:R-:W-:Y:S07]  /*10810*/  @P3 BRA `(.L_x_399) ;  /* 0x00000000000c3947 */ /* 0x000fee0003800000 */
[----:B------:R-:W0:Y:S02]  /*10820*/  LDG.E.U8 R16, desc[UR36][R6.64+0xb0] ;  /* 0x0000b02406107981 */ /* 0x000e24000c1e1100 */
[----:B0-----:R-:W-:-:S05]  /*10830*/  PRMT R3, R16, 0x8880, RZ ;  /* 0x0000888010037816 */ /* 0x001fca00000000ff */
[----:B------:R-:W-:-:S07]  /*10840*/  IMAD R2, R3, R18, RZ ;  /* 0x0000001203027224 */ /* 0x000fce00078e02ff */
.L_x_399:
[----:B------:R-:W-:Y:S05]  /*10850*/  BSYNC B1 ;  /* 0x0000000000017941 */ /* 0x000fea0003800000 */
.L_x_398:
[----:B0-----:R-:W-:Y:S01]  /*10860*/  @!P3 IMAD R3, R208, R17, R2 ;  /* 0x00000011d003b224 */ /* 0x001fe200078e0202 */
[----:B------:R-:W-:Y:S04]  /*10870*/  BSSY B1, `(.L_x_400) ;  /* 0x0000006000017945 */ /* 0x000fe80003800000 */
[----:B------:R0:W-:Y:S01]  /*10880*/  @!P3 STG.E.U8 desc[UR36][R8.64+0xb0], R3 ;  /* 0x0000b0030800b986 */ /* 0x0001e2000c101124 */
[----:B------:R-:W-:Y:S05]  /*10890*/  @P4 BRA `(.L_x_401) ;  /* 0x00000000000c4947 */ /* 0x000fea0003800000 */
[----:B------:R-:W0:Y:S02]  /*108a0*/  LDG.E.U8 R16, desc[UR36][R6.64+0xb1] ;  /* 0x0000b12406107981 */ /* 0x000e24000c1e1100 */
[----:B0-----:R-:W-:-:S05]  /*108b0*/  PRMT R3, R16, 0x8880, RZ ;  /* 0x0000888010037816 */ /* 0x001fca00000000ff */
[----:B------:R-:W-:-:S07]  /*108c0*/  IMAD R2, R3, R18, RZ ;  /* 0x0000001203027224 */ /* 0x000fce00078e02ff */
.L_x_401:
[----:B------:R-:W-:Y:S05]  /*108d0*/  BSYNC B1 ;  /* 0x0000000000017941 */ /* 0x000fea0003800000 */
.L_x_400:
[----:B------:R-:W-:Y:S01]  /*108e0*/  @!P4 IMAD R209, R209, R17, R2 ;  /* 0x00000011d1d1c224 */ /* 0x000fe200078e0202 */
[----:B------:R-:W-:Y:S01]  /*108f0*/  BSSY B1, `(.L_x_402) ;  /* 0x0000008000017945 */ /* 0x000fe20003800000 */
[----:B------:R-:W-:Y:S01]  /*10900*/  IMAD.U32 R123, RZ, RZ, UR12 ;  /* 0x0000000cff7b7e24 */ /* 0x000fe2000f8e00ff */
[----:B------:R-:W-:Y:S02]  /*10910*/  @!P2 IADD3.X R127, R9, UR45, RZ, P6, !PT ;  /* 0x0000002d097fac10 */ /* 0x000fe4000b7fe4ff */
[----:B------:R0:W-:Y:S01]  /*10920*/  @!P4 STG.E.U8 desc[UR36][R8.64+0xb1], R209 ;  /* 0x0000b1d10800c986 */ /* 0x0001e2000c101124 */
[----:B------:R-:W-:Y:S05]  /*10930*/  @P2 BRA `(.L_x_403) ;  /* 0x00000000000c2947 */ /* 0x000fea0003800000 */
[----:B------:R-:W0:Y:S02]  /*10940*/  LDG.E.U8 R16, desc[UR36][R120.64+0xb0] ;  /* 0x0000b02478107981 */ /* 0x000e24000c1e1100 */
[----:B0-----:R-:W-:-:S05]  /*10950*/  PRMT R3, R16, 0x8880, RZ ;  /* 0x0000888010037816 */ /* 0x001fca00000000ff */
[----:B------:R-:W-:-:S07]  /*10960*/  IMAD R2, R3, R18, RZ ;  /* 0x0000001203027224 */ /* 0x000fce00078e02ff */
.L_x_403:
[----:B------:R-:W-:Y:S05]  /*10970*/  BSYNC B1 ;  /* 0x0000000000017941 */ /* 0x000fea0003800000 */
.L_x_402:
[----:B0-----:R-:W-:Y:S01]  /*10980*/  @!P2 IMAD R3, R210, R17, R2 ;  /* 0x00000011d203a224 */ /* 0x001fe200078e0202 */
[----:B------:R-:W-:Y:S01]  /*10990*/  @!P5 IADD3 R124, P6, R8, UR46, RZ ;  /* 0x0000002e087cdc10 */ /* 0x000fe2000ffde0ff */
[----:B------:R-:W-:Y:S01]  /*109a0*/  BSSY B1, `(.L_x_404) ;  /* 0x000000c000017945 */ /* 0x000fe20003800000 */
[----:B------:R-:W-:Y:S02]  /*109b0*/  LEA R122, P4, R123, R4, 0x8 ;  /* 0x000000047b7a7211 */ /* 0x000fe400078840ff */
[----:B------:R0:W-:Y:S01]  /*109c0*/  @!P2 STG.E.U8 desc[UR36][R126.64+0xb0], R3 ;  /* 0x0000b0037e00a986 */ /* 0x0001e2000c101124 */
[----:B------:R-:W-:Y:S02]  /*109d0*/  ISETP.LT.OR P2, PT, R0, 0xb9, !P0 ;  /* 0x000000b90000780c */ /* 0x000fe40004741670 */
[----:B------:R-:W-:Y:S02]  /*109e0*/  @!P5 IADD3.X R125, R9, UR45, RZ, P6, !PT ;  /* 0x0000002d097ddc10 */ /* 0x000fe4000b7fe4ff */
[----:B--2---:R-:W-:-:S02]  /*109f0*/  IADD3 R129, P3, R15, 0x100, RZ ;  /* 0x000001000f817810 */ /* 0x004fc40007f7e0ff */
[C---:B------:R-:W-:Y:S02]  /*10a00*/  ISETP.LT.OR P0, PT, R0.reuse, 0xba, !P0 ;  /* 0x000000ba0000780c */ /* 0x040fe40004701670 */
[----:B------:R-:W-:Y:S01]  /*10a10*/  ISETP.LT.OR P6, PT, R0, 0xb9, !P1 ;  /* 0x000000b90000780c */ /* 0x000fe20004fc1670 */
[----:B------:R-:W-:-:S12]  /*10a20*/  @P5 BRA `(.L_x_405) ;  /* 0x00000000000c5947 */ /* 0x000fd80003800000 */
[----:B------:R-:W0:Y:S02]  /*10a30*/  LDG.E.U8 R16, desc[UR36][R120.64+0xb1] ;  /* 0x0000b12478107981 */ /* 0x000e24000c1e1100 */
[----:B0-----:R-:W-:-:S05]  /*10a40*/  PRMT R3, R16, 0x8880, RZ ;  /* 0x0000888010037816 */ /* 0x001fca00000000ff */
[----:B------:R-:W-:-:S07]  /*10a50*/  IMAD R2, R3, R18, RZ ;  /* 0x0000001203027224 */ /* 0x000fce00078e02ff */
.L_x_405:
[----:B------:R-:W-:Y:S05]  /*10a60*/  BSYNC B1 ;  /* 0x0000000000017941 */ /* 0x000fea0003800000 */
.L_x_404:
[----:B------:R-:W-:Y:S01]  /*10a70*/  @!P5 IMAD R211, R211, R17, R2 ;  /* 0x00000011d3d3d224 */ /* 0x000fe200078e0202 */
[----:B------:R-:W-:Y:S04]  /*10a80*/  BSSY B1, `(.L_x_406) ;  /* 0x0000006000017945 */ /* 0x000fe80003800000 */
[----:B------:R2:W-:Y:S01]  /*10a90*/  @!P5 STG.E.U8 desc[UR36][R124.64+0xb1], R211 ;  /* 0x0000b1d37c00d986 */ /* 0x0005e2000c101124 */
[----:B------:R-:W-:Y:S05]  /*10aa0*/  @P2 BRA `(.L_x_407) ;  /* 0x00000000000c2947 */ /* 0x000fea0003800000 */
[----:B------:R-:W0:Y:S02]  /*10ab0*/  LDG.E.U8 R16, desc[UR36][R6.64+0xb8] ;  /* 0x0000b82406107981 */ /* 0x000e24000c1e1100 */
[----:B0-----:R-:W-:-:S05]  /*10ac0*/  PRMT R3, R16, 0x8880, RZ ;  /* 0x0000888010037816 */ /* 0x001fca00000000ff */
[----:B------:R-:W-:-:S07]  /*10ad0*/  IMAD R2, R3, R18, RZ ;  /* 0x0000001203027224 */ /* 0x000fce00078e02ff */
.L_x_407:
[----:B------:R-:W-:Y:S05]  /*10ae0*/  BSYNC B1 ;  /* 0x0000000000017941 */ /* 0x000fea0003800000 */
.L_x_406:
[----:B0-----:R-:W-:Y:S01]  /*10af0*/  @!P2 IMAD R3, R212, R17, R2 ;  /* 0x00000011d403a224 */ /* 0x001fe200078e0202 */
[----:B------:R-:W-:Y:S04]  /*10b00*/  BSSY B1, `(.L_x_408) ;  /* 0x0000006000017945 */ /* 0x000fe80003800000 */
[----:B------:R0:W-:Y:S01]  /*10b10*/  @!P2 STG.E.U8 desc[UR36][R8.64+0xb8], R3 ;  /* 0x0000b8030800a986 */ /* 0x0001e2000c101124 */
[----:B------:R-:W-:Y:S05]  /*10b20*/  @P0 BRA `(.L_x_409) ;  /* 0x00000000000c0947 */ /* 0x000fea0003800000 */
[----:B------:R-:W0:Y:S02]  /*10b30*/  LDG.E.U8 R16, desc[UR36][R6.64+0xb9] ;  /* 0x0000b92406107981 */ /* 0x000e24000c1e1100 */
[----:B0-----:R-:W-:-:S05]  /*10b40*/  PRMT R3, R16, 0x8880, RZ ;  /* 0x0000888010037816 */ /* 0x001fca00000000ff */
[----:B------:R-:W-:-:S07]  /*10b50*/  IMAD R2, R3, R18, RZ ;  /* 0x0000001203027224 */ /* 0x000fce00078e02ff */
.L_x_409:
[----:B------:R-:W-:Y:S05]  /*10b60*/  BSYNC B1 ;  /* 0x0000000000017941 */ /* 0x000fea0003800000 */
.L_x_408:
[----:B------:R-:W-:Y:S01]  /*10b70*/  @!P0 IMAD R213, R213, R17, R2 ;  /* 0x00000011d5d58224 */ /* 0x000fe200078e0202 */
[----:B--2---:R-:W-:Y:S01]  /*10b80*/  @!P6 IADD3 R124, P2, R8, UR46, RZ ;  /* 0x0000002e087cec10 */ /* 0x004fe2000ff5e0ff */
[----:B------:R-:W-:Y:S01]  /*10b90*/  @!P0 IMAD.MOV.U32 R6, RZ, RZ, R8 ;  /* 0x000000ffff068224 */ /* 0x000fe200078e0008 */
[----:B------:R-:W-:Y:S01]  /*10ba0*/  BSSY B1, `(.L_x_410) ;  /* 0x000000b000017945 */ /* 0x000fe20003800000 */
[----:B------:R-:W-:Y:S01]  /*10bb0*/  @!P0 IMAD.MOV.U32 R7, RZ, RZ, R9 ;  /* 0x000000ffff078224 */ /* 0x000fe200078e0009 */
[----:B------:R-:W-:Y:S01]  /*10bc0*/  ISETP.LT.OR P1, PT, R0, 0xba, !P1 ;  /* 0x000000ba0000780c */ /* 0x000fe20004f21670 */
[----:B0-----:R-:W-:Y:S01]  /*10bd0*/  IMAD.X R3, RZ, RZ, UR7, P3 ;  /* 0x00000007ff037e24 */ /* 0x001fe200098e06ff */
[----:B------:R-:W-:Y:S02]  /*10be0*/  @!P6 IADD3.X R125, R9, UR45, RZ, P2, !PT ;  /* 0x0000002d097dec10 */ /* 0x000fe400097fe4ff */
[----:B------:R0:W-:Y:S01]  /*10bf0*/  @!P0 STG.E.U8 desc[UR36][R6.64+0xb9], R213 ;  /* 0x0000b9d506008986 */ /* 0x0001e2000c101124 */
[----:B------:R-:W-:Y:S01]  /*10c00*/  IMAD R126, R3, R10, RZ ;  /* 0x0000000a037e7224 */ /* 0x000fe200078e02ff */
[----:B------:R-:W-:Y:S07]  /*10c10*/  @P6 BRA `(.L_x_411) ;  /* 0x00000000000c6947 */ /* 0x000fee0003800000 */
[----:B------:R-:W2:Y:S02]  /*10c20*/  LDG.E.U8 R16, desc[UR36][R120.64+0xb8] ;  /* 0x0000b82478107981 */ /* 0x000ea4000c1e1100 */
[----:B--2---:R-:W-:-:S05]  /*10c30*/  PRMT R3, R16, 0x8880, RZ ;  /* 0x0000888010037816 */ /* 0x004fca00000000ff */
[----:B------:R-:W-:-:S07]  /*10c40*/  IMAD R2, R3, R18, RZ ;  /* 0x0000001203027224 */ /* 0x000fce00078e02ff */
.L_x_411:
[----:B------:R-:W-:Y:S05]  /*10c50*/  BSYNC B1 ;  /* 0x0000000000017941 */ /* 0x000fea0003800000 */
.L_x_410:
[----:B------:R-:W-:Y:S01]  /*10c60*/  @!P6 IMAD R3, R214, R17, R2 ;  /* 0x00000011d603e224 */ /* 0x000fe200078e0202 */
[----:B------:R-:W-:Y:S01]  /*10c70*/  BSSY B1, `(.L_x_412) ;  /* 0x0000007000017945 */ /* 0x000fe20003800000 */
[----:B------:R-:W-:-:S03]  /*10c80*/  IMAD R15, R129, R11, R126 ;  /* 0x0000000b810f7224 */ /* 0x000fc600078e027e */
[----:B------:R2:W-:Y:S01]  /*10c90*/  @!P6 STG.E.U8 desc[UR36][R124.64+0xb8], R3 ;  /* 0x0000b8037c00e986 */ /* 0x0005e2000c101124 */
[----:B------:R-:W-:Y:S05]  /*10ca0*/  @P1 BRA `(.L_x_413) ;  /* 0x00000000000c1947 */ /* 0x000fea0003800000 */
[----:B------:R-:W2:Y:S02]  /*10cb0*/  LDG.E.U8 R16, desc[UR36][R120.64+0xb9] ;  /* 0x0000b92478107981 */ /* 0x000ea4000c1e1100 */
[----:B--2---:R-:W-:-:S05]  /*10cc0*/  PRMT R3, R16, 0x8880, RZ ;  /* 0x0000888010037816 */ /* 0x004fca00000000ff */
[----:B------:R-:W-:-:S07]  /*10cd0*/  IMAD R2, R3, R18, RZ ;  /* 0x0000001203027224 */ /* 0x000fce00078e02ff */
.L_x_413:
[----:B------:R-:W-:Y:S05]  /*10ce0*/  BSYNC B1 ;  /* 0x0000000000017941 */ /* 0x000fea0003800000 */
.L_x_412:
[----:B-1-34-:R-:W-:Y:S01]  /*10cf0*/  @!P1 IADD3 R8, P5, R8, UR46, RZ ;  /* 0x0000002e08089c10 */ /* 0x01afe2000ffbe0ff */
[----:B------:R-:W-:Y:S01]  /*10d00*/  @!P1 IMAD R215, R215, R17, R2 ;  /* 0x00000011d7d79224 */ /* 0x000fe200078e0202 */
[----:B------:R-:W-:Y:S01]  /*10d10*/  ISETP.GE.AND P0, PT, R14, 0x101, PT ;  /* 0x000001010e00780c */ /* 0x000fe20003f06270 */
[----:B0-----:R-:W-:Y:S01]  /*10d20*/  IMAD.WIDE.U32 R6, R129, R10, R20 ;  /* 0x0000000a81067225 */ /* 0x001fe200078e0014 */
[----:B------:R-:W-:Y:S01]  /*10d30*/  @!P1 IADD3.X R9, R9, UR45, RZ, P5, !PT ;  /* 0x0000002d09099c10 */ /* 0x000fe2000affe4ff */
[----:B------:R-:W-:Y:S01]  /*10d40*/  BSSY B1, `(.L_x_414) ;  /* 0x000000d000017945 */ /* 0x000fe20003800000 */
[----:B------:R-:W-:Y:S01]  /*10d50*/  ISETP.LT.OR P2, PT, R0, 0x1, !P0 ;  /* 0x000000010000780c */ /* 0x000fe20004741670 */
[----:B--2---:R-:W-:Y:S01]  /*10d60*/  IMAD.U32 R3, RZ, RZ, UR12 ;  /* 0x0000000cff037e24 */ /* 0x004fe2000f8e00ff */
[----:B------:R-:W-:Y:S01]  /*10d70*/  IADD3 R6, P3, R6, R12, RZ ;  /* 0x0000000c06067210 */ /* 0x000fe20007f7e0ff */
[----:B------:R0:W-:Y:S01]  /*10d80*/  @!P1 STG.E.U8 desc[UR36][R8.64+0xb9], R215 ;  /* 0x0000b9d708009986 */ /* 0x0001e2000c101124 */
[----:B------:R-:W-:-:S02]  /*10d90*/  IMAD.U32 R4, RZ, RZ, UR13 ;  /* 0x0000000dff047e24 */ /* 0x000fc4000f8e00ff */
[----:B------:R-:W-:Y:S01]  /*10da0*/  IADD3.X R7, R13, R7, R15, P3, !PT ;  /* 0x000000070d077210 */ /* 0x000fe20001ffe40f */
[----:B------:R-:W-:Y:S02]  /*10db0*/  IMAD.WIDE.U32 R10, R129, R10, R216 ;  /* 0x0000000a810a7225 */ /* 0x000fe400078e00d8 */
[----:B------:R-:W-:-:S04]  /*10dc0*/  LEA.HI.X R123, R3, R5, R4, 0x8, P4 ;  /* 0x00000005037b7211 */ /* 0x000fc800020f4404 */
[----:B------:R-:W-:Y:S05]  /*10dd0*/  @P2 BRA `(.L_x_415) ;  /* 0x00000000000c2947 */ /* 0x000fea0003800000 */
[----:B------:R-:W2:Y:S02]  /*10de0*/  LDG.E.U8 R16, desc[UR36][R6.64] ;  /* 0x0000002406107981 */ /* 0x000ea4000c1e1100 */
[----:B--2---:R-:W-:-:S05]  /*10df0*/  PRMT R3, R16, 0x8880, RZ ;  /* 0x0000888010037816 */ /* 0x004fca00000000ff */
[----:B------:R-:W-:-:S07]  /*10e00*/  IMAD R2, R3, R18, RZ ;  /* 0x0000001203027224 */ /* 0x000fce00078e02ff */
.L_x_415:
[----:B------:R-:W-:Y:S05]  /*10e10*/  BSYNC B1 ;  /* 0x0000000000017941 */ /* 0x000fea0003800000 */
.L_x_414:
[----:B------:R-:W-:Y:S01]  /*10e20*/  ISETP.LT.OR P6, PT, R0, 0x2, !P0 ;  /* 0x000000020000780c */ /* 0x000fe200047c1670 */
[----:B------:R-:W-:Y:S01]  /*10e30*/  @!P2 IMAD R3, R24, R17, R2 ;  /* 0x000000111803a224 */ /* 0x000fe200078e0202 */
[----:B------:R-:W-:Y:S01]  /*10e40*/  ISETP.GE.AND P1, PT, R14, 0x109, PT ;  /* 0x000001090e00780c */ /* 0x000fe20003f26270 */
[----:B------:R-:W-:Y:S01]  /*10e50*/  BSSY B1, `(.L_x_416) ;  /* 0x000000a000017945 */ /* 0x000fe20003800000 */
[----:B------:R-:W-:Y:S01]  /*10e60*/  IADD3 R12, P5, P4, R22, R12, R10 ;  /* 0x0000000c160c7210 */ /* 0x000fe20007cbe00a */
[----:B------:R-:W-:Y:S01]  /*10e70*/  IMAD.IADD R10, R15, 0x1, R11 ;  /* 0x000000010f0a7824 */ /* 0x000fe200078e020b */
[----:B------:R1:W-:Y:S01]  /*10e80*/  @!P2 STG.E.U8 desc[UR36][R122.64], R3 ;  /* 0x000000037a00a986 */ /* 0x0003e2000c101124 */
[C---:B------:R-:W-:Y:S02]  /*10e90*/  ISETP.LT.OR P3, PT, R0.reuse, 0x1, !P1 ;  /* 0x000000010000780c */ /* 0x040fe40004f61670 */
[----:B------:R-:W-:-:S04]  /*10ea0*/  ISETP.LT.OR P2, PT, R0, 0x2, !P1 ;  /* 0x000000020000780c */ /* 0x000fc80004f41670 */
[----:B------:R-:W-:Y:S09]  /*10eb0*/  @P6 BRA `(.L_x_417) ;  /* 0x00000000000c6947 */ /* 0x000ff20003800000 */
[----:B------:R-:W1:Y:S02]  /*10ec0*/  LDG.E.U8 R16, desc[UR36][R6.64+0x1] ;  /* 0x0000012406107981 */ /* 0x000e64000c1e1100 */
[----:B-1----:R-:W-:-:S05]  /*10ed0*/  PRMT R3, R16, 0x8880, RZ ;  /* 0x0000888010037816 */ /* 0x002fca00000000ff */
[----:B------:R-:W-:-:S07]  /*10ee0*/  IMAD R2, R3, R18, RZ ;  /* 0x0000001203027224 */ /* 0x000fce00078e02ff */
.L_x_417:
[----:B------:R-:W-:Y:S05]  /*10ef0*/  BSYNC B1 ;  /* 0x0000000000017941 */ /* 0x000fea0003800000 */
.L_x_416:
[----:B------:R-:W-:Y:S01]  /*10f00*/  @!P6 IMAD R25, R25, R17, R2 ;  /* 0x000000111919e224 */ /* 0x000fe200078e0202 */
[----:B------:R-:W-:Y:S01]  /*10f10*/  IADD3.X R13, R21, R13, R10, P5, P4 ;  /* 0x0000000d150d7210 */ /* 0x000fe20002fe840a */
[----:B0-----:R-:W-:Y:S01]  /*10f20*/  @!P6 IMAD.MOV.U32 R8, RZ, RZ, R122 ;  /* 0x000000ffff08e224 */ /* 0x001fe200078e007a */
[----:B------:R-:W-:Y:S01]  /*10f30*/  @!P3 IADD3 R4, P4, R122, UR46, RZ ;  /* 0x0000002e7a04bc10 */ /* 0x000fe2000ff9e0ff */
[----:B------:R-:W-:Y:S01]  /*10f40*/  @!P6 IMAD.MOV.U32 R9, RZ, RZ, R123 ;  /* 0x000000ffff09e224 */ /* 0x000fe200078e007b */
[----:B------:R-:W-:Y:S02]  /*10f50*/  BSSY B1, `(.L_x_418) ;  /* 0x0000007000017945 */ /* 0x000fe40003800000 */
[----:B------:R-:W-:Y:S02]  /*10f60*/  @!P3 IADD3.X R5, R123, UR45, RZ, P4, !PT ;  /* 0x0000002d7b05bc10 */ /* 0x000fe4000a7fe4ff */
[----:B------:R0:W-:Y:S01]  /*10f70*/  @!P6 STG.E.U8 desc[UR36][R8.64+0x1], R25 ;  /* 0x000001190800e986 */ /* 0x0001e2000c101124 */
[----:B------:R-:W-:Y:S06]  /*10f80*/  @P3 BRA `(.L_x_419) ;  /* 0x00000000000c3947 */ /* 0x000fec0003800000 */
[----:B------:R-:W1:Y:S02]  /*10f90*/  LDG.E.U8 R16, desc[UR36][R12.64] ;  /* 0x000000240c107981 */ /* 0x000e64000c1e1100 */
[----:B-1----:R-:W-:-:S05]  /*10fa0*/  PRMT R3, R16, 0x8880, RZ ;  /* 0x0000888010037816 */ /* 0x002fca00000000ff */
[----:B------:R-:W-:-:S07]  /*10fb0*/  IMAD R2, R3, R18, RZ ;  /* 0x0000001203027224 */ /* 0x000fce00078e02ff */
.L_x_419:
[----:B------:R-:W-:Y:S05]  /*10fc0*/  BSYNC B1 ;  /* 0x0000000000017941 */ /* 0x000fea0003800000 */
.L_x_418:
        /* <DEDUP_REMOVED lines=13> */
.L_x_421:
[----:B------:R-:W-:Y:S05]  /*110a0*/  BSYNC B1 ;  /* 0x0000000000017941 */ /* 0x000fea0003800000 */
.L_x_420:
[----:B------:R-:W-:Y:S01]  /*110b0*/  @!P2 IMAD R27, R27, R17, R2 ;  /* 0x000000111b1ba224 */ /* 0x000fe200078e0202 */
[----:B------:R-:W-:Y:S04]  /*110c0*/  BSSY B1, `(.L_x_422) ;  /* 0x0000006000017945 */ /* 0x000fe80003800000 */
[----:B------:R1:W-:Y:S01]  /*110d0*/  @!P2 STG.E.U8 desc[UR36][R8.64+0x1], R27 ;  /* 0x0000011b0800a986 */ /* 0x0003e2000c101124 */
[----:B------:R-:W-:Y:S05]  /*110e0*/  @P6 BRA `(.L_x_423) ;  /* 0x00000000000c6947 */ /* 0x000fea0003800000 */
[----:B------:R-:W0:Y:S02]  /*110f0*/  LDG.E.U8 R16, desc[UR36][R6.64+0x8] ;  /* 0x0000082406107981 */ /* 0x000e24000c1e1100 */
[----:B0-----:R-:W-:-:S05]  /*11100*/  PRMT R3, R16, 0x8880, RZ ;  /* 0x0000888010037816 */ /* 0x001fca00000000ff */
[----:B------:R-:W-:-:S07]  /*11110*/  IMAD R2, R3, R18, RZ ;  /* 0x0000001203027224 */ /* 0x000fce00078e02ff */
.L_x_423:
[----:B------:R-:W-:Y:S05]  /*11120*/  BSYNC B1 ;  /* 0x0000000000017941 */ /* 0x000fea0003800000 */
.L_x_422:
[----:B0-----:R-:W-:Y:S01]  /*11130*/  @!P6 IMAD R3, R28, R17, R2 ;  /* 0x000000111c03e224 */ /* 0x001fe200078e0202 */
[----:B------:R-:W-:Y:S01]  /*11140*/  BSSY B1, `(.L_x_424) ;  /* 0x0000008000017945 */ /* 0x000fe20003800000 */
[----:B------:R-:W-:Y:S02]  /*11150*/  @!P6 IMAD.MOV.U32 R4, RZ, RZ, R122 ;  /* 0x000000ffff04e224 */ /* 0x000fe400078e007a */
[----:B------:R-:W-:-:S05]  /*11160*/  @!P6 IMAD.MOV.U32 R5, RZ, RZ, R123 ;  /* 0x000000ffff05e224 */ /* 0x000fca00078e007b */
[----:B------:R0:W-:Y:S01]  /*11170*/  @!P6 STG.E.U8 desc[UR36][R4.64+0x8], R3 ;  /* 0x000008030400e986 */ /* 0x0001e2000c101124 */
[----:B------:R-:W-:Y:S05]  /*11180*/  @P3 BRA `(.L_x_425) ;  /* 0x00000000000c3947 */ /* 0x000fea0003800000 */
[----:B------:R-:W0:Y:S02]  /*11190*/  LDG.E.U8 R16, desc[UR36][R6.64+0x9] ;  /* 0x0000092406107981 */ /* 0x000e24000c1e1100 */
[----:B0-----:R-:W-:-:S05]  /*111a0*/  PRMT R3, R16, 0x8880, RZ ;  /* 0x0000888010037816 */ /* 0x001fca00000000ff */
[----:B------:R-:W-:-:S07]  /*111b0*/  IMAD R2, R3, R18, RZ ;  /* 0x0000001203027224 */ /* 0x000fce00078e02ff */
.L_x_425:
[----:B------:R-:W-:Y:S05]  /*111c0*/  BSYNC B1 ;  /* 0x0000000000017941 */ /* 0x000fea0003800000 */
.L_x_424:
[----:B------:R-:W-:Y:S01]  /*111d0*/  @!P3 IMAD R29, R29, R17, R2 ;  /* 0x000000111d1db224 */ /* 0x000fe200078e0202 */
[----:B------:R-:W-:Y:S01]  /*111e0*/  BSSY B1, `(.L_x_426) ;  /* 0x000000c000017945 */ /* 0x000fe20003800000 */
[----:B0-----:R-:W-:Y:S01]  /*111f0*/  @!P3 IMAD.MOV.U32 R4, RZ, RZ, R122 ;  /* 0x000000ffff04b224 */ /* 0x001fe200078e007a */
[----:B------:R-:W-:Y:S01]  /*11200*/  ISETP.LT.OR P2, PT, R0, 0x11, !P1 ;  /* 0x000000110000780c */ /* 0x000fe20004f41670 */
[----:B------:R-:W-:Y:S01]  /*11210*/  @!P3 IMAD.MOV.U32 R5, RZ, RZ, R123 ;  /* 0x000000ffff05b224 */ /* 0x000fe200078e007b */
[----:B------:R-:W-:-:S04]  /*11220*/  @!P5 IADD3 R10, P6, R122, UR46, RZ ;  /* 0x0000002e7a0adc10 */ /* 0x000fc8000ffde0ff */
[----:B------:R0:W-:Y:S01]  /*11230*/  @!P3 STG.E.U8 desc[UR36][R4.64+0x9], R29 ;  /* 0x0000091d0400b986 */ /* 0x0001e2000c101124 */
[----:B-1----:R-:W-:-:S04]  /*11240*/  @!P4 IADD3 R8, P3, R122, UR46, RZ ;  /* 0x0000002e7a08cc10 */ /* 0x002fc8000ff7e0ff */
[----:B------:R-:W-:Y:S01]  /*11250*/  @!P4 IADD3.X R9, R123, UR45, RZ, P3, !PT ;  /* 0x0000002d7b09cc10 */ /* 0x000fe20009ffe4ff */
[----:B------:R-:W-:Y:S08]  /*11260*/  @P4 BRA `(.L_x_427) ;  /* 0x00000000000c4947 */ /* 0x000ff00003800000 */
[----:B------:R-:W2:Y:S02]  /*11270*/  LDG.E.U8 R16, desc[UR36][R12.64+0x8] ;  /* 0x000008240c107981 */ /* 0x000ea4000c1e1100 */
[----:B--2---:R-:W-:-:S05]  /*11280*/  PRMT R3, R16, 0x8880, RZ ;  /* 0x0000888010037816 */ /* 0x004fca00000000ff */
[----:B------:R-:W-:-:S07]  /*11290*/  IMAD R2, R3, R18, RZ ;  /* 0x0000001203027224 */ /* 0x000fce00078e02ff */
.L_x_427:
[----:B------:R-:W-:Y:S05]  /*112a0*/  BSYNC B1 ;  /* 0x0000000000017941 */ /* 0x000fea0003800000 */
.L_x_426:
        /* <DEDUP_REMOVED lines=8> */
.L_x_429:
[----:B------:R-:W-:Y:S05]  /*11330*/  BSYNC B1 ;  /* 0x0000000000017941 */ /* 0x000fea0003800000 */
.L_x_428:
[C---:B------:R-:W-:Y:S01]  /*11340*/  ISETP.LT.OR P4, PT, R0.reuse, 0x11, !P0 ;  /* 0x000000110000780c */ /* 0x040fe20004781670 */
[----:B------:R-:W-:Y:S01]  /*11350*/  @!P5 IMAD R31, R31, R17, R2 ;  /* 0x000000111f1fd224 */ /* 0x000fe200078e0202 */
[----:B------:R-:W-:Y:S01]  /*11360*/  BSSY B1, `(.L_x_430) ;  /* 0x0000009000017945 */ /* 0x000fe20003800000 */
[----:B------:R-:W-:Y:S02]  /*11370*/  ISETP.LT.OR P3, PT, R0, 0x12, !P1 ;  /* 0x000000120000780c */ /* 0x000fe40004f61670 */
[----:B-1----:R-:W-:Y:S01]  /*11380*/  @!P2 IADD3 R8, P6, R122, UR46, RZ ;  /* 0x0000002e7a08ac10 */ /* 0x002fe2000ffde0ff */
[----:B------:R1:W-:Y:S01]  /*11390*/  @!P5 STG.E.U8 desc[UR36][R10.64+0x9], R31 ;  /* 0x0000091f0a00d986 */ /* 0x0003e2000c101124 */
[----:B------:R-:W-:-:S06]  /*113a0*/  ISETP.LT.OR P5, PT, R0, 0x12, !P0 ;  /* 0x000000120000780c */ /* 0x000fcc00047a1670 */
[----:B------:R-:W-:Y:S07]  /*113b0*/  @P4 BRA `(.L_x_431) ;  /* 0x00000000000c4947 */ /* 0x000fee0003800000 */
[----:B------:R-:W2:Y:S02]  /*113c0*/  LDG.E.U8 R16, desc[UR36][R6.64+0x10] ;  /* 0x0000102406107981 */ /* 0x000ea4000c1e1100 */
[----:B--2---:R-:W-:-:S05]  /*113d0*/  PRMT R3, R16, 0x8880, RZ ;  /* 0x0000888010037816 */ /* 0x004fca00000000ff */
[----:B------:R-:W-:-:S07]  /*113e0*/  IMAD R2, R3, R18, RZ ;  /* 0x0000001203027224 */ /* 0x000fce00078e02ff */
.L_x_431:
[----:B------:R-:W-:Y:S05]  /*113f0*/  BSYNC B1 ;  /* 0x0000000000017941 */ /* 0x000fea0003800000 */
.L_x_430:
[----:B------:R-:W-:Y:S01]  /*11400*/  @!P4 IMAD R3, R32, R17, R2 ;  /* 0x000000112003c224 */ /* 0x000fe200078e0202 */
[----:B------:R-:W-:Y:S01]  /*11410*/  BSSY B1, `(.L_x_432) ;  /* 0x0000008000017945 */ /* 0x000fe20003800000 */
[----:B0-----:R-:W-:Y:S02]  /*11420*/  @!P4 IMAD.MOV.U32 R4, RZ, RZ, R122 ;  /* 0x000000ffff04c224 */ /* 0x001fe400078e007a */
[----:B------:R-:W-:-:S05]  /*11430*/  @!P4 IMAD.MOV.U32 R5, RZ, RZ, R123 ;  /* 0x000000ffff05c224 */ /* 0x000fca00078e007b */
[----:B------:R0:W-:Y:S01]  /*11440*/  @!P4 STG.E.U8 desc[UR36][R4.64+0x10], R3 ;  /* 0x000010030400c986 */ /* 0x0001e2000c101124 */
[----:B------:R-:W-:Y:S05]  /*11450*/  @P5 BRA `(.L_x_433) ;  /* 0x00000000000c5947 */ /* 0x000fea0003800000 */
[----:B------:R-:W0:Y:S02]  /*11460*/  LDG.E.U8 R16, desc[UR36][R6.64+0x11] ;  /* 0x0000112406107981 */ /* 0x000e24000c1e1100 */
[----:B0-----:R-:W-:-:S05]  /*11470*/  PRMT R3, R16, 0x8880, RZ ;  /* 0x0000888010037816 */ /* 0x001fca00000000ff */
[----:B------:R-:W-:-:S07]  /*11480*/  IMAD R2, R3, R18, RZ ;  /* 0x0000001203027224 */ /* 0x000fce00078e02ff */
.L_x_433:
[----:B------:R-:W-:Y:S05]  /*11490*/  BSYNC B1 ;  /* 0x0000000000017941 */ /* 0x000fea0003800000 */
.L_x_432:
[----:B------:R-:W-:Y:S01]  /*114a0*/  @!P5 IMAD R33, R33, R17, R2 ;  /* 0x000000112121d224 */ /* 0x000fe200078e0202 */
[----:B------:R-:W-:Y:S01]  /*114b0*/  BSSY B1, `(.L_x_434) ;  /* 0x0000009000017945 */ /* 0x000fe20003800000 */
[----:B0-----:R-:W-:Y:S01]  /*114c0*/  @!P5 IMAD.MOV.U32 R4, RZ, RZ, R122 ;  /* 0x000000ffff04d224 */ /* 0x001fe200078e007a */
[----:B------:R-:W-:Y:S01]  /*114d0*/  @!P2 IADD3.X R9, R123, UR45, RZ, P6, !PT ;  /* 0x0000002d7b09ac10 */ /* 0x000fe2000b7fe4ff */
[----:B------:R-:W-:-:S05]  /*114e0*/  @!P5 IMAD.MOV.U32 R5, RZ, RZ, R123 ;  /* 0x000000ffff05d224 */ /* 0x000fca00078e007b */
[----:B------:R0:W-:Y:S01]  /*114f0*/  @!P5 STG.E.U8 desc[UR36][R4.64+0x11], R33 ;  /* 0x000011210400d986 */ /* 0x0001e2000c101124 */
[----:B------:R-:W-:Y:S05]  /*11500*/  @P2 BRA `(.L_x_435) ;  /* 0x00000000000c2947 */ /* 0x000fea0003800000 */
[----:B------:R-:W2:Y:S02]  /*11510*/  LDG.E.U8 R16, desc[UR36][R12.64+0x10] ;  /* 0x000010240c107981 */ /* 0x000ea4000c1e1100 */
[----:B--2---:R-:W-:-:S05]  /*11520*/  PRMT R3, R16, 0x8880, RZ ;  /* 0x0000888010037816 */ /* 0x004fca00000000ff */
[----:B------:R-:W-:-:S07]  /*11530*/  IMAD R2, R3, R18, RZ ;  /* 0x0000001203027224 */ /* 0x000fce00078e02ff */
.L_x_435:
[----:B------:R-:W-:Y:S05]  /*11540*/  BSYNC B1 ;  /* 0x0000000000017941 */ /* 0x000fea0003800000 */
.L_x_434:
[----:B------:R-:W-:Y:S01]  /*11550*/  @!P2 IMAD R3, R34, R17, R2 ;  /* 0x000000112203a224 */ /* 0x000fe200078e0202 */
        /* <DEDUP_REMOVED lines=12> */
.L_x_437:
[----:B------:R-:W-:Y:S05]  /*11620*/  BSYNC B1 ;  /* 0x0000000000017941 */ /* 0x000fea0003800000 */
.L_x_436:
[----:B------:R-:W-:Y:S01]  /*11630*/  @!P3 IMAD R35, R35, R17, R2 ;  /* 0x000000112323b224 */ /* 0x000fe200078e0202 */
[----:B------:R-:W-:Y:S04]  /*11640*/  BSSY B1, `(.L_x_438) ;  /* 0x0000006000017945 */ /* 0x000fe80003800000 */
[----:B------:R2:W-:Y:S01]  /*11650*/  @!P3 STG.E.U8 desc[UR36][R4.64+0x11], R35 ;  /* 0x000011230400b986 */ /* 0x0005e2000c101124 */
[----:B------:R-:W-:Y:S05]  /*11660*/  @P6 BRA `(.L_x_439) ;  /* 0x00000000000c6947 */ /* 0x000fea0003800000 */
[----:B------:R-:W0:Y:S02]  /*11670*/  LDG.E.U8 R16, desc[UR36][R6.64+0x18] ;  /* 0x0000182406107981 */ /* 0x000e24000c1e1100 */
[----:B0-----:R-:W-:-:S05]  /*11680*/  PRMT R3, R16, 0x8880, RZ ;  /* 0x0000888010037816 */ /* 0x001fca00000000ff */
[----:B------:R-:W-:-:S07]  /*11690*/  IMAD R2, R3, R18, RZ ;  /* 0x0000001203027224 */ /* 0x000fce00078e02ff */
.L_x_439:
[----:B------:R-:W-:Y:S05]  /*116a0*/  BSYNC B1 ;  /* 0x0000000000017941 */ /* 0x000fea0003800000 */
.L_x_438:
[----:B0-----:R-:W-:Y:S01]  /*116b0*/  @!P6 IMAD R3, R36, R17, R2 ;  /* 0x000000112403e224 */ /* 0x001fe200078e0202 */
[----:B------:R-:W-:Y:S01]  /*116c0*/  BSSY B1, `(.L_x_440) ;  /* 0x0000008000017945 */ /* 0x000fe20003800000 */
[----:B--2---:R-:W-:Y:S02]  /*116d0*/  @!P6 IMAD.MOV.U32 R4, RZ, RZ, R122 ;  /* 0x000000ffff04e224 */ /* 0x004fe400078e007a */
[----:B------:R-:W-:-:S05]  /*116e0*/  @!P6 IMAD.MOV.U32 R5, RZ, RZ, R123 ;  /* 0x000000ffff05e224 */ /* 0x000fca00078e007b */
[----:B------:R0:W-:Y:S01]  /*116f0*/  @!P6 STG.E.U8 desc[UR36][R4.64+0x18], R3 ;  /* 0x000018030400e986 */ /* 0x0001e2000c101124 */
[----:B------:R-:W-:Y:S05]  /*11700*/  @P2 BRA `(.L_x_441) ;  /* 0x00000000000c2947 */ /* 0x000fea0003800000 */
[----:B------:R-:W0:Y:S02]  /*11710*/  LDG.E.U8 R16, desc[UR36][R6.64+0x19] ;  /* 0x0000192406107981 */ /* 0x000e24000c1e1100 */
[----:B0-----:R-:W-:-:S05]  /*11720*/  PRMT R3, R16, 0x8880, RZ ;  /* 0x0000888010037816 */ /* 0x001fca00000000ff */
[----:B------:R-:W-:-:S07]  /*11730*/  IMAD R2, R3, R18, RZ ;  /* 0x0000001203027224 */ /* 0x000fce00078e02ff */
.L_x_441:
[----:B------:R-:W-:Y:S05]  /*11740*/  BSYNC B1 ;  /* 0x0000000000017941 */ /* 0x000fea0003800000 */
.L_x_440:
[----:B------:R-:W-:Y:S01]  /*11750*/  @!P2 IMAD R37, R37, R17, R2 ;  /* 0x000000112525a224 */ /* 0x000fe200078e0202 */
[----:B------:R-:W-:Y:S01]  /*11760*/  BSSY B1, `(.L_x_442) ;  /* 0x000000c000017945 */ /* 0x000fe20003800000 */
[----:B0-----:R-:W-:Y:S01]  /*11770*/  @!P2 IMAD.MOV.U32 R4, RZ, RZ, R122 ;  /* 0x000000ffff04a224 */ /* 0x001fe200078e007a */
[----:B------:R-:W-:Y:S01]  /*11780*/  ISETP.LT.OR P3, PT, R0, 0x21, !P1 ;  /* 0x000000210000780c */ /* 0x000fe20004f61670 */
[----:B------:R-:W-:Y:S01]  /*11790*/  @!P2 IMAD.MOV.U32 R5, RZ, RZ, R123 ;  /* 0x000000ffff05a224 */ /* 0x000fe200078e007b */
[----:B-1----:R-:W-:-:S04]  /*117a0*/  @!P5 IADD3 R10, P6, R122, UR46, RZ ;  /* 0x0000002e7a0adc10 */ /* 0x002fc8000ffde0ff */
[----:B------:R0:W-:Y:S01]  /*117b0*/  @!P2 STG.E.U8 desc[UR36][R4.64+0x19], R37 ;  /* 0x000019250400a986 */ /* 0x0001e2000c101124 */
[----:B------:R-:W-:-:S04]  /*117c0*/  @!P4 IADD3 R8, P2, R122, UR46, RZ ;  /* 0x0000002e7a08cc10 */ /* 0x000fc8000ff5e0ff */
[----:B------:R-:W-:Y:S01]  /*117d0*/  @!P4 IADD3.X R9, R123, UR45, RZ, P2, !PT ;  /* 0x0000002d7b09cc10 */ /* 0x000fe200097fe4ff */
[----:B------:R-:W-:Y:S08]  /*117e0*/  @P4 BRA `(.L_x_443) ;  /* 0x00000000000c4947 */ /* 0x000ff00003800000 */
[----:B------:R-:W2:Y:S02]  /*117f0*/  LDG.E.U8 R16, desc[UR36][R12.64+0x18] ;  /* 0x000018240c107981 */ /* 0x000ea4000c1e1100 */
[----:B--2---:R-:W-:-:S05]  /*11800*/  PRMT R3, R16, 0x8880, RZ ;  /* 0x0000888010037816 */ /* 0x004fca00000000ff */
[----:B------:R-:W-:-:S07]  /*11810*/  IMAD R2, R3, R18, RZ ;  /* 0x0000001203027224 */ /* 0x000fce00078e02ff */
.L_x_443:
[----:B------:R-:W-:Y:S05]  /*11820*/  BSYNC B1 ;  /* 0x0000000000017941 */ /* 0x000fea0003800000 */
.L_x_442:
        /* <DEDUP_REMOVED lines=8> */
.L_x_445:
[----:B------:R-:W-:Y:S05]  /*118b0*/  BSYNC B1 ;  /* 0x0000000000017941 */ /* 0x000fea0003800000 */
.L_x_444:
        /* <DEDUP_REMOVED lines=11> */
.L_x_447:
[----:B------:R-:W-:Y:S05]  /*11970*/  BSYNC B1 ;  /* 0x0000000000017941 */ /* 0x000fea0003800000 */
.L_x_446:
        /* <DEDUP_REMOVED lines=9> */
.L_x_449:
[----:B------:R-:W-:Y:S05]  /*11a10*/  BSYNC B1 ;  /* 0x0000000000017941 */ /* 0x000fea0003800000 */
.L_x_448:
        /* <DEDUP_REMOVED lines=10> */
.L_x_451:
[----:B------:R-:W-:Y:S05]  /*11ac0*/  BSYNC B1 ;  /* 0x0000000000017941 */ /* 0x000fea0003800000 */
.L_x_450:
        /* <DEDUP_REMOVED lines=13> */
.L_x_453:
[----:B------:R-:W-:Y:S05]  /*11ba0*/  BSYNC B1 ;  /* 0x0000000000017941 */ /* 0x000fea0003800000 */
.L_x_452:
[----:B------:R-:W-:Y:S01]  /*11bb0*/  @!P2 IMAD R43, R43, R17, R2 ;  /* 0x000000112b2ba224 */ /* 0x000fe200078e0202 */
[----:B------:R-:W-:Y:S04]  /*11bc0*/  BSSY B1, `(.L_x_454) ;  /* 0x0000006000017945 */ /* 0x000fe80003800000 */
[----:B------:R2:W-:Y:S01]  /*11bd0*/  @!P2 STG.E.U8 desc[UR36][R4.64+0x21], R43 ;  /* 0x0000212b0400a986 */ /* 0x0005e2000c101124 */
[----:B------:R-:W-:Y:S05]  /*11be0*/  @P6 BRA `(.L_x_455) ;  /* 0x00000000000c6947 */ /* 0x000fea0003800000 */
[----:B------:R-:W0:Y:S02]  /*11bf0*/  LDG.E.U8 R16, desc[UR36][R6.64+0x28] ;  /* 0x0000282406107981 */ /* 0x000e24000c1e1100 */
[----:B0-----:R-:W-:-:S05]  /*11c00*/  PRMT R3, R16, 0x8880, RZ ;  /* 0x0000888010037816 */ /* 0x001fca00000000ff */
[----:B------:R-:W-:-:S07]  /*11c10*/  IMAD R2, R3, R18, RZ ;  /* 0x0000001203027224 */ /* 0x000fce00078e02ff */
.L_x_455:
[----:B------:R-:W-:Y:S05]  /*11c20*/  BSYNC B1 ;  /* 0x0000000000017941 */ /* 0x000fea0003800000 */
.L_x_454:
        /* <DEDUP_REMOVED lines=9> */
.L_x_457:
[----:B------:R-:W-:Y:S05]  /*11cc0*/  BSYNC B1 ;  /* 0x0000000000017941 */ /* 0x000fea0003800000 */
.L_x_456:
        /* <DEDUP_REMOVED lines=13> */
.L_x_459:
[----:B------:R-:W-:Y:S05]  /*11da0*/  BSYNC B1 ;  /* 0x0000000000017941 */ /* 0x000fea0003800000 */
.L_x_458:
        /* <DEDUP_REMOVED lines=8> */
.L_x_461:
[----:B------:R-:W-:Y:S05]  /*11e30*/  BSYNC B1 ;  /* 0x0000000000017941 */ /* 0x000fea0003800000 */
.L_x_460:
        /* <DEDUP_REMOVED lines=11> */
.L_x_463:
[----:B------:R-:W-:Y:S05]  /*11ef0*/  BSYNC B1 ;  /* 0x0000000000017941 */ /* 0x000fea0003800000 */
.L_x_462:
        /* <DEDUP_REMOVED lines=9> */
.L_x_465:
[----:B------:R-:W-:Y:S05]  /*11f90*/  BSYNC B1 ;  /* 0x0000000000017941 */ /* 0x000fea0003800000 */
.L_x_464:
        /* <DEDUP_REMOVED lines=10> */
.L_x_467:
[----:B------:R-:W-:Y:S05]  /*12040*/  BSYNC B1 ;  /* 0x0000000000017941 */ /* 0x000fea0003800000 */
.L_x_466:
        /* <DEDUP_REMOVED lines=13> */
.L_x_469:
[----:B------:R-:W-:Y:S05]  /*12120*/  BSYNC B1 ;  /* 0x0000000000017941 */ /* 0x000fea0003800000 */
.L_x_468:
[----:B------:R-:W-:Y:S01]  /*12130*/  @!P3 IMAD R51, R51, R17, R2 ;  /* 0x000000113333b224 */ /* 0x000fe200078e0202 */
[----:B------:R-:W-:Y:S04]  /*12140*/  BSSY B1, `(.L_x_470) ;  /* 0x0000006000017945 */ /* 0x000fe80003800000 */
[----:B------:R2:W-:Y:S01]  /*12150*/  @!P3 STG.E.U8 desc[UR36][R4.64+0x31], R51 ;  /* 0x000031330400b986 */ /* 0x0005e2000c101124 */
[----:B------:R-:W-:Y:S05]  /*12160*/  @P6 BRA `(.L_x_471) ;  /* 0x00000000000c6947 */ /* 0x000fea0003800000 */
[----:B------:R-:W0:Y:S02]  /*12170*/  LDG.E.U8 R16, desc[UR36][R6.64+0x38] ;  /* 0x0000382406107981 */ /* 0x000e24000c1e1100 */
[----:B0-----:R-:W-:-:S05]  /*12180*/  PRMT R3, R16, 0x8880, RZ ;  /* 0x0000888010037816 */ /* 0x001fca00000000ff */
[----:B------:R-:W-:-:S07]  /*12190*/  IMAD R2, R3, R18, RZ ;  /* 0x0000001203027224 */ /* 0x000fce00078e02ff */
.L_x_471:
[----:B------:R-:W-:Y:S05]  /*121a0*/  BSYNC B1 ;  /* 0x0000000000017941 */ /* 0x000fea0003800000 */
.L_x_470:
        /* <DEDUP_REMOVED lines=9> */
.L_x_473:
[----:B------:R-:W-:Y:S05]  /*12240*/  BSYNC B1 ;  /* 0x0000000000017941 */ /* 0x000fea0003800000 */
.L_x_472:
        /* <DEDUP_REMOVED lines=13> */
.L_x_475:
[----:B------:R-:W-:Y:S05]  /*12320*/  BSYNC B1 ;  /* 0x0000000000017941 */ /* 0x000fea0003800000 */
.L_x_474:
        /* <DEDUP_REMOVED lines=8> */
.L_x_477:
[----:B------:R-:W-:Y:S05]  /*123b0*/  BSYNC B1 ;  /* 0x0000000000017941 */ /* 0x000fea0003800000 */
.L_x_476:
        /* <DEDUP_REMOVED lines=11> */
.L_x_479:
[----:B------:R-:W-:Y:S05]  /*12470*/  BSYNC B1 ;  /* 0x0000000000017941 */ /* 0x000fea0003800000 */
.L_x_478:
        /* <DEDUP_REMOVED lines=9> */
.L_x_481:
[----:B------:R-:W-:Y:S05]  /*12510*/  BSYNC B1 ;  /* 0x0000000000017941 */ /* 0x000fea0003800000 */
.L_x_480:
        /* <DEDUP_REMOVED lines=10> */
.L_x_483:
[----:B------:R-:W-:Y:S05]  /*125c0*/  BSYNC B1 ;  /* 0x0000000000017941 */ /* 0x000fea0003800000 */
.L_x_482:
        /* <DEDUP_REMOVED lines=13> */
.L_x_485:
[----:B------:R-:W-:Y:S05]  /*126a0*/  BSYNC B1 ;  /* 0x0000000000017941 */ /* 0x000fea0003800000 */
.L_x_484:
[----:B------:R-:W-:Y:S01]  /*126b0*/  @!P2 IMAD R59, R59, R17, R2 ;  /* 0x000000113b3ba224 */ /* 0x000fe200078e0202 */
[----:B------:R-:W-:Y:S04]  /*126c0*/  BSSY B1, `(.L_x_486) ;  /* 0x0000006000017945 */ /* 0x000fe80003800000 */
[----:B------:R2:W-:Y:S01]  /*126d0*/  @!P2 STG.E.U8 desc[UR36][R4.64+0x41], R59 ;  /* 0x0000413b0400a986 */ /* 0x0005e2000c101124 */
[----:B------:R-:W-:Y:S05]  /*126e0*/  @P6 BRA `(.L_x_487) ;  /* 0x00000000000c6947 */ /* 0x000fea0003800000 */
[----:B------:R-:W0:Y:S02]  /*126f0*/  LDG.E.U8 R16, desc[UR36][R6.64+0x48] ;  /* 0x0000482406107981 */ /* 0x000e24000c1e1100 */
[----:B0-----:R-:W-:-:S05]  /*12700*/  PRMT R3, R16, 0x8880, RZ ;  /* 0x0000888010037816 */ /* 0x001fca00000000ff */
[----:B------:R-:W-:-:S07]  /*12710*/  IMAD R2, R3, R18, RZ ;  /* 0x0000001203027224 */ /* 0x000fce00078e02ff */
.L_x_487:
[----:B------:R-:W-:Y:S05]  /*12720*/  BSYNC B1 ;  /* 0x0000000000017941 */ /* 0x000fea0003800000 */
.L_x_486:
        /* <DEDUP_REMOVED lines=9> */
.L_x_489:
[----:B------:R-:W-:Y:S05]  /*127c0*/  BSYNC B1 ;  /* 0x0000000000017941 */ /* 0x000fea0003800000 */
.L_x_488:
        /* <DEDUP_REMOVED lines=13> */
.L_x_491:
[----:B------:R-:W-:Y:S05]  /*128a0*/  BSYNC B1 ;  /* 0x0000000000017941 */ /* 0x000fea0003800000 */
.L_x_490:
        /* <DEDUP_REMOVED lines=8> */
.L_x_493:
[----:B------:R-:W-:Y:S05]  /*12930*/  BSYNC B1 ;  /* 0x0000000000017941 */ /* 0x000fea0003800000 */
.L_x_492:
        /* <DEDUP_REMOVED lines=11> */
.L_x_495:
[----:B------:R-:W-:Y:S05]  /*129f0*/  BSYNC B1 ;  /* 0x0000000000017941 */ /* 0x000fea0003800000 */
.L_x_494:
        /* <DEDUP_REMOVED lines=9> */
.L_x_497:
[----:B------:R-:W-:Y:S05]  /*12a90*/  BSYNC B1 ;  /* 0x0000000000017941 */ /* 0x000fea0003800000 */
.L_x_496:
        /* <DEDUP_REMOVED lines=10> */
.L_x_499:
[----:B------:R-:W-:Y:S05]  /*12b40*/  BSYNC B1 ;  /* 0x0000000000017941 */ /* 0x000fea0003800000 */
.L_x_498:
        /* <DEDUP_REMOVED lines=13> */
.L_x_501:
[----:B------:R-:W-:Y:S05]  /*12c20*/  BSYNC B1 ;  /* 0x0000000000017941 */ /* 0x000fea0003800000 */
.L_x_500:
[----:B------:R-:W-:Y:S01]  /*12c30*/  @!P4 IMAD R67, R67, R17, R2 ;  /* 0x000000114343c224 */ /* 0x000fe200078e0202 */
[----:B------:R-:W-:Y:S04]  /*12c40*/  BSSY B1, `(.L_x_502) ;  /* 0x0000006000017945 */ /* 0x000fe80003800000 */
[----:B------:R2:W-:Y:S01]  /*12c50*/  @!P4 STG.E.U8 desc[UR36][R4.64+0x51], R67 ;  /* 0x000051430400c986 */ /* 0x0005e2000c101124 */
[----:B------:R-:W-:Y:S05]  /*12c60*/  @P5 BRA `(.L_x_503) ;  /* 0x00000000000c5947 */ /* 0x000fea0003800000 */
[----:B------:R-:W0:Y:S02]  /*12c70*/  LDG.E.U8 R16, desc[UR36][R6.64+0x58] ;  /* 0x0000582406107981 */ /* 0x000e24000c1e1100 */
[----:B0-----:R-:W-:-:S05]  /*12c80*/  PRMT R3, R16, 0x8880, RZ ;  /* 0x0000888010037816 */ /* 0x001fca00000000ff */
[----:B------:R-:W-:-:S07]  /*12c90*/  IMAD R2, R3, R18, RZ ;  /* 0x0000001203027224 */ /* 0x000fce00078e02ff */
.L_x_503:
[----:B------:R-:W-:Y:S05]  /*12ca0*/  BSYNC B1 ;  /* 0x0000000000017941 */ /* 0x000fea0003800000 */
.L_x_502:
        /* <DEDUP_REMOVED lines=9> */
.L_x_505:
[----:B------:R-:W-:Y:S05]  /*12d40*/  BSYNC B1 ;  /* 0x0000000000017941 */ /* 0x000fea0003800000 */
.L_x_504:
        /* <DEDUP_REMOVED lines=13> */
.L_x_507:
[----:B------:R-:W-:Y:S05]  /*12e20*/  BSYNC B1 ;  /* 0x0000000000017941 */ /* 0x000fea0003800000 */
.L_x_506:
        /* <DEDUP_REMOVED lines=8> */
.L_x_509:
[----:B------:R-:W-:Y:S05]  /*12eb0*/  BSYNC B1 ;  /* 0x0000000000017941 */ /* 0x000fea0003800000 */
.L_x_508:
[C---:B------:R-:W-:Y:S01]  /*12ec0*/  ISETP.LT.OR P2, PT, R0.reuse, 0x61, !P0 ;  /* 0x000000610000780c */ /* 0x040fe20004741670 */
[----:B------:R-:W-:Y:S01]  /*12ed0*/  @!P6 IMAD R71, R71, R17, R2 ;  /* 0x000000114747e224 */ /* 0x000fe200078e0202 */
[----:B------:R-:W-:Y:S01]  /*12ee0*/  BSSY B1, `(.L_x_510) ;  /* 0x0000009000017945 */ /* 0x000fe20003800000 */
[C---:B------:R-:W-:Y:S02]  /*12ef0*/  ISETP.LT.OR P5, PT, R0.reuse, 0x62, !P0 ;  /* 0x000000620000780c */ /* 0x040fe400047a1670 */
[----:B------:R-:W-:Y:S01]  /*12f00*/  ISETP.LT.OR P3, PT, R0, 0x62, !P1 ;  /* 0x000000620000780c */ /* 0x000fe20004f61670 */
[----:B------:R2:W-:Y:S01]  /*12f10*/  @!P6 STG.E.U8 desc[UR36][R10.64+0x59], R71 ;  /* 0x000059470a00e986 */ /* 0x0005e2000c101124 */
[----:B-1----:R-:W-:-:S06]  /*12f20*/  @!P4 IADD3 R8, P6, R122, UR46, RZ ;  /* 0x0000002e7a08cc10 */ /* 0x002fcc000ffde0ff */
[----:B------:R-:W-:Y:S07]  /*12f30*/  @P2 BRA `(.L_x_511) ;  /* 0x00000000000c2947 */ /* 0x000fee0003800000 */
[----:B------:R-:W3:Y:S02]  /*12f40*/  LDG.E.U8 R16, desc[UR36][R6.64+0x60] ;  /* 0x0000602406107981 */ /* 0x000ee4000c1e1100 */
[----:B---3--:R-:W-:-:S05]  /*12f50*/  PRMT R3, R16, 0x8880, RZ ;  /* 0x0000888010037816 */ /* 0x008fca00000000ff */
[----:B------:R-:W-:-:S07]  /*12f60*/  IMAD R2, R3, R18, RZ ;  /* 0x0000001203027224 */ /* 0x000fce00078e02ff */
.L_x_511:
[----:B------:R-:W-:Y:S05]  /*12f70*/  BSYNC B1 ;  /* 0x0000000000017941 */ /* 0x000fea0003800000 */
.L_x_510:
        /* <DEDUP_REMOVED lines=9> */
.L_x_513:
[----:B------:R-:W-:Y:S05]  /*13010*/  BSYNC B1 ;  /* 0x0000000000017941 */ /* 0x000fea0003800000 */
.L_x_512:
[----:B------:R-:W-:Y:S01]  /*13020*/  @!P5 IMAD R73, R73, R17, R2 ;  /* 0x000000114949d224 */ /* 0x000fe200078e0202 */
[----:B------:R-:W-:Y:S01]  /*13030*/  BSSY B1, `(.L_x_514) ;  /* 0x0000009000017945 */ /* 0x000fe20003800000 */
[----:B0-----:R-:W-:Y:S01]  /*13040*/  @!P5 IMAD.MOV.U32 R4, RZ, RZ, R122 ;  /* 0x000000ffff04d224 */ /* 0x001fe200078e007a */
[----:B------:R-:W-:Y:S01]  /*13050*/  @!P4 IADD3.X R9, R123, UR45, RZ, P6, !PT ;  /* 0x0000002d7b09cc10 */ /* 0x000fe2000b7fe4ff */
[----:B------:R-:W-:-:S05]  /*13060*/  @!P5 IMAD.MOV.U32 R5, RZ, RZ, R123 ;  /* 0x000000ffff05d224 */ /* 0x000fca00078e007b */
[----:B------:R0:W-:Y:S01]  /*13070*/  @!P5 STG.E.U8 desc[UR36][R4.64+0x61], R73 ;  /* 0x000061490400d986 */ /* 0x0001e2000c101124 */
[----:B------:R-:W-:Y:S05]  /*13080*/  @P4 BRA `(.L_x_515) ;  /* 0x00000000000c4947 */ /* 0x000fea0003800000 */
[----:B------:R-:W3:Y:S02]  /*13090*/  LDG.E.U8 R16, desc[UR36][R12.64+0x60] ;  /* 0x000060240c107981 */ /* 0x000ee4000c1e1100 */
[----:B---3--:R-:W-:-:S05]  /*130a0*/  PRMT R3, R16, 0x8880, RZ ;  /* 0x0000888010037816 */ /* 0x008fca00000000ff */
[----:B------:R-:W-:-:S07]  /*130b0*/  IMAD R2, R3, R18, RZ ;  /* 0x0000001203027224 */ /* 0x000fce00078e02ff */
.L_x_515:
[----:B------:R-:W-:Y:S05]  /*130c0*/  BSYNC B1 ;  /* 0x0000000000017941 */ /* 0x000fea0003800000 */
.L_x_514:
        /* <DEDUP_REMOVED lines=13> */
.L_x_517:
[----:B------:R-:W-:Y:S05]  /*131a0*/  BSYNC B1 ;  /* 0x0000000000017941 */ /* 0x000fea0003800000 */
.L_x_516:
[----:B------:R-:W-:Y:S01]  /*131b0*/  @!P3 IMAD R75, R75, R17, R2 ;  /* 0x000000114b4bb224 */ /* 0x000fe200078e0202 */
[----:B------:R-:W-:Y:S04]  /*131c0*/  BSSY B1, `(.L_x_518) ;  /* 0x0000006000017945 */ /* 0x000fe80003800000 */
[----:B------:R1:W-:Y:S01]  /*131d0*/  @!P3 STG.E.U8 desc[UR36][R4.64+0x61], R75 ;  /* 0x0000614b0400b986 */ /* 0x0003e2000c101124 */
[----:B------:R-:W-:Y:S05]  /*131e0*/  @P2 BRA `(.L_x_519) ;  /* 0x00000000000c2947 */ /* 0x000fea0003800000 */
[----:B------:R-:W0:Y:S02]  /*131f0*/  LDG.E.U8 R16, desc[UR36][R6.64+0x68] ;  /* 0x0000682406107981 */ /* 0x000e24000c1e1100 */
[----:B0-----:R-:W-:-:S05]  /*13200*/  PRMT R3, R16, 0x8880, RZ ;  /* 0x0000888010037816 */ /* 0x001fca00000000ff */
[----:B------:R-:W-:-:S07]  /*13210*/  IMAD R2, R3, R18, RZ ;  /* 0x0000001203027224 */ /* 0x000fce00078e02ff */
.L_x_519:
[----:B------:R-:W-:Y:S05]  /*13220*/  BSYNC B1 ;  /* 0x0000000000017941 */ /* 0x000fea0003800000 */
.L_x_518:
[----:B0-----:R-:W-:Y:S01]  /*13230*/  @!P2 IMAD R3, R76, R17, R2 ;  /* 0x000000114c03a224 */ /* 0x001fe200078e0202 */
[----:B------:R-:W-:Y:S01]  /*13240*/  BSSY B1, `(.L_x_520) ;  /* 0x0000008000017945 */ /* 0x000fe20003800000 */
[----:B-1----:R-:W-:Y:S02]  /*13250*/  @!P2 IMAD.MOV.U32 R4, RZ, RZ, R122 ;  /* 0x000000ffff04a224 */ /* 0x002fe400078e007a */
[----:B------:R-:W-:-:S05]  /*13260*/  @!P2 IMAD.MOV.U32 R5, RZ, RZ, R123 ;  /* 0x000000ffff05a224 */ /* 0x000fca00078e007b */
[----:B------:R0:W-:Y:S01]  /*13270*/  @!P2 STG.E.U8 desc[UR36][R4.64+0x68], R3 ;  /* 0x000068030400a986 */ /* 0x0001e2000c101124 */
[----:B------:R-:W-:Y:S05]  /*13280*/  @P6 BRA `(.L_x_521) ;  /* 0x00000000000c6947 */ /* 0x000fea0003800000 */
[----:B------:R-:W0:Y:S02]  /*13290*/  LDG.E.U8 R16, desc[UR36][R6.64+0x69] ;  /* 0x0000692406107981 */ /* 0x000e24000c1e1100 */
[----:B0-----:R-:W-:-:S05]  /*132a0*/  PRMT R3, R16, 0x8880, RZ ;  /* 0x0000888010037816 */ /* 0x001fca00000000ff */
[----:B------:R-:W-:-:S07]  /*132b0*/  IMAD R2, R3, R18, RZ ;  /* 0x0000001203027224 */ /* 0x000fce00078e02ff */
.L_x_521:
[----:B------:R-:W-:Y:S05]  /*132c0*/  BSYNC B1 ;  /* 0x0000000000017941 */ /* 0x000fea0003800000 */
.L_x_520:
[----:B------:R-:W-:Y:S01]  /*132d0*/  @!P6 IMAD R77, R77, R17, R2 ;  /* 0x000000114d4de224 */ /* 0x000fe200078e0202 */
[----:B------:R-:W-:Y:S01]  /*132e0*/  BSSY B1, `(.L_x_522) ;  /* 0x000000c000017945 */ /* 0x000fe20003800000 */
[----:B0-----:R-:W-:Y:S01]  /*132f0*/  @!P6 IMAD.MOV.U32 R4, RZ, RZ, R122 ;  /* 0x000000ffff04e224 */ /* 0x001fe200078e007a */
[----:B------:R-:W-:Y:S01]  /*13300*/  ISETP.LT.OR P2, PT, R0, 0x71, !P1 ;  /* 0x000000710000780c */ /* 0x000fe20004f41670 */
[----:B------:R-:W-:Y:S01]  /*13310*/  @!P6 IMAD.MOV.U32 R5, RZ, RZ, R123 ;  /* 0x000000ffff05e224 */ /* 0x000fe200078e007b */
[----:B--2---:R-:W-:-:S04]  /*13320*/  @!P5 IADD3 R10, P3, R122, UR46, RZ ;  /* 0x0000002e7a0adc10 */ /* 0x004fc8000ff7e0ff */
[----:B------:R0:W-:Y:S01]  /*13330*/  @!P6 STG.E.U8 desc[UR36][R4.64+0x69], R77 ;  /* 0x0000694d0400e986 */ /* 0x0001e2000c101124 */
[----:B------:R-:W-:-:S04]  /*13340*/  @!P4 IADD3 R8, P6, R122, UR46, RZ ;  /* 0x0000002e7a08cc10 */ /* 0x000fc8000ffde0ff */
[----:B------:R-:W-:Y:S01]  /*13350*/  @!P4 IADD3.X R9, R123, UR45, RZ, P6, !PT ;  /* 0x0000002d7b09cc10 */ /* 0x000fe2000b7fe4ff */
[----:B------:R-:W-:Y:S08]  /*13360*/  @P4 BRA `(.L_x_523) ;  /* 0x00000000000c4947 */ /* 0x000ff00003800000 */
[----:B------:R-:W2:Y:S02]  /*13370*/  LDG.E.U8 R16, desc[UR36][R12.64+0x68] ;  /* 0x000068240c107981 */ /* 0x000ea4000c1e1100 */
[----:B--2---:R-:W-:-:S05]  /*13380*/  PRMT R3, R16, 0x8880, RZ ;  /* 0x0000888010037816 */ /* 0x004fca00000000ff */
[----:B------:R-:W-:-:S07]  /*13390*/  IMAD R2, R3, R18, RZ ;  /* 0x0000001203027224 */ /* 0x000fce00078e02ff */
.L_x_523:
[----:B------:R-:W-:Y:S05]  /*133a0*/  BSYNC B1 ;  /* 0x0000000000017941 */ /* 0x000fea0003800000 */
.L_x_522:
        /* <DEDUP_REMOVED lines=8> */
.L_x_525:
[----:B------:R-:W-:Y:S05]  /*13430*/  BSYNC B1 ;  /* 0x0000000000017941 */ /* 0x000fea0003800000 */
.L_x_524:
        /* <DEDUP_REMOVED lines=11> */
.L_x_527:
[----:B------:R-:W-:Y:S05]  /*134f0*/  BSYNC B1 ;  /* 0x0000000000017941 */ /* 0x000fea0003800000 */
.L_x_526:
        /* <DEDUP_REMOVED lines=9> */
.L_x_529:
[----:B------:R-:W-:Y:S05]  /*13590*/  BSYNC B1 ;  /* 0x0000000000017941 */ /* 0x000fea0003800000 */
.L_x_528:
        /* <DEDUP_REMOVED lines=10> */
.L_x_531:
[----:B------:R-:W-:Y:S05]  /*13640*/  BSYNC B1 ;  /* 0x0000000000017941 */ /* 0x000fea0003800000 */
.L_x_530:
        /* <DEDUP_REMOVED lines=13> */
.L_x_533:
[----:B------:R-:W-:Y:S05]  /*13720*/  BSYNC B1 ;  /* 0x0000000000017941 */ /* 0x000fea0003800000 */
.L_x_532:
[----:B------:R-:W-:Y:S01]  /*13730*/  @!P4 IMAD R83, R83, R17, R2 ;  /* 0x000000115353c224 */ /* 0x000fe200078e0202 */
[----:B------:R-:W-:Y:S04]  /*13740*/  BSSY B1, `(.L_x_534) ;  /* 0x0000006000017945 */ /* 0x000fe80003800000 */
[----:B------:R2:W-:Y:S01]  /*13750*/  @!P4 STG.E.U8 desc[UR36][R4.64+0x71], R83 ;  /* 0x000071530400c986 */ /* 0x0005e2000c101124 */
[----:B------:R-:W-:Y:S05]  /*13760*/  @P3 BRA `(.L_x_535) ;  /* 0x00000000000c3947 */ /* 0x000fea0003800000 */
[----:B------:R-:W0:Y:S02]  /*13770*/  LDG.E.U8 R16, desc[UR36][R6.64+0x78] ;  /* 0x0000782406107981 */ /* 0x000e24000c1e1100 */
[----:B0-----:R-:W-:-:S05]  /*13780*/  PRMT R3, R16, 0x8880, RZ ;  /* 0x0000888010037816 */ /* 0x001fca00000000ff */
[----:B------:R-:W-:-:S07]  /*13790*/  IMAD R2, R3, R18, RZ ;  /* 0x0000001203027224 */ /* 0x000fce00078e02ff */
.L_x_535:
[----:B------:R-:W-:Y:S05]  /*137a0*/  BSYNC B1 ;  /* 0x0000000000017941 */ /* 0x000fea0003800000 */
.L_x_534:
        /* <DEDUP_REMOVED lines=9> */
.L_x_537:
[----:B------:R-:W-:Y:S05]  /*13840*/  BSYNC B1 ;  /* 0x0000000000017941 */ /* 0x000fea0003800000 */
.L_x_536:
        /* <DEDUP_REMOVED lines=13> */
.L_x_539:
[----:B------:R-:W-:Y:S05]  /*13920*/  BSYNC B1 ;  /* 0x0000000000017941 */ /* 0x000fea0003800000 */
.L_x_538:
        /* <DEDUP_REMOVED lines=8> */
.L_x_541:
[----:B------:R-:W-:Y:S05]  /*139b0*/  BSYNC B1 ;  /* 0x0000000000017941 */ /* 0x000fea0003800000 */
.L_x_540:
        /* <DEDUP_REMOVED lines=11> */
.L_x_543:
[----:B------:R-:W-:Y:S05]  /*13a70*/  BSYNC B1 ;  /* 0x0000000000017941 */ /* 0x000fea0003800000 */
.L_x_542:
        /* <DEDUP_REMOVED lines=9> */
.L_x_545:
[----:B------:R-:W-:Y:S05]  /*13b10*/  BSYNC B1 ;  /* 0x0000000000017941 */ /* 0x000fea0003800000 */
.L_x_544:
        /* <DEDUP_REMOVED lines=10> */
.L_x_547:
[----:B------:R-:W-:Y:S05]  /*13bc0*/  BSYNC B1 ;  /* 0x0000000000017941 */ /* 0x000fea0003800000 */
.L_x_546:
        /* <DEDUP_REMOVED lines=13> */
.L_x_549:
[----:B------:R-:W-:Y:S05]  /*13ca0*/  BSYNC B1 ;  /* 0x0000000000017941 */ /* 0x000fea0003800000 */
.L_x_548:
[----:B------:R-:W-:Y:S01]  /*13cb0*/  @!P4 IMAD R91, R91, R17, R2 ;  /* 0x000000115b5bc224 */ /* 0x000fe200078e0202 */
[----:B------:R-:W-:Y:S04]  /*13cc0*/  BSSY B1, `(.L_x_550) ;  /* 0x0000006000017945 */ /* 0x000fe80003800000 */
[----:B------:R2:W-:Y:S01]  /*13cd0*/  @!P4 STG.E.U8 desc[UR36][R4.64+0x81], R91 ;  /* 0x0000815b0400c986 */ /* 0x0005e2000c101124 */
[----:B------:R-:W-:Y:S05]  /*13ce0*/  @P2 BRA `(.L_x_551) ;  /* 0x00000000000c2947 */ /* 0x000fea0003800000 */
[----:B------:R-:W0:Y:S02]  /*13cf0*/  LDG.E.U8 R16, desc[UR36][R6.64+0x88] ;  /* 0x0000882406107981 */ /* 0x000e24000c1e1100 */
[----:B0-----:R-:W-:-:S05]  /*13d00*/  PRMT R3, R16, 0x8880, RZ ;  /* 0x0000888010037816 */ /* 0x001fca00000000ff */
[----:B------:R-:W-:-:S07]  /*13d10*/  IMAD R2, R3, R18, RZ ;  /* 0x0000001203027224 */ /* 0x000fce00078e02ff */
.L_x_551:
[----:B------:R-:W-:Y:S05]  /*13d20*/  BSYNC B1 ;  /* 0x0000000000017941 */ /* 0x000fea0003800000 */
.L_x_550:
        /* <DEDUP_REMOVED lines=9> */
.L_x_553:
[----:B------:R-:W-:Y:S05]  /*13dc0*/  BSYNC B1 ;  /* 0x0000000000017941 */ /* 0x000fea0003800000 */
.L_x_552:
        /* <DEDUP_REMOVED lines=13> */
.L_x_555:
[----:B------:R-:W-:Y:S05]  /*13ea0*/  BSYNC B1 ;  /* 0x0000000000017941 */ /* 0x000fea0003800000 */
.L_x_554:
        /* <DEDUP_REMOVED lines=8> */
.L_x_557:
[----:B------:R-:W-:Y:S05]  /*13f30*/  BSYNC B1 ;  /* 0x0000000000017941 */ /* 0x000fea0003800000 */
.L_x_556:
        /* <DEDUP_REMOVED lines=11> */
.L_x_559:
[----:B------:R-:W-:Y:S05]  /*13ff0*/  BSYNC B1 ;  /* 0x0000000000017941 */ /* 0x000fea0003800000 */
.L_x_558:
        /* <DEDUP_REMOVED lines=9> */
.L_x_561:
[----:B------:R-:W-:Y:S05]  /*14090*/  BSYNC B1 ;  /* 0x0000000000017941 */ /* 0x000fea0003800000 */
.L_x_560:
        /* <DEDUP_REMOVED lines=10> */
.L_x_563:
[----:B------:R-:W-:Y:S05]  /*14140*/  BSYNC B1 ;  /* 0x0000000000017941 */ /* 0x000fea0003800000 */
.L_x_562:
        /* <DEDUP_REMOVED lines=13> */
.L_x_565:
[----:B------:R-:W-:Y:S05]  /*14220*/  BSYNC B1 ;  /* 0x0000000000017941 */ /* 0x000fea0003800000 */
.L_x_564:
[----:B------:R-:W-:Y:S01]  /*14230*/  @!P4 IMAD R99, R99, R17, R2 ;  /* 0x000000116363c224 */ /* 0x000fe200078e0202 */
[----:B------:R-:W-:Y:S04]  /*14240*/  BSSY B1, `(.L_x_566) ;  /* 0x0000006000017945 */ /* 0x000fe80003800000 */
[----:B------:R2:W-:Y:S01]  /*14250*/  @!P4 STG.E.U8 desc[UR36][R4.64+0x91], R99 ;  /* 0x000091630400c986 */ /* 0x0005e2000c101124 */
[----:B------:R-:W-:Y:S05]  /*14260*/  @P3 BRA `(.L_x_567) ;  /* 0x00000000000c3947 */ /* 0x000fea0003800000 */
[----:B------:R-:W0:Y:S02]  /*14270*/  LDG.E.U8 R16, desc[UR36][R6.64+0x98] ;  /* 0x0000982406107981 */ /* 0x000e24000c1e1100 */
[----:B0-----:R-:W-:-:S05]  /*14280*/  PRMT R3, R16, 0x8880, RZ ;  /* 0x0000888010037816 */ /* 0x001fca00000000ff */
[----:B------:R-:W-:-:S07]  /*14290*/  IMAD R2, R3, R18, RZ ;  /* 0x0000001203027224 */ /* 0x000fce00078e02ff */
.L_x_567:
[----:B------:R-:W-:Y:S05]  /*142a0*/  BSYNC B1 ;  /* 0x0000000000017941 */ /* 0x000fea0003800000 */
.L_x_566:
        /* <DEDUP_REMOVED lines=9> */
.L_x_569:
[----:B------:R-:W-:Y:S05]  /*14340*/  BSYNC B1 ;  /* 0x0000000000017941 */ /* 0x000fea0003800000 */
.L_x_568:
        /* <DEDUP_REMOVED lines=13> */
.L_x_571:
[----:B------:R-:W-:Y:S05]  /*14420*/  BSYNC B1 ;  /* 0x0000000000017941 */ /* 0x000fea0003800000 */
.L_x_570:
        /* <DEDUP_REMOVED lines=8> */
.L_x_573:
[----:B------:R-:W-:Y:S05]  /*144b0*/  BSYNC B1 ;  /* 0x0000000000017941 */ /* 0x000fea0003800000 */
.L_x_572:
        /* <DEDUP_REMOVED lines=11> */
.L_x_575:
[----:B------:R-:W-:Y:S05]  /*14570*/  BSYNC B1 ;  /* 0x0000000000017941 */ /* 0x000fea0003800000 */
.L_x_574:
        /* <DEDUP_REMOVED lines=9> */
.L_x_577:
[----:B------:R-:W-:Y:S05]  /*14610*/  BSYNC B1 ;  /* 0x0000000000017941 */ /* 0x000fea0003800000 */
.L_x_576:
        /* <DEDUP_REMOVED lines=10> */
.L_x_579:
[----:B------:R-:W-:Y:S05]  /*146c0*/  BSYNC B1 ;  /* 0x0000000000017941 */ /* 0x000fea0003800000 */
.L_x_578:
        /* <DEDUP_REMOVED lines=13> */
.L_x_581:
[----:B------:R-:W-:Y:S05]  /*147a0*/  BSYNC B1 ;  /* 0x0000000000017941 */ /* 0x000fea0003800000 */
.L_x_580:
[----:B------:R-:W-:Y:S01]  /*147b0*/  @!P4 IMAD R107, R107, R17, R2 ;  /* 0x000000116b6bc224 */ /* 0x000fe200078e0202 */
[----:B------:R-:W-:Y:S04]  /*147c0*/  BSSY B1, `(.L_x_582) ;  /* 0x0000006000017945 */ /* 0x000fe80003800000 */
[----:B------:R2:W-:Y:S01]  /*147d0*/  @!P4 STG.E.U8 desc[UR36][R4.64+0xa1], R107 ;  /* 0x0000a16b0400c986 */ /* 0x0005e2000c101124 */
[----:B------:R-:W-:Y:S05]  /*147e0*/  @P2 BRA `(.L_x_583) ;  /* 0x00000000000c2947 */ /* 0x000fea0003800000 */
[----:B------:R-:W0:Y:S02]  /*147f0*/  LDG.E.U8 R16, desc[UR36][R6.64+0xa8] ;  /* 0x0000a82406107981 */ /* 0x000e24000c1e1100 */
[----:B0-----:R-:W-:-:S05]  /*14800*/  PRMT R3, R16, 0x8880, RZ ;  /* 0x0000888010037816 */ /* 0x001fca00000000ff */
[----:B------:R-:W-:-:S07]  /*14810*/  IMAD R2, R3, R18, RZ ;  /* 0x0000001203027224 */ /* 0x000fce00078e02ff */
.L_x_583:
[----:B------:R-:W-:Y:S05]  /*14820*/  BSYNC B1 ;  /* 0x0000000000017941 */ /* 0x000fea0003800000 */
.L_x_582:
        /* <DEDUP_REMOVED lines=9> */
.L_x_585:
[----:B------:R-:W-:Y:S05]  /*148c0*/  BSYNC B1 ;  /* 0x0000000000017941 */ /* 0x000fea0003800000 */
.L_x_584:
[----:B------:R-:W-:Y:S01]  /*148d0*/  @!P6 IMAD R109, R109, R17, R2 ;  /* 0x000000116d6de224 */ /* 0x000fe200078e0202 */
[----:B------:R-:W-:Y:S01]  /*148e0*/  @!P3 IADD3 R8, P4, R122, UR46, RZ ;  /* 0x0000002e7a08bc10 */ /* 0x000fe2000ff9e0ff */
[----:B0-----:R-:W-:Y:S01]  /*148f0*/  @!P6 IMAD.MOV.U32 R4, RZ, RZ, R122 ;  /* 0x000000ffff04e224 */ /* 0x001fe200078e007a */
[----:B------:R-:W-:Y:S01]  /*14900*/  BSSY B1, `(.L_x_586) ;  /* 0x000000b000017945 */ /* 0x000fe20003800000 */
[----:B------:R-:W-:Y:S01]  /*14910*/  @!P6 IMAD.MOV.U32 R5, RZ, RZ, R123 ;  /* 0x000000ffff05e224 */ /* 0x000fe200078e007b */
[----:B------:R-:W-:Y:S02]  /*14920*/  @!P3 IADD3.X R9, R123, UR45, RZ, P4, !PT ;  /* 0x0000002d7b09bc10 */ /* 0x000fe4000a7fe4ff */
[C---:B------:R-:W-:Y:S02]  /*14930*/  ISETP.LT.OR P2, PT, R0.reuse, 0xb1, !P1 ;  /* 0x000000b10000780c */ /* 0x040fe40004f41670 */
[----:B------:R0:W-:Y:S01]  /*14940*/  @!P6 STG.E.U8 desc[UR36][R4.64+0xa9], R109 ;  /* 0x0000a96d0400e986 */ /* 0x0001e2000c101124 */
[----:B------:R-:W-:-:S02]  /*14950*/  ISETP.LT.OR P6, PT, R0, 0xb1, !P0 ;  /* 0x000000b10000780c */ /* 0x000fc400047c1670 */
[----:B-1----:R-:W-:Y:S01]  /*14960*/  @!P5 IADD3 R10, P4, R122, UR46, RZ ;  /* 0x0000002e7a0adc10 */ /* 0x002fe2000ff9e0ff */
[----:B------:R-:W-:-:S12]  /*14970*/  @P3 BRA `(.L_x_587) ;  /* 0x00000000000c3947 */ /* 0x000fd80003800000 */
[----:B------:R-:W2:Y:S02]  /*14980*/  LDG.E.U8 R16, desc[UR36][R12.64+0xa8] ;  /* 0x0000a8240c107981 */ /* 0x000ea4000c1e1100 */
[----:B--2---:R-:W-:-:S05]  /*14990*/  PRMT R3, R16, 0x8880, RZ ;  /* 0x0000888010037816 */ /* 0x004fca00000000ff */
[----:B------:R-:W-:-:S07]  /*149a0*/  IMAD R2, R3, R18, RZ ;  /* 0x0000001203027224 */ /* 0x000fce00078e02ff */
.L_x_587:
[----:B------:R-:W-:Y:S05]  /*149b0*/  BSYNC B1 ;  /* 0x0000000000017941 */ /* 0x000fea0003800000 */
.L_x_586:
        /* <DEDUP_REMOVED lines=8> */
.L_x_589:
[----:B------:R-:W-:Y:S05]  /*14a40*/  BSYNC B1 ;  /* 0x0000000000017941 */ /* 0x000fea0003800000 */
.L_x_588:
[----:B------:R-:W-:Y:S01]  /*14a50*/  @!P5 IMAD R111, R111, R17, R2 ;  /* 0x000000116f6fd224 */ /* 0x000fe200078e0202 */
[----:B------:R-:W-:Y:S04]  /*14a60*/  BSSY B1, `(.L_x_590) ;  /* 0x0000006000017945 */ /* 0x000fe80003800000 */
[----:B------:R2:W-:Y:S01]  /*14a70*/  @!P5 STG.E.U8 desc[UR36][R10.64+0xa9], R111 ;  /* 0x0000a96f0a00d986 */ /* 0x0005e2000c101124 */
[----:B------:R-:W-:Y:S05]  /*14a80*/  @P6 BRA `(.L_x_591) ;  /* 0x00000000000c6947 */ /* 0x000fea0003800000 */
[----:B------:R-:W1:Y:S02]  /*14a90*/  LDG.E.U8 R16, desc[UR36][R6.64+0xb0] ;  /* 0x0000b02406107981 */ /* 0x000e64000c1e1100 */
[----:B-1----:R-:W-:-:S05]  /*14aa0*/  PRMT R3, R16, 0x8880, RZ ;  /* 0x0000888010037816 */ /* 0x002fca00000000ff */
[----:B------:R-:W-:-:S07]  /*14ab0*/  IMAD R2, R3, R18, RZ ;  /* 0x0000001203027224 */ /* 0x000fce00078e02ff */
.L_x_591:
[----:B------:R-:W-:Y:S05]  /*14ac0*/  BSYNC B1 ;  /* 0x0000000000017941 */ /* 0x000fea0003800000 */
.L_x_590:
[----:B------:R-:W-:Y:S01]  /*14ad0*/  ISETP.LT.OR P5, PT, R0, 0xb2, !P0 ;  /* 0x000000b20000780c */ /* 0x000fe200047a1670 */
[----:B-1----:R-:W-:Y:S01]  /*14ae0*/  @!P6 IMAD R3, R112, R17, R2 ;  /* 0x000000117003e224 */ /* 0x002fe200078e0202 */
[----:B------:R-:W-:Y:S01]  /*14af0*/  BSSY B1, `(.L_x_592) ;  /* 0x000000b000017945 */ /* 0x000fe20003800000 */
[----:B0-----:R-:W-:Y:S01]  /*14b00*/  @!P6 IMAD.MOV.U32 R4, RZ, RZ, R122 ;  /* 0x000000ffff04e224 */ /* 0x001fe200078e007a */
[C---:B------:R-:W-:Y:S01]  /*14b10*/  ISETP.LT.OR P4, PT, R0.reuse, 0xb2, !P1 ;  /* 0x000000b20000780c */ /* 0x040fe20004f81670 */
[----:B------:R-:W-:Y:S01]  /*14b20*/  @!P6 IMAD.MOV.U32 R5, RZ, RZ, R123 ;  /* 0x000000ffff05e224 */ /* 0x000fe200078e007b */
[----:B------:R-:W-:-:S04]  /*14b30*/  ISETP.LT.OR P3, PT, R0, 0xb9, !P1 ;  /* 0x000000b90000780c */ /* 0x000fc80004f61670 */
[----:B------:R0:W-:Y:S01]  /*14b40*/  @!P6 STG.E.U8 desc[UR36][R4.64+0xb0], R3 ;  /* 0x0000b0030400e986 */ /* 0x0001e2000c101124 */
[----:B------:R-:W-:Y:S02]  /*14b50*/  @!P2 IADD3 R8, P6, R122, UR46, RZ ;  /* 0x0000002e7a08ac10 */ /* 0x000fe4000ffde0ff */
[----:B------:R-:W-:Y:S11]  /*14b60*/  @P5 BRA `(.L_x_593) ;  /* 0x00000000000c5947 */ /* 0x000ff60003800000 */
[----:B------:R-:W0:Y:S02]  /*14b70*/  LDG.E.U8 R16, desc[UR36][R6.64+0xb1] ;  /* 0x0000b12406107981 */ /* 0x000e24000c1e1100 */
[----:B0-----:R-:W-:-:S05]  /*14b80*/  PRMT R3, R16, 0x8880, RZ ;  /* 0x0000888010037816 */ /* 0x001fca00000000ff */
[----:B------:R-:W-:-:S07]  /*14b90*/  IMAD R2, R3, R18, RZ ;  /* 0x0000001203027224 */ /* 0x000fce00078e02ff */
.L_x_593:
[----:B------:R-:W-:Y:S05]  /*14ba0*/  BSYNC B1 ;  /* 0x0000000000017941 */ /* 0x000fea0003800000 */
.L_x_592:
        /* <DEDUP_REMOVED lines=10> */
.L_x_595:
[----:B------:R-:W-:Y:S05]  /*14c50*/  BSYNC B1 ;  /* 0x0000000000017941 */ /* 0x000fea0003800000 */
.L_x_594:
[----:B------:R-:W-:Y:S01]  /*14c60*/  @!P2 IMAD R3, R114, R17, R2 ;  /* 0x000000117203a224 */ /* 0x000fe200078e0202 */
[----:B------:R-:W-:Y:S01]  /*14c70*/  BSSY B1, `(.L_x_596) ;  /* 0x000000b000017945 */ /* 0x000fe20003800000 */
[C---:B------:R-:W-:Y:S02]  /*14c80*/  ISETP.LT.OR P5, PT, R0.reuse, 0xb9, !P0 ;  /* 0x000000b90000780c */ /* 0x040fe400047a1670 */
[----:B------:R-:W-:Y:S01]  /*14c90*/  ISETP.LT.OR P0, PT, R0, 0xba, !P0 ;  /* 0x000000ba0000780c */ /* 0x000fe20004701670 */
[----:B------:R1:W-:Y:S01]  /*14ca0*/  @!P2 STG.E.U8 desc[UR36][R8.64+0xb0], R3 ;  /* 0x0000b0030800a986 */ /* 0x0003e2000c101124 */
[C---:B0-----:R-:W-:Y:S02]  /*14cb0*/  @!P4 IADD3 R4, P2, R122.reuse, UR46, RZ ;  /* 0x0000002e7a04cc10 */ /* 0x041fe4000ff5e0ff */
[----:B--2---:R-:W-:Y:S02]  /*14cc0*/  @!P3 IADD3 R10, P6, R122, UR46, RZ ;  /* 0x0000002e7a0abc10 */ /* 0x004fe4000ffde0ff */
[----:B------:R-:W-:Y:S01]  /*14cd0*/  @!P4 IADD3.X R5, R123, UR45, RZ, P2, !PT ;  /* 0x0000002d7b05cc10 */ /* 0x000fe200097fe4ff */
[----:B------:R-:W-:Y:S10]  /*14ce0*/  @P4 BRA `(.L_x_597) ;  /* 0x00000000000c4947 */ /* 0x000ff40003800000 */
[----:B------:R-:W1:Y:S02]  /*14cf0*/  LDG.E.U8 R16, desc[UR36][R12.64+0xb1] ;  /* 0x0000b1240c107981 */ /* 0x000e64000c1e1100 */
[----:B-1----:R-:W-:-:S05]  /*14d00*/  PRMT R3, R16, 0x8880, RZ ;  /* 0x0000888010037816 */ /* 0x002fca00000000ff */
[----:B------:R-:W-:-:S07]  /*14d10*/  IMAD R2, R3, R18, RZ ;  /* 0x0000001203027224 */ /* 0x000fce00078e02ff */
.L_x_597:
[----:B------:R-:W-:Y:S05]  /*14d20*/  BSYNC B1 ;  /* 0x0000000000017941 */ /* 0x000fea0003800000 */
.L_x_596:
[----:B------:R-:W-:Y:S01]  /*14d30*/  @!P4 IMAD R115, R115, R17, R2 ;  /* 0x000000117373c224 */ /* 0x000fe200078e0202 */
[----:B------:R-:W-:Y:S04]  /*14d40*/  BSSY B1, `(.L_x_598) ;  /* 0x0000006000017945 */ /* 0x000fe80003800000 */
[----:B------:R0:W-:Y:S01]  /*14d50*/  @!P4 STG.E.U8 desc[UR36][R4.64+0xb1], R115 ;  /* 0x0000b1730400c986 */ /* 0x0001e2000c101124 */
[----:B------:R-:W-:Y:S05]  /*14d60*/  @P5 BRA `(.L_x_599) ;  /* 0x00000000000c5947 */ /* 0x000fea0003800000 */
[----:B------:R-:W1:Y:S02]  /*14d70*/  LDG.E.U8 R16, desc[UR36][R6.64+0xb8] ;  /* 0x0000b82406107981 */ /* 0x000e64000c1e1100 */
[----:B-1----:R-:W-:-:S05]  /*14d80*/  PRMT R3, R16, 0x8880, RZ ;  /* 0x0000888010037816 */ /* 0x002fca00000000ff */
[----:B------:R-:W-:-:S07]  /*14d90*/  IMAD R2, R3, R18, RZ ;  /* 0x0000001203027224 */ /* 0x000fce00078e02ff */
.L_x_599:
[----:B------:R-:W-:Y:S05]  /*14da0*/  BSYNC B1 ;  /* 0x0000000000017941 */ /* 0x000fea0003800000 */
.L_x_598:
[----:B-1----:R-:W-:Y:S01]  /*14db0*/  @!P5 IMAD R3, R116, R17, R2 ;  /* 0x000000117403d224 */ /* 0x002fe200078e0202 */
        /* <DEDUP_REMOVED lines=8> */
.L_x_601:
[----:B------:R-:W-:Y:S05]  /*14e40*/  BSYNC B1 ;  /* 0x0000000000017941 */ /* 0x000fea0003800000 */
.L_x_600:
        /* <DEDUP_REMOVED lines=10> */
.L_x_603:
[----:B------:R-:W-:Y:S05]  /*14ef0*/  BSYNC B1 ;  /* 0x0000000000017941 */ /* 0x000fea0003800000 */
.L_x_602:
[----:B------:R-:W-:Y:S01]  /*14f00*/  @!P3 IMAD R3, R118, R17, R2 ;  /* 0x000000117603b224 */ /* 0x000fe200078e0202 */
[----:B------:R-:W-:Y:S01]  /*14f10*/  ISETP.LT.OR P1, PT, R0, 0xba, !P1 ;  /* 0x000000ba0000780c */ /* 0x000fe20004f21670 */
[----:B------:R-:W-:Y:S03]  /*14f20*/  BSSY B1, `(.L_x_604) ;  /* 0x0000006000017945 */ /* 0x000fe60003800000 */
[----:B------:R1:W-:Y:S09]  /*14f30*/  @!P3 STG.E.U8 desc[UR36][R10.64+0xb8], R3 ;  /* 0x0000b8030a00b986 */ /* 0x0003f2000c101124 */
[----:B------:R-:W-:Y:S05]  /*14f40*/  @P1 BRA `(.L_x_605) ;  /* 0x00000000000c1947 */ /* 0x000fea0003800000 */
[----:B------:R-:W1:Y:S02]  /*14f50*/  LDG.E.U8 R16, desc[UR36][R12.64+0xb9] ;  /* 0x0000b9240c107981 */ /* 0x000e64000c1e1100 */
[----:B-1----:R-:W-:-:S05]  /*14f60*/  PRMT R3, R16, 0x8880, RZ ;  /* 0x0000888010037816 */ /* 0x002fca00000000ff */
[----:B------:R-:W-:-:S07]  /*14f70*/  IMAD R2, R3, R18, RZ ;  /* 0x0000001203027224 */ /* 0x000fce00078e02ff */
.L_x_605:
[----:B------:R-:W-:Y:S05]  /*14f80*/  BSYNC B1 ;  /* 0x0000000000017941 */ /* 0x000fea0003800000 */
.L_x_604:
[----:B------:R-:W-:Y:S01]  /*14f90*/  IMAD R119, R119, R17, R2 ;  /* 0x0000001177777224 */ /* 0x000fe200078e0202 */
[----:B------:R-:W-:Y:S06]  /*14fa0*/  @P1 BRA `(.L_x_606) ;  /* 0x0000004c00d81947 */ /* 0x000fec0003800000 */
[----:B------:R-:W-:-:S04]  /*14fb0*/  IADD3 R2, P0, R122, UR46, RZ ;  /* 0x0000002e7a027c10 */ /* 0x000fc8000ff1e0ff */
[----:B-1----:R-:W-:-:S05]  /*14fc0*/  IADD3.X R3, R123, UR45, RZ, P0, !PT ;  /* 0x0000002d7b037c10 */ /* 0x002fca00087fe4ff */
[----:B------:R2:W-:Y:S01]  /*14fd0*/  STG.E.U8 desc[UR36][R2.64+0xb9], R119 ;  /* 0x0000b97702007986 */ /* 0x0005e2000c101124 */
[----:B------:R-:W-:Y:S05]  /*14fe0*/  BRA `(.L_x_606) ;  /* 0x0000004c00c87947 */ /* 0x000fea0003800000 */
.L_x_29:
[----:B------:R-:W2:Y:S01]  /*14ff0*/  LDL.LU R4, [R1] ;  /* 0x0000000001047983 */ /* 0x000ea20000300800 */
[----:B------:R-:W-:-:S03]  /*15000*/  ULDC.64 UR4, c[0x0][0x5c0] ;  /* 0x0001700000047ab9 */ /* 0x000fc60000000a00 */
[----:B------:R-:W3:Y:S04]  /*15010*/  LDL.LU R5, [R1+0x4] ;  /* 0x0000040001057983 */ /* 0x000ee80000300800 */
[----:B------:R-:W4:Y:S04]  /*15020*/  LDL.LU R7, [R1+0x60] ;  /* 0x0000600001077983 */ /* 0x000f280000300800 */
[----:B------:R-:W5:Y:S04]  /*15030*/  LDL.LU R235, [R1+0x104] ;  /* 0x0001040001eb7983 */ /* 0x000f680000300800 */
        /* <DEDUP_REMOVED lines=21> */
[----:B------:R-:W5:Y:S01]  /*15190*/  LDL.LU R219, [R1+0x15c] ;  /* 0x00015c0001db7983 */ /* 0x000f620000300800 */
[----:B------:R-:W-:-:S03]  /*151a0*/  IADD3 R2, P2, R2, UR4, RZ ;  /* 0x0000000402027c10 */ /* 0x000fc6000ff5e0ff */
[----:B------:R-:W5:Y:S04]  /*151b0*/  LDL.LU R218, [R1+0x160] ;  /* 0x0001600001da7983 */ /* 0x000f680000300800 */
[----:B------:R-:W5:Y:S04]  /*151c0*/  LDL.LU R217, [R1+0x164] ;  /* 0x0001640001d97983 */ /* 0x000f680000300800 */
[----:B------:R-:W5:Y:S04]  /*151d0*/  LDL.LU R216, [R1+0x168] ;  /* 0x0001680001d87983 */ /* 0x000f680000300800 */
[----:B------:R-:W5:Y:S01]  /*151e0*/  LDL.LU R23, [R1+0x16c] ;  /* 0x00016c0001177983 */ /* 0x000f620000300800 */
[----:B------:R-:W-:-:S03]  /*151f0*/  IADD3.X R3, R6, UR5, RZ, P2, !PT ;  /* 0x0000000506037c10 */ /* 0x000fc600097fe4ff */
[----:B------:R-:W5:Y:S04]  /*15200*/  LDL.LU R22, [R1+0x170] ;  /* 0x0001700001167983 */ /* 0x000f680000300800 */
[----:B------:R-:W5:Y:S04]  /*15210*/  LDL.LU R20, [R1+0x174] ;  /* 0x0001740001147983 */ /* 0x000f680000300800 */
[----:B------:R-:W5:Y:S04]  /*15220*/  LDL.LU R12, [R1+0x178] ;  /* 0x00017800010c7983 */ /* 0x000f680000300800 */
[----:B------:R-:W5:Y:S01]  /*15230*/  LDL.LU R10, [R1+0x17c] ;  /* 0x00017c00010a7983 */ /* 0x000f620000300800 */
[----:B------:R-:W-:-:S03]  /*15240*/  ISETP.GE.AND P1, PT, R14, 0x1, PT ;  /* 0x000000010e00780c */ /* 0x000fc60003f26270 */
[----:B------:R-:W4:Y:S01]  /*15250*/  LDL.LU R6, [R1+0x8] ;  /* 0x0000080001067983 */ /* 0x000f220000300800 */
[----:B------:R-:W-:-:S13]  /*15260*/  ISETP.LT.OR P0, PT, R0, 0x1, !P1 ;  /* 0x000000010000780c */ /* 0x000fda0004f01670 */
[----:B--2---:R-:W-:-:S05]  /*15270*/  @!P0 IMAD R4, R4, R17, RZ ;  /* 0x0000001104048224 */ /* 0x004fca00078e02ff */
[----:B------:R3:W-:Y:S01]  /*15280*/  @!P0 STG.E.U8 desc[UR36][R2.64], R4 ;  /* 0x0000000402008986 */ /* 0x0007e2000c101124 */
[----:B------:R-:W-:-:S13]  /*15290*/  ISETP.LT.OR P0, PT, R0, 0x2, !P1 ;  /* 0x000000020000780c */ /* 0x000fda0004f01670 */
[----:B---3--:R-:W-:-:S05]  /*152a0*/  @!P0 IMAD R4, R5, R17, RZ ;  /* 0x0000001105048224 */ /* 0x008fca00078e02ff */
[----:B------:R0:W-:Y:S01]  /*152b0*/  @!P0 STG.E.U8 desc[UR36][R2.64+0x1], R4 ;  /* 0x0000010402008986 */ /* 0x0001e2000c101124 */
[----:B------:R-:W-:-:S04]  /*152c0*/  ISETP.GE.AND P0, PT, R14, 0x9, PT ;  /* 0x000000090e00780c */ /* 0x000fc80003f06270 */
[----:B------:R-:W-:-:S13]  /*152d0*/  ISETP.LT.OR P2, PT, R0, 0x1, !P0 ;  /* 0x000000010000780c */ /* 0x000fda0004741670 */
[----:B0-----:R-:W-:-:S04]  /*152e0*/  @!P2 IADD3 R4, P3, R2, UR46, RZ ;  /* 0x0000002e0204ac10 */ /* 0x001fc8000ff7e0ff */
[----:B------:R-:W-:Y:S01]  /*152f0*/  @!P2 IADD3.X R5, R3, UR45, RZ, P3, !PT ;  /* 0x0000002d0305ac10 */ /* 0x000fe20009ffe4ff */
[----:B----4-:R-:W-:-:S05]  /*15300*/  @!P2 IMAD R6, R6, R17, RZ ;  /* 0x000000110606a224 */ /* 0x010fca00078e02ff */
[----:B------:R0:W-:Y:S04]  /*15310*/  @!P2 STG.E.U8 desc[UR36][R4.64], R6 ;  /* 0x000000060400a986 */ /* 0x0001e8000c101124 */
[----:B0-----:R-:W2:Y:S01]  /*15320*/  LDL.LU R6, [R1+0xc] ;  /* 0x00000c0001067983 */ /* 0x001ea20000300800 */
[----:B------:R-:W-:-:S13]  /*15330*/  ISETP.LT.OR P2, PT, R0, 0x2, !P0 ;  /* 0x000000020000780c */ /* 0x000fda0004741670 */
[----:B------:R-:W-:-:S04]  /*15340*/  @!P2 IADD3 R4, P4, R2, UR46, RZ ;  /* 0x0000002e0204ac10 */ /* 0x000fc8000ff9e0ff */
[----:B------:R-:W-:Y:S01]  /*15350*/  @!P2 IADD3.X R5, R3, UR45, RZ, P4, !PT ;  /* 0x0000002d0305ac10 */ /* 0x000fe2000a7fe4ff */
[----:B--2---:R-:W-:-:S05]  /*15360*/  @!P2 IMAD R6, R6, R17, RZ ;  /* 0x000000110606a224 */ /* 0x004fca00078e02ff */
[----:B------:R0:W-:Y:S04]  /*15370*/  @!P2 STG.E.U8 desc[UR36][R4.64+0x1], R6 ;  /* 0x000001060400a986 */ /* 0x0001e8000c101124 */
[----:B0-----:R-:W2:Y:S04]  /*15380*/  LDL.LU R4, [R1+0x10] ;  /* 0x0000100001047983 */ /* 0x001ea80000300800 */
[----:B------:R-:W3:Y:S04]  /*15390*/  LDL.LU R5, [R1+0x14] ;  /* 0x0000140001057983 */ /* 0x000ee80000300800 */
[----:B------:R-:W4:Y:S01]  /*153a0*/  LDL.LU R6, [R1+0x18] ;  /* 0x0000180001067983 */ /* 0x000f220000300800 */
[----:B------:R-:W-:-:S02]  /*153b0*/  ISETP.LT.OR P3, PT, R0, 0x9, !P1 ;  /* 0x000000090000780c */ /* 0x000fc40004f61670 */
[----:B------:R-:W-:-:S11]  /*153c0*/  ISETP.LT.OR P2, PT, R0, 0xa, !P1 ;  /* 0x0000000a0000780c */ /* 0x000fd60004f41670 */
[----:B--2---:R-:W-:-:S05]  /*153d0*/  @!P3 IMAD R4, R4, R17, RZ ;  /* 0x000000110404b224 */ /* 0x004fca00078e02ff */
[----:B------:R3:W-:Y:S01]  /*153e0*/  @!P3 STG.E.U8 desc[UR36][R2.64+0x8], R4 ;  /* 0x000008040200b986 */ /* 0x0007e2000c101124 */
[----:B------:R-:W-:Y:S01]  /*153f0*/  ISETP.LT.OR P3, PT, R0, 0x9, !P0 ;  /* 0x000000090000780c */ /* 0x000fe20004761670 */
[----:B---3--:R-:W-:-:S05]  /*15400*/  @!P2 IMAD R4, R5, R17, RZ ;  /* 0x000000110504a224 */ /* 0x008fca00078e02ff */
[----:B------:R0:W-:Y:S07]  /*15410*/  @!P2 STG.E.U8 desc[UR36][R2.64+0x9], R4 ;  /* 0x000009040200a986 */ /* 0x0001ee000c101124 */
[----:B----4-:R-:W-:Y:S01]  /*15420*/  @!P3 IMAD R6, R6, R17, RZ ;  /* 0x000000110606b224 */ /* 0x010fe200078e02ff */
[----:B0-----:R-:W-:-:S04]  /*15430*/  @!P3 IADD3 R4, P4, R2, UR46, RZ ;  /* 0x0000002e0204bc10 */ /* 0x001fc8000ff9e0ff */
[----:B------:R-:W-:-:S05]  /*15440*/  @!P3 IADD3.X R5, R3, UR45, RZ, P4, !PT ;  /* 0x0000002d0305bc10 */ /* 0x000fca000a7fe4ff */
        /* <DEDUP_REMOVED lines=71> */
[C---:B------:R-:W-:Y:S02]  /*158c0*/  ISETP.LT.OR P4, PT, R0.reuse, 0x2a, !P1 ;  /* 0x0000002a0000780c */ /* 0x040fe40004f81670 */
[----:B------:R-:W-:-:S09]  /*158d0*/  ISETP.LT.OR P2, PT, R0, 0x29, !P0 ;  /* 0x000000290000780c */ /* 0x000fd20004741670 */
[----:B--2---:R-:W-:-:S05]  /*158e0*/  @!P3 IMAD R4, R4, R17, RZ ;  /* 0x000000110404b224 */ /* 0x004fca00078e02ff */
[----:B------:R3:W-:Y:S02]  /*158f0*/  @!P3 STG.E.U8 desc[UR36][R2.64+0x28], R4 ;  /* 0x000028040200b986 */ /* 0x0007e4000c101124 */
[----:B---3--:R-:W-:-:S05]  /*15900*/  @!P4 IMAD R4, R5, R17, RZ ;  /* 0x000000110504c224 */ /* 0x008fca00078e02ff */
[----:B------:R0:W-:Y:S01]  /*15910*/  @!P4 STG.E.U8 desc[UR36][R2.64+0x29], R4 ;  /* 0x000029040200c986 */ /* 0x0001e2000c101124 */
        /* <DEDUP_REMOVED lines=11> */
[----:B------:R-:W3:Y:S01]  /*159d0*/  LDL.LU R5, [R1+0x68] ;  /* 0x0000680001057983 */ /* 0x000ee20000300800 */
[C---:B------:R-:W-:Y:S02]  /*159e0*/  ISETP.LT.OR P6, PT, R0.reuse, 0x31, !P1 ;  /* 0x000000310000780c */ /* 0x040fe40004fc1670 */
[----:B------:R-:W-:-:S02]  /*159f0*/  ISETP.LT.OR P3, PT, R0, 0x31, !P0 ;  /* 0x000000310000780c */ /* 0x000fc40004761670 */
[----:B------:R-:W-:-:S09]  /*15a00*/  ISETP.LT.OR P2, PT, R0, 0x32, !P1 ;  /* 0x000000320000780c */ /* 0x000fd20004f41670 */
[----:B------:R-:W-:-:S05]  /*15a10*/  @!P6 IMAD R7, R7, R17, RZ ;  /* 0x000000110707e224 */ /* 0x000fca00078e02ff */
[----:B------:R0:W-:Y:S01]  /*15a20*/  @!P6 STG.E.U8 desc[UR36][R2.64+0x30], R7 ;  /* 0x000030070200e986 */ /* 0x0001e2000c101124 */
[----:B------:R-:W-:-:S04]  /*15a30*/  @!P3 IADD3 R6, P6, R2, UR46, RZ ;  /* 0x0000002e0206bc10 */ /* 0x000fc8000ffde0ff */
[----:B0-----:R-:W-:Y:S01]  /*15a40*/  @!P3 IADD3.X R7, R3, UR45, RZ, P6, !PT ;  /* 0x0000002d0307bc10 */ /* 0x001fe2000b7fe4ff */
[-C--:B--2---:R-:W-:Y:S02]  /*15a50*/  @!P2 IMAD R4, R4, R17.reuse, RZ ;  /* 0x000000110404a224 */ /* 0x084fe400078e02ff */
[----:B---3--:R-:W-:-:S03]  /*15a60*/  @!P3 IMAD R5, R5, R17, RZ ;  /* 0x000000110505b224 */ /* 0x008fc600078e02ff */
[----:B------:R-:W-:Y:S04]  /*15a70*/  @!P2 STG.E.U8 desc[UR36][R2.64+0x31], R4 ;  /* 0x000031040200a986 */ /* 0x000fe8000c101124 */
[----:B------:R0:W-:Y:S04]  /*15a80*/  @!P3 STG.E.U8 desc[UR36][R6.64+0x30], R5 ;  /* 0x000030050600b986 */ /* 0x0001e8000c101124 */
[----:B0-----:R-:W2:Y:S01]  /*15a90*/  LDL.LU R6, [R1+0x6c] ;  /* 0x00006c0001067983 */ /* 0x001ea20000300800 */
[----:B------:R-:W-:-:S03]  /*15aa0*/  ISETP.LT.OR P4, PT, R0, 0x32, !P0 ;  /* 0x000000320000780c */ /* 0x000fc60004781670 */
[----:B------:R-:W3:Y:S10]  /*15ab0*/  LDL.LU R7, [R1+0x70] ;  /* 0x0000700001077983 */ /* 0x000ef40000300800 */
[----:B------:R-:W-:-:S04]  /*15ac0*/  @!P4 IADD3 R4, P6, R2, UR46, RZ ;  /* 0x0000002e0204cc10 */ /* 0x000fc8000ffde0ff */
[----:B------:R-:W-:Y:S01]  /*15ad0*/  @!P4 IADD3.X R5, R3, UR45, RZ, P6, !PT ;  /* 0x0000002d0305cc10 */ /* 0x000fe2000b7fe4ff */
[----:B--2---:R-:W-:-:S05]  /*15ae0*/  @!P4 IMAD R6, R6, R17, RZ ;  /* 0x000000110606c224 */ /* 0x004fca00078e02ff */
[----:B------:R0:W-:Y:S04]  /*15af0*/  @!P4 STG.E.U8 desc[UR36][R4.64+0x31], R6 ;  /* 0x000031060400c986 */ /* 0x0001e8000c101124 */
[----:B0-----:R-:W2:Y:S04]  /*15b00*/  LDL.LU R6, [R1+0x78] ;  /* 0x0000780001067983 */ /* 0x001ea80000300800 */
[----:B------:R-:W4:Y:S01]  /*15b10*/  LDL.LU R5, [R1+0x74] ;  /* 0x0000740001057983 */ /* 0x000f220000300800 */
[C---:B------:R-:W-:Y:S02]  /*15b20*/  ISETP.LT.OR P5, PT, R0.reuse, 0x39, !P1 ;  /* 0x000000390000780c */ /* 0x040fe40004fa1670 */
[----:B------:R-:W-:-:S02]  /*15b30*/  ISETP.LT.OR P2, PT, R0, 0x39, !P0 ;  /* 0x000000390000780c */ /* 0x000fc40004741670 */
[----:B------:R-:W-:-:S09]  /*15b40*/  ISETP.LT.OR P3, PT, R0, 0x3a, !P1 ;  /* 0x0000003a0000780c */ /* 0x000fd20004f61670 */
[----:B---3--:R-:W-:Y:S02]  /*15b50*/  @!P5 IMAD R7, R7, R17, RZ ;  /* 0x000000110707d224 */ /* 0x008fe400078e02ff */
[----:B------:R-:W-:-:S03]  /*15b60*/  @!P2 IADD3 R4, P6, R2, UR46, RZ ;  /* 0x0000002e0204ac10 */ /* 0x000fc6000ffde0ff */
[----:B------:R4:W-:Y:S01]  /*15b70*/  @!P5 STG.E.U8 desc[UR36][R2.64+0x38], R7 ;  /* 0x000038070200d986 */ /* 0x0009e2000c101124 */
[-C--:B--2---:R-:W-:Y:S02]  /*15b80*/  @!P2 IMAD R6, R6, R17.reuse, RZ ;  /* 0x000000110606a224 */ /* 0x084fe400078e02ff */
[----:B----4-:R-:W-:Y:S01]  /*15b90*/  @!P3 IMAD R7, R5, R17, RZ ;  /* 0x000000110507b224 */ /* 0x010fe200078e02ff */
[----:B------:R-:W-:-:S04]  /*15ba0*/  @!P2 IADD3.X R5, R3, UR45, RZ, P6, !PT ;  /* 0x0000002d0305ac10 */ /* 0x000fc8000b7fe4ff */
[----:B------:R0:W-:Y:S04]  /*15bb0*/  @!P3 STG.E.U8 desc[UR36][R2.64+0x39], R7 ;  /* 0x000039070200b986 */ /* 0x0001e8000c101124 */
[----:B------:R1:W-:Y:S04]  /*15bc0*/  @!P2 STG.E.U8 desc[UR36][R4.64+0x38], R6 ;  /* 0x000038060400a986 */ /* 0x0003e8000c101124 */
[----:B0-----:R-:W2:Y:S04]  /*15bd0*/  LDL.LU R7, [R1+0x80] ;  /* 0x0000800001077983 */ /* 0x001ea80000300800 */
[----:B-1----:R-:W3:Y:S01]  /*15be0*/  LDL.LU R6, [R1+0x7c] ;  /* 0x00007c0001067983 */ /* 0x002ee20000300800 */
[----:B------:R-:W-:-:S13]  /*15bf0*/  ISETP.LT.OR P4, PT, R0, 0x3a, !P0 ;  /* 0x0000003a0000780c */ /* 0x000fda0004781670 */
[----:B------:R-:W-:-:S04]  /*15c00*/  @!P4 IADD3 R4, P5, R2, UR46, RZ ;  /* 0x0000002e0204cc10 */ /* 0x000fc8000ffbe0ff */
[----:B------:R-:W-:Y:S01]  /*15c10*/  @!P4 IADD3.X R5, R3, UR45, RZ, P5, !PT ;  /* 0x0000002d0305cc10 */ /* 0x000fe2000affe4ff */
[----:B---3--:R-:W-:-:S05]  /*15c20*/  @!P4 IMAD R6, R6, R17, RZ ;  /* 0x000000110606c224 */ /* 0x008fca00078e02ff */
[----:B------:R0:W-:Y:S04]  /*15c30*/  @!P4 STG.E.U8 desc[UR36][R4.64+0x39], R6 ;  /* 0x000039060400c986 */ /* 0x0001e8000c101124 */
[----:B0-----:R-:W3:Y:S04]  /*15c40*/  LDL.LU R4, [R1+0x84] ;  /* 0x0000840001047983 */ /* 0x001ee80000300800 */
[----:B------:R-:W4:Y:S01]  /*15c50*/  LDL.LU R5, [R1+0x88] ;  /* 0x0000880001057983 */ /* 0x000f220000300800 */
[C---:B------:R-:W-:Y:S02]  /*15c60*/  ISETP.LT.OR P6, PT, R0.reuse, 0x41, !P1 ;  /* 0x000000410000780c */ /* 0x040fe40004fc1670 */
[----:B------:R-:W-:-:S02]  /*15c70*/  ISETP.LT.OR P3, PT, R0, 0x41, !P0 ;  /* 0x000000410000780c */ /* 0x000fc40004761670 */
[----:B------:R-:W-:-:S09]  /*15c80*/  ISETP.LT.OR P2, PT, R0, 0x42, !P1 ;  /* 0x000000420000780c */ /* 0x000fd20004f41670 */
[----:B--2---:R-:W-:-:S05]  /*15c90*/  @!P6 IMAD R7, R7, R17, RZ ;  /* 0x000000110707e224 */ /* 0x004fca00078e02ff */
[----:B------:R0:W-:Y:S01]  /*15ca0*/  @!P6 STG.E.U8 desc[UR36][R2.64+0x40], R7 ;  /* 0x000040070200e986 */ /* 0x0001e2000c101124 */
[----:B------:R-:W-:-:S04]  /*15cb0*/  @!P3 IADD3 R6, P6, R2, UR46, RZ ;  /* 0x0000002e0206bc10 */ /* 0x000fc8000ffde0ff */
[----:B0-----:R-:W-:Y:S01]  /*15cc0*/  @!P3 IADD3.X R7, R3, UR45, RZ, P6, !PT ;  /* 0x0000002d0307bc10 */ /* 0x001fe2000b7fe4ff */
[-C--:B---3--:R-:W-:Y:S02]  /*15cd0*/  @!P2 IMAD R4, R4, R17.reuse, RZ ;  /* 0x000000110404a224 */ /* 0x088fe400078e02ff */
[----:B----4-:R-:W-:-:S03]  /*15ce0*/  @!P3 IMAD R5, R5, R17, RZ ;  /* 0x000000110505b224 */ /* 0x010fc600078e02ff */
        /* <DEDUP_REMOVED lines=144> */
[----:B------:R-:W-:-:S02]  /*165f0*/  ISETP.LT.OR P4, PT, R0, 0x7a, !P0 ;  /* 0x0000007a0000780c */ /* 0x000fc40004781670 */
[C---:B------:R-:W-:Y:S02]  /*16600*/  ISETP.LT.OR P6, PT, R0.reuse, 0x81, !P1 ;  /* 0x000000810000780c */ /* 0x040fe40004fc1670 */
[C---:B------:R-:W-:Y:S02]  /*16610*/  ISETP.LT.OR P3, PT, R0.reuse, 0x81, !P0 ;  /* 0x000000810000780c */ /* 0x040fe40004761670 */
[----:B------:R-:W-:-:S07]  /*16620*/  ISETP.LT.OR P2, PT, R0, 0x82, !P1 ;  /* 0x000000820000780c */ /* 0x000fce0004f41670 */
[----:B------:R-:W-:-:S04]  /*16630*/  @!P4 IADD3 R4, P5, R2, UR46, RZ ;  /* 0x0000002e0204cc10 */ /* 0x000fc8000ffbe0ff */
[----:B------:R-:W-:Y:S02]  /*16640*/  @!P4 IADD3.X R5, R3, UR45, RZ, P5, !PT ;  /* 0x0000002d0305cc10 */ /* 0x000fe4000affe4ff */
[----:B------:R-:W-:-:S13]  /*16650*/  ISETP.LT.OR P5, PT, R0, 0x82, !P0 ;  /* 0x000000820000780c */ /* 0x000fda00047a1670 */
[-C--:B-----5:R-:W-:Y:S01]  /*16660*/  @!P5 IMAD R9, R9, R17.reuse, RZ ;  /* 0x000000110909d224 */ /* 0x0a0fe200078e02ff */
[----:B------:R-:W-:Y:S01]  /*16670*/  USHF.L.U64.HI UR4, UR12, 0x7, UR13 ;  /* 0x000000070c047899 */ /* 0x000fe2000801020d */
[-C--:B--2---:R-:W-:Y:S02]  /*16680*/  @!P4 IMAD R7, R7, R17.reuse, RZ ;  /* 0x000000110707c224 */ /* 0x084fe400078e02ff */
[----:B---3--:R-:W-:-:S03]  /*16690*/  @!P6 IMAD R6, R6, R17, RZ ;  /* 0x000000110606e224 */ /* 0x008fc600078e02ff */
[----:B------:R0:W-:Y:S04]  /*166a0*/  @!P4 STG.E.U8 desc[UR36][R4.64+0x79], R7 ;  /* 0x000079070400c986 */ /* 0x0001e8000c101124 */
[----:B------:R1:W-:Y:S01]  /*166b0*/  @!P6 STG.E.U8 desc[UR36][R2.64+0x80], R6 ;  /* 0x000080060200e986 */ /* 0x0003e2000c101124 */
[-C--:B0-----:R-:W-:Y:S01]  /*166c0*/  @!P2 IMAD R4, R235, R17.reuse, RZ ;  /* 0x00000011eb04a224 */ /* 0x081fe200078e02ff */
[----:B-1----:R-:W-:Y:S01]  /*166d0*/  @!P3 IADD3 R6, P6, R2, UR46, RZ ;  /* 0x0000002e0206bc10 */ /* 0x002fe2000ffde0ff */
[----:B------:R-:W-:-:S03]  /*166e0*/  @!P3 IMAD R5, R234, R17, RZ ;  /* 0x00000011ea05b224 */ /* 0x000fc600078e02ff */
[----:B------:R0:W-:Y:S01]  /*166f0*/  @!P2 STG.E.U8 desc[UR36][R2.64+0x81], R4 ;  /* 0x000081040200a986 */ /* 0x0001e2000c101124 */
[----:B------:R-:W-:Y:S02]  /*16700*/  @!P3 IADD3.X R7, R3, UR45, RZ, P6, !PT ;  /* 0x0000002d0307bc10 */ /* 0x000fe4000b7fe4ff */
[C---:B------:R-:W-:Y:S02]  /*16710*/  ISETP.LT.OR P2, PT, R0.reuse, 0x89, !P0 ;  /* 0x000000890000780c */ /* 0x040fe40004741670 */
[C---:B------:R-:W-:Y:S01]  /*16720*/  ISETP.LT.OR P4, PT, R0.reuse, 0x89, !P1 ;  /* 0x000000890000780c */ /* 0x040fe20004f81670 */
[----:B------:R1:W-:Y:S01]  /*16730*/  @!P3 STG.E.U8 desc[UR36][R6.64+0x80], R5 ;  /* 0x000080050600b986 */ /* 0x0003e2000c101124 */
[----:B------:R-:W-:Y:S02]  /*16740*/  ISETP.LT.OR P3, PT, R0, 0x8a, !P1 ;  /* 0x0000008a0000780c */ /* 0x000fe40004f61670 */
[----:B0-----:R-:W-:-:S04]  /*16750*/  @!P5 IADD3 R4, P6, R2, UR46, RZ ;  /* 0x0000002e0204dc10 */ /* 0x001fc8000ffde0ff */
[----:B-1----:R-:W-:-:S05]  /*16760*/  @!P5 IADD3.X R5, R3, UR45, RZ, P6, !PT ;  /* 0x0000002d0305dc10 */ /* 0x002fca000b7fe4ff */
[-C--:B------:R-:W-:Y:S01]  /*16770*/  @!P4 IMAD R11, R11, R17.reuse, RZ ;  /* 0x000000110b0bc224 */ /* 0x080fe200078e02ff */
[----:B------:R0:W-:Y:S01]  /*16780*/  @!P5 STG.E.U8 desc[UR36][R4.64+0x81], R9 ;  /* 0x000081090400d986 */ /* 0x0001e2000c101124 */
[----:B------:R-:W-:Y:S01]  /*16790*/  ISETP.LT.OR P5, PT, R0, 0x8a, !P0 ;  /* 0x0000008a0000780c */ /* 0x000fe200047a1670 */
[-C--:B------:R-:W-:Y:S02]  /*167a0*/  @!P3 IMAD R13, R13, R17.reuse, RZ ;  /* 0x000000110d0db224 */ /* 0x080fe400078e02ff */
[----:B------:R-:W-:Y:S01]  /*167b0*/  @!P2 IMAD R7, R233, R17, RZ ;  /* 0x00000011e907a224 */ /* 0x000fe200078e02ff */
[----:B------:R-:W-:Y:S01]  /*167c0*/  @!P4 STG.E.U8 desc[UR36][R2.64+0x88], R11 ;  /* 0x0000880b0200c986 */ /* 0x000fe2000c101124 */
[----:B0-----:R-:W-:-:S04]  /*167d0*/  @!P2 IADD3 R4, P6, R2, UR46, RZ ;  /* 0x0000002e0204ac10 */ /* 0x001fc8000ffde0ff */
[----:B------:R-:W-:Y:S02]  /*167e0*/  @!P2 IADD3.X R5, R3, UR45, RZ, P6, !PT ;  /* 0x0000002d0305ac10 */ /* 0x000fe4000b7fe4ff */
[C---:B------:R-:W-:Y:S01]  /*167f0*/  ISETP.LT.OR P6, PT, R0.reuse, 0x91, !P1 ;  /* 0x000000910000780c */ /* 0x040fe20004fc1670 */
[----:B------:R-:W-:Y:S01]  /*16800*/  @!P3 STG.E.U8 desc[UR36][R2.64+0x89], R13 ;  /* 0x0000890d0200b986 */ /* 0x000fe2000c101124 */
[----:B------:R-:W-:-:S03]  /*16810*/  ISETP.LT.OR P4, PT, R0, 0x91, !P0 ;  /* 0x000000910000780c */ /* 0x000fc60004781670 */
[----:B------:R0:W-:Y:S01]  /*16820*/  @!P2 STG.E.U8 desc[UR36][R4.64+0x88], R7 ;  /* 0x000088070400a986 */ /* 0x0001e2000c101124 */
[----:B------:R-:W-:Y:S01]  /*16830*/  ISETP.LT.OR P2, PT, R0, 0x92, !P1 ;  /* 0x000000920000780c */ /* 0x000fe20004f41670 */
[----:B------:R-:W-:Y:S01]  /*16840*/  @!P5 IMAD R9, R232, R17, RZ ;  /* 0x00000011e809d224 */ /* 0x000fe200078e02ff */
[----:B0-----:R-:W-:-:S05]  /*16850*/  @!P5 IADD3 R4, P3, R2, UR46, RZ ;  /* 0x0000002e0204dc10 */ /* 0x001fca000ff7e0ff */
[----:B------:R-:W-:Y:S01]  /*16860*/  @!P6 IMAD R11, R231, R17, RZ ;  /* 0x00000011e70be224 */ /* 0x000fe200078e02ff */
[----:B------:R-:W-:Y:S02]  /*16870*/  @!P5 IADD3.X R5, R3, UR45, RZ, P3, !PT ;  /* 0x0000002d0305dc10 */ /* 0x000fe40009ffe4ff */
[----:B------:R-:W-:-:S03]  /*16880*/  ISETP.LT.OR P3, PT, R0, 0x92, !P0 ;  /* 0x000000920000780c */ /* 0x000fc60004761670 */
[-C--:B------:R-:W-:Y:S01]  /*16890*/  @!P2 IMAD R13, R230, R17.reuse, RZ ;  /* 0x00000011e60da224 */ /* 0x080fe200078e02ff */
[----:B------:R0:W-:Y:S04]  /*168a0*/  @!P5 STG.E.U8 desc[UR36][R4.64+0x89], R9 ;  /* 0x000089090400d986 */ /* 0x0001e8000c101124 */
[----:B------:R1:W-:Y:S01]  /*168b0*/  @!P6 STG.E.U8 desc[UR36][R2.64+0x90], R11 ;  /* 0x0000900b0200e986 */ /* 0x0003e2000c101124 */
[----:B------:R-:W-:Y:S01]  /*168c0*/  @!P4 IADD3 R6, P6, R2, UR46, RZ ;  /* 0x0000002e0206cc10 */ /* 0x000fe2000ffde0ff */
[----:B------:R-:W-:Y:S01]  /*168d0*/  @!P4 IMAD R15, R15, R17, RZ ;  /* 0x000000110f0fc224 */ /* 0x000fe200078e02ff */
[----:B------:R-:W-:Y:S01]  /*168e0*/  ISETP.LT.OR P5, PT, R0, 0x99, !P1 ;  /* 0x000000990000780c */ /* 0x000fe20004fa1670 */
[----:B------:R-:W-:Y:S01]  /*168f0*/  @!P2 STG.E.U8 desc[UR36][R2.64+0x91], R13 ;  /* 0x0000910d0200a986 */ /* 0x000fe2000c101124 */
[----:B------:R-:W-:-:S02]  /*16900*/  @!P4 IADD3.X R7, R3, UR45, RZ, P6, !PT ;  /* 0x0000002d0307cc10 */ /* 0x000fc4000b7fe4ff */
[----:B------:R-:W-:Y:S02]  /*16910*/  ISETP.LT.OR P2, PT, R0, 0x99, !P0 ;  /* 0x000000990000780c */ /* 0x000fe40004741670 */
[----:B0-----:R-:W-:Y:S01]  /*16920*/  @!P3 IADD3 R4, P6, R2, UR46, RZ ;  /* 0x0000002e0204bc10 */ /* 0x001fe2000ffde0ff */
[----:B------:R0:W-:Y:S01]  /*16930*/  @!P4 STG.E.U8 desc[UR36][R6.64+0x90], R15 ;  /* 0x0000900f0600c986 */ /* 0x0001e2000c101124 */
[----:B------:R-:W-:Y:S01]  /*16940*/  ISETP.LT.OR P4, PT, R0, 0x9a, !P1 ;  /* 0x0000009a0000780c */ /* 0x000fe20004f81670 */
[----:B-1----:R-:W-:Y:S01]  /*16950*/  @!P3 IMAD R11, R21, R17, RZ ;  /* 0x00000011150bb224 */ /* 0x002fe200078e02ff */
[----:B------:R-:W-:-:S03]  /*16960*/  @!P3 IADD3.X R5, R3, UR45, RZ, P6, !PT ;  /* 0x0000002d0305bc10 */ /* 0x000fc6000b7fe4ff */
[-C--:B------:R-:W-:Y:S02]  /*16970*/  @!P5 IMAD R21, R8, R17.reuse, RZ ;  /* 0x000000110815d224 */ /* 0x080fe400078e02ff */
[----:B------:R1:W-:Y:S01]  /*16980*/  @!P3 STG.E.U8 desc[UR36][R4.64+0x91], R11 ;  /* 0x0000910b0400b986 */ /* 0x0003e2000c101124 */
[----:B------:R-:W-:Y:S02]  /*16990*/  ISETP.LT.OR P3, PT, R0, 0x9a, !P0 ;  /* 0x0000009a0000780c */ /* 0x000fe40004761670 */
[----:B------:R-:W-:Y:S01]  /*169a0*/  @!P2 IADD3 R8, P6, R2, UR46, RZ ;  /* 0x0000002e0208ac10 */ /* 0x000fe2000ffde0ff */
[----:B0-----:R-:W-:-:S03]  /*169b0*/  @!P2 IMAD R7, R228, R17, RZ ;  /* 0x00000011e407a224 */ /* 0x001fc600078e02ff */
[----:B------:R-:W-:Y:S01]  /*169c0*/  @!P2 IADD3.X R9, R3, UR45, RZ, P6, !PT ;  /* 0x0000002d0309ac10 */ /* 0x000fe2000b7fe4ff */
[----:B------:R-:W-:Y:S01]  /*169d0*/  @!P4 IMAD R13, R229, R17, RZ ;  /* 0x00000011e50dc224 */ /* 0x000fe200078e02ff */
[C---:B------:R-:W-:Y:S01]  /*169e0*/  ISETP.LT.OR P6, PT, R0.reuse, 0xa1, !P1 ;  /* 0x000000a10000780c */ /* 0x040fe20004fc1670 */
[----:B------:R-:W-:Y:S01]  /*169f0*/  @!P5 STG.E.U8 desc[UR36][R2.64+0x98], R21 ;  /* 0x000098150200d986 */ /* 0x000fe2000c101124 */
[----:B------:R-:W-:-:S03]  /*16a00*/  ISETP.LT.OR P5, PT, R0, 0xa1, !P0 ;  /* 0x000000a10000780c */ /* 0x000fc600047a1670 */
[----:B------:R-:W-:Y:S01]  /*16a10*/  @!P4 STG.E.U8 desc[UR36][R2.64+0x99], R13 ;  /* 0x0000990d0200c986 */ /* 0x000fe2000c101124 */
[----:B------:R-:W-:-:S03]  /*16a20*/  ISETP.LT.OR P4, PT, R0, 0xa2, !P1 ;  /* 0x000000a20000780c */ /* 0x000fc60004f81670 */
[----:B------:R0:W-:Y:S01]  /*16a30*/  @!P2 STG.E.U8 desc[UR36][R8.64+0x98], R7 ;  /* 0x000098070800a986 */ /* 0x0001e2000c101124 */
[----:B-1----:R-:W-:Y:S01]  /*16a40*/  @!P3 IADD3 R4, P2, R2, UR46, RZ ;  /* 0x0000002e0204bc10 */ /* 0x002fe2000ff5e0ff */
[-C--:B------:R-:W-:Y:S02]  /*16a50*/  @!P3 IMAD R11, R227, R17.reuse, RZ ;  /* 0x00000011e30bb224 */ /* 0x080fe400078e02ff */
[----:B------:R-:W-:Y:S01]  /*16a60*/  @!P6 IMAD R15, R226, R17, RZ ;  /* 0x00000011e20fe224 */ /* 0x000fe200078e02ff */
[----:B------:R-:W-:Y:S02]  /*16a70*/  @!P3 IADD3.X R5, R3, UR45, RZ, P2, !PT ;  /* 0x0000002d0305bc10 */ /* 0x000fe400097fe4ff */
[----:B------:R-:W-:-:S03]  /*16a80*/  ISETP.LT.OR P2, PT, R0, 0xa2, !P0 ;  /* 0x000000a20000780c */ /* 0x000fc60004741670 */
[----:B------:R1:W-:Y:S04]  /*16a90*/  @!P3 STG.E.U8 desc[UR36][R4.64+0x99], R11 ;  /* 0x0000990b0400b986 */ /* 0x0003e8000c101124 */
[----:B------:R2:W-:Y:S01]  /*16aa0*/  @!P6 STG.E.U8 desc[UR36][R2.64+0xa0], R15 ;  /* 0x0000a00f0200e986 */ /* 0x0005e2000c101124 */
[----:B------:R-:W-:Y:S01]  /*16ab0*/  @!P5 IADD3 R6, P6, R2, UR46, RZ ;  /* 0x0000002e0206dc10 */ /* 0x000fe2000ffde0ff */
[-C--:B0-----:R-:W-:Y:S02]  /*16ac0*/  @!P4 IMAD R9, R225, R17.reuse, RZ ;  /* 0x00000011e109c224 */ /* 0x081fe400078e02ff */
[----:B------:R-:W-:Y:S01]  /*16ad0*/  @!P5 IMAD R13, R224, R17, RZ ;  /* 0x00000011e00dd224 */ /* 0x000fe200078e02ff */
[----:B------:R-:W-:Y:S02]  /*16ae0*/  @!P5 IADD3.X R7, R3, UR45, RZ, P6, !PT ;  /* 0x0000002d0307dc10 */ /* 0x000fe4000b7fe4ff */
[C---:B------:R-:W-:Y:S01]  /*16af0*/  ISETP.LT.OR P3, PT, R0.reuse, 0xa9, !P1 ;  /* 0x000000a90000780c */ /* 0x040fe20004f61670 */
[----:B------:R-:W-:Y:S04]  /*16b00*/  @!P4 STG.E.U8 desc[UR36][R2.64+0xa1], R9 ;  /* 0x0000a1090200c986 */ /* 0x000fe8000c101124 */
[----:B------:R0:W-:Y:S01]  /*16b10*/  @!P5 STG.E.U8 desc[UR36][R6.64+0xa0], R13 ;  /* 0x0000a00d0600d986 */ /* 0x0001e2000c101124 */
[----:B------:R-:W-:-:S02]  /*16b20*/  ISETP.LT.OR P5, PT, R0, 0xa9, !P0 ;  /* 0x000000a90000780c */ /* 0x000fc400047a1670 */
[----:B-1----:R-:W-:Y:S02]  /*16b30*/  @!P2 IADD3 R4, P4, R2, UR46, RZ ;  /* 0x0000002e0204ac10 */ /* 0x002fe4000ff9e0ff */
[----:B------:R-:W-:Y:S01]  /*16b40*/  ISETP.LT.OR P6, PT, R0, 0xaa, !P1 ;  /* 0x000000aa0000780c */ /* 0x000fe20004fc1670 */
[-C--:B------:R-:W-:Y:S01]  /*16b50*/  @!P2 IMAD R11, R223, R17.reuse, RZ ;  /* 0x00000011df0ba224 */ /* 0x080fe200078e02ff */
[----:B------:R-:W-:Y:S01]  /*16b60*/  @!P2 IADD3.X R5, R3, UR45, RZ, P4, !PT ;  /* 0x0000002d0305ac10 */ /* 0x000fe2000a7fe4ff */
[----:B--2---:R-:W-:Y:S01]  /*16b70*/  @!P3 IMAD R15, R222, R17, RZ ;  /* 0x00000011de0fb224 */ /* 0x004fe200078e02ff */
[----:B------:R-:W-:-:S03]  /*16b80*/  ISETP.LT.OR P4, PT, R0, 0xaa, !P0 ;  /* 0x000000aa0000780c */ /* 0x000fc60004781670 */
[----:B------:R1:W-:Y:S02]  /*16b90*/  @!P2 STG.E.U8 desc[UR36][R4.64+0xa1], R11 ;  /* 0x0000a10b0400a986 */ /* 0x0003e4000c101124 */
[----:B0-----:R-:W-:Y:S02]  /*16ba0*/  @!P5 IADD3 R6, P2, R2, UR46, RZ ;  /* 0x0000002e0206dc10 */ /* 0x001fe4000ff5e0ff */
[----:B------:R0:W-:Y:S01]  /*16bb0*/  @!P3 STG.E.U8 desc[UR36][R2.64+0xa8], R15 ;  /* 0x0000a80f0200b986 */ /* 0x0001e2000c101124 */
[----:B------:R-:W-:Y:S01]  /*16bc0*/  ISETP.LT.OR P3, PT, R0, 0xb1, !P1 ;  /* 0x000000b10000780c */ /* 0x000fe20004f61670 */
[-C--:B------:R-:W-:Y:S01]  /*16bd0*/  @!P6 IMAD R21, R221, R17.reuse, RZ ;  /* 0x00000011dd15e224 */ /* 0x080fe200078e02ff */
[----:B------:R-:W-:Y:S01]  /*16be0*/  @!P5 IADD3.X R7, R3, UR45, RZ, P2, !PT ;  /* 0x0000002d0307dc10 */ /* 0x000fe200097fe4ff */
[----:B------:R-:W-:Y:S01]  /*16bf0*/  @!P5 IMAD R13, R220, R17, RZ ;  /* 0x00000011dc0dd224 */ /* 0x000fe200078e02ff */
[----:B------:R-:W-:Y:S02]  /*16c00*/  ISETP.LT.OR P2, PT, R0, 0xb2, !P1 ;  /* 0x000000b20000780c */ /* 0x000fe40004f41670 */
[----:B------:R-:W-:Y:S01]  /*16c10*/  @!P6 STG.E.U8 desc[UR36][R2.64+0xa9], R21 ;  /* 0x0000a9150200e986 */ /* 0x000fe2000c101124 */
[----:B------:R-:W-:-:S03]  /*16c20*/  @!P4 IADD3 R8, P6, R2, UR46, RZ ;  /* 0x0000002e0208cc10 */ /* 0x000fc6000ffde0ff */
[----:B------:R2:W-:Y:S01]  /*16c30*/  @!P5 STG.E.U8 desc[UR36][R6.64+0xa8], R13 ;  /* 0x0000a80d0600d986 */ /* 0x0005e2000c101124 */
[----:B------:R-:W-:Y:S01]  /*16c40*/  ISETP.LT.OR P5, PT, R0, 0xb1, !P0 ;  /* 0x000000b10000780c */ /* 0x000fe200047a1670 */
[-C--:B-1----:R-:W-:Y:S01]  /*16c50*/  @!P4 IMAD R5, R219, R17.reuse, RZ ;  /* 0x00000011db05c224 */ /* 0x082fe200078e02ff */
[----:B------:R-:W-:Y:S01]  /*16c60*/  @!P4 IADD3.X R9, R3, UR45, RZ, P6, !PT ;  /* 0x0000002d0309cc10 */ /* 0x000fe2000b7fe4ff */
[-C--:B------:R-:W-:Y:S01]  /*16c70*/  @!P3 IMAD R11, R218, R17.reuse, RZ ;  /* 0x00000011da0bb224 */ /* 0x080fe200078e02ff */
[C---:B------:R-:W-:Y:S02]  /*16c80*/  ISETP.LT.OR P6, PT, R0.reuse, 0xb2, !P0 ;  /* 0x000000b20000780c */ /* 0x040fe400047c1670 */
[----:B0-----:R-:W-:Y:S01]  /*16c90*/  @!P2 IMAD R15, R217, R17, RZ ;  /* 0x00000011d90fa224 */ /* 0x001fe200078e02ff */
[----:B------:R0:W-:Y:S01]  /*16ca0*/  @!P4 STG.E.U8 desc[UR36][R8.64+0xa9], R5 ;  /* 0x0000a9050800c986 */ /* 0x0001e2000c101124 */
[----:B------:R-:W-:-:S03]  /*16cb0*/  ISETP.LT.OR P4, PT, R0, 0xb9, !P1 ;  /* 0x000000b90000780c */ /* 0x000fc60004f81670 */
[----:B------:R-:W-:Y:S01]  /*16cc0*/  @!P3 STG.E.U8 desc[UR36][R2.64+0xb0], R11 ;  /* 0x0000b00b0200b986 */ /* 0x000fe2000c101124 */
[C---:B------:R-:W-:Y:S02]  /*16cd0*/  ISETP.LT.OR P3, PT, R0.reuse, 0xb9, !P0 ;  /* 0x000000b90000780c */ /* 0x040fe40004761670 */
[----:B------:R-:W-:Y:S01]  /*16ce0*/  ISETP.LT.OR P1, PT, R0, 0xba, !P1 ;  /* 0x000000ba0000780c */ /* 0x000fe20004f21670 */
[----:B------:R-:W-:Y:S01]  /*16cf0*/  @!P2 STG.E.U8 desc[UR36][R2.64+0xb1], R15 ;  /* 0x0000b10f0200a986 */ /* 0x000fe2000c101124 */
[----:B------:R-:W-:Y:S01]  /*16d00*/  @!P5 IADD3 R4, P2, R2, UR46, RZ ;  /* 0x0000002e0204dc10 */ /* 0x000fe2000ff5e0ff */
[-C--:B--2---:R-:W-:Y:S01]  /*16d10*/  @!P5 IMAD R13, R216, R17.reuse, RZ ;  /* 0x00000011d80dd224 */ /* 0x084fe200078e02ff */
[----:B------:R-:W-:Y:S02]  /*16d20*/  ISETP.LT.OR P0, PT, R0, 0xba, !P0 ;  /* 0x000000ba0000780c */ /* 0x000fe40004701670 */
[----:B0-----:R-:W-:Y:S02]  /*16d30*/  @!P5 IADD3.X R5, R3, UR45, RZ, P2, !PT ;  /* 0x0000002d0305dc10 */ /* 0x001fe400097fe4ff */
[----:B------:R-:W-:Y:S01]  /*16d40*/  @!P6 IADD3 R6, P2, R2, UR46, RZ ;  /* 0x0000002e0206ec10 */ /* 0x000fe2000ff5e0ff */
[----:B------:R-:W-:-:S02]  /*16d50*/  @!P6 IMAD R21, R23, R17, RZ ;  /* 0x000000111715e224 */ /* 0x000fc400078e02ff */
[----:B------:R0:W-:Y:S01]  /*16d60*/  @!P5 STG.E.U8 desc[UR36][R4.64+0xb0], R13 ;  /* 0x0000b00d0400d986 */ /* 0x0001e2000c101124 */
[----:B------:R-:W-:Y:S01]  /*16d70*/  @!P3 IADD3 R8, P5, R2, UR46, RZ ;  /* 0x0000002e0208bc10 */ /* 0x000fe2000ffbe0ff */
[-C--:B------:R-:W-:Y:S01]  /*16d80*/  @!P4 IMAD R23, R22, R17.reuse, RZ ;  /* 0x000000111617c224 */ /* 0x080fe200078e02ff */
[C---:B------:R-:W-:Y:S01]  /*16d90*/  @!P6 IADD3.X R7, R3.reuse, UR45, RZ, P2, !PT ;  /* 0x0000002d0307ec10 */ /* 0x040fe200097fe4ff */
[-C--:B------:R-:W-:Y:S01]  /*16da0*/  @!P1 IMAD R217, R20, R17.reuse, RZ ;  /* 0x0000001114d99224 */ /* 0x080fe200078e02ff */
[----:B------:R-:W-:Y:S01]  /*16db0*/  @!P3 IADD3.X R9, R3, UR45, RZ, P5, !PT ;  /* 0x0000002d0309bc10 */ /* 0x000fe2000affe4ff */
[-C--:B------:R-:W-:Y:S02]  /*16dc0*/  @!P3 IMAD R219, R12, R17.reuse, RZ ;  /* 0x000000110cdbb224 */ /* 0x080fe400078e02ff */
[----:B------:R1:W-:Y:S01]  /*16dd0*/  @!P6 STG.E.U8 desc[UR36][R6.64+0xb1], R21 ;  /* 0x0000b1150600e986 */ /* 0x0003e2000c101124 */
[----:B------:R-:W-:-:S03]  /*16de0*/  @!P0 IMAD R221, R10, R17, RZ ;  /* 0x000000110add8224 */ /* 0x000fc600078e02ff */
[----:B------:R-:W-:Y:S04]  /*16df0*/  @!P4 STG.E.U8 desc[UR36][R2.64+0xb8], R23 ;  /* 0x0000b8170200c986 */ /* 0x000fe8000c101124 */
[----:B------:R-:W-:Y:S01]  /*16e00*/  @!P1 STG.E.U8 desc[UR36][R2.64+0xb9], R217 ;  /* 0x0000b9d902009986 */ /* 0x000fe2000c101124 */
[----:B------:R-:W-:-:S03]  /*16e10*/  ISETP.GE.AND P1, PT, R14, 0x89, PT ;  /* 0x000000890e00780c */ /* 0x000fc60003f26270 */
[----:B------:R2:W-:Y:S01]  /*16e20*/  @!P3 STG.E.U8 desc[UR36][R8.64+0xb8], R219 ;  /* 0x0000b8db0800b986 */ /* 0x0005e2000c101124 */
[----:B------:R-:W-:Y:S01]  /*16e30*/  @!P0 IADD3 R10, P3, R2, UR46, RZ ;  /* 0x0000002e020a8c10 */ /* 0x000fe2000ff7e0ff */
[----:B0-----:R-:W-:Y:S01]  /*16e40*/  IMAD.U32 R5, RZ, RZ, UR12 ;  /* 0x0000000cff057e24 */ /* 0x001fe2000f8e00ff */
[----:B------:R-:W-:Y:S02]  /*16e50*/  ISETP.GE.AND P2, PT, R14, 0x81, PT ;  /* 0x000000810e00780c */ /* 0x000fe40003f46270 */
[----:B------:R-:W-:Y:S02]  /*16e60*/  @!P0 IADD3.X R11, R3, UR45, RZ, P3, !PT ;  /* 0x0000002d030b8c10 */ /* 0x000fe40009ffe4ff */
[C---:B------:R-:W-:Y:S02]  /*16e70*/  ISETP.LT.OR P3, PT, R0.reuse, 0x1, !P1 ;  /* 0x000000010000780c */ /* 0x040fe40004f61670 */
[C---:B------:R-:W-:Y:S02]  /*16e80*/  ISETP.LT.OR P4, PT, R0.reuse, 0x1, !P2 ;  /* 0x000000010000780c */ /* 0x040fe40005781670 */
[----:B------:R-:W-:-:S02]  /*16e90*/  ISETP.LT.OR P6, PT, R0, 0x2, !P2 ;  /* 0x000000020000780c */ /* 0x000fc400057c1670 */
[----:B------:R-:W-:-:S04]  /*16ea0*/  LEA R4, P5, R5, R2, 0x7 ;  /* 0x0000000205047211 */ /* 0x000fc800078a38ff */
[----:B------:R-:W-:Y:S02]  /*16eb0*/  IADD3.X R5, R3, UR4, RZ, P5, !PT ;  /* 0x0000000403057c10 */ /* 0x000fe4000affe4ff */
[----:B------:R-:W-:Y:S01]  /*16ec0*/  ISETP.LT.OR P5, PT, R0, 0x2, !P1 ;  /* 0x000000020000780c */ /* 0x000fe20004fa1670 */
[----:B------:R0:W-:Y:S01]  /*16ed0*/  @!P0 STG.E.U8 desc[UR36][R10.64+0xb9], R221 ;  /* 0x0000b9dd0a008986 */ /* 0x0001e2000c101124 */
[----:B-1----:R-:W-:Y:S01]  /*16ee0*/  @!P3 IADD3 R6, P0, R4, UR46, RZ ;  /* 0x0000002e0406bc10 */ /* 0x002fe2000ff1e0ff */
[-C--:B------:R-:W-:Y:S02]  /*16ef0*/  @!P4 IMAD R13, R120, R17.reuse, RZ ;  /* 0x00000011780dc224 */ /* 0x080fe400078e02ff */
[-C--:B------:R-:W-:Y:S01]  /*16f00*/  @!P6 IMAD R121, R121, R17.reuse, RZ ;  /* 0x000000117979e224 */ /* 0x080fe200078e02ff */
[----:B------:R-:W-:Y:S01]  /*16f10*/  @!P3 IADD3.X R7, R5, UR45, RZ, P0, !PT ;  /* 0x0000002d0507bc10 */ /* 0x000fe200087fe4ff */
[----:B------:R-:W-:Y:S01]  /*16f20*/  @!P3 IMAD R15, R122, R17, RZ ;  /* 0x000000117a0fb224 */ /* 0x000fe200078e02ff */
[C---:B------:R-:W-:Y:S01]  /*16f30*/  ISETP.LT.OR P0, PT, R0.reuse, 0x9, !P1 ;  /* 0x000000090000780c */ /* 0x040fe20004f01670 */
[----:B------:R1:W-:Y:S01]  /*16f40*/  @!P4 STG.E.U8 desc[UR36][R4.64], R13 ;  /* 0x0000000d0400c986 */ /* 0x0003e2000c101124 */
[----:B------:R-:W-:-:S03]  /*16f50*/  ISETP.LT.OR P4, PT, R0, 0x9, !P2 ;  /* 0x000000090000780c */ /* 0x000fc60005781670 */
[----:B------:R-:W-:Y:S01]  /*16f60*/  @!P6 STG.E.U8 desc[UR36][R4.64+0x1], R121 ;  /* 0x000001790400e986 */ /* 0x000fe2000c101124 */
[----:B--2---:R-:W-:-:S03]  /*16f70*/  @!P5 IADD3 R8, P6, R4, UR46, RZ ;  /* 0x0000002e0408dc10 */ /* 0x004fc6000ffde0ff */
[----:B------:R2:W-:Y:S01]  /*16f80*/  @!P3 STG.E.U8 desc[UR36][R6.64], R15 ;  /* 0x0000000f0600b986 */ /* 0x0005e2000c101124 */
[----:B------:R-:W-:Y:S01]  /*16f90*/  ISETP.LT.OR P3, PT, R0, 0xa, !P2 ;  /* 0x0000000a0000780c */ /* 0x000fe20005761670 */
[----:B------:R-:W-:Y:S01]  /*16fa0*/  @!P5 IMAD R123, R123, R17, RZ ;  /* 0x000000117b7bd224 */ /* 0x000fe200078e02ff */
[----:B------:R-:W-:Y:S02]  /*16fb0*/  @!P5 IADD3.X R9, R5, UR45, RZ, P6, !PT ;  /* 0x0000002d0509dc10 */ /* 0x000fe4000b7fe4ff */
[----:B0-----:R-:W-:-:S03]  /*16fc0*/  @!P0 IADD3 R10, P6, R4, UR46, RZ ;  /* 0x0000002e040a8c10 */ /* 0x001fc6000ffde0ff */
[----:B------:R-:W-:Y:S01]  /*16fd0*/  @!P5 STG.E.U8 desc[UR36][R8.64+0x1], R123 ;  /* 0x0000017b0800d986 */ /* 0x000fe2000c101124 */
[----:B------:R-:W-:Y:S01]  /*16fe0*/  ISETP.LT.OR P5, PT, R0, 0xa, !P1 ;  /* 0x0000000a0000780c */ /* 0x000fe20004fa1670 */
[-C--:B-1----:R-:W-:Y:S01]  /*16ff0*/  @!P4 IMAD R13, R124, R17.reuse, RZ ;  /* 0x000000117c0dc224 */ /* 0x082fe200078e02ff */
[----:B------:R-:W-:Y:S01]  /*17000*/  @!P0 IADD3.X R11, R5, UR45, RZ, P6, !PT ;  /* 0x0000002d050b8c10 */ /* 0x000fe2000b7fe4ff */
[-C--:B--2---:R-:W-:Y:S01]  /*17010*/  @!P0 IMAD R15, R126, R17.reuse, RZ ;  /* 0x000000117e0f8224 */ /* 0x084fe200078e02ff */
[C---:B------:R-:W-:Y:S01]  /*17020*/  ISETP.LT.OR P6, PT, R0.reuse, 0x11, !P2 ;  /* 0x000000110000780c */ /* 0x040fe200057c1670 */
[----:B------:R-:W-:Y:S01]  /*17030*/  @!P3 IMAD R125, R125, R17, RZ ;  /* 0x000000117d7db224 */ /* 0x000fe200078e02ff */
[----:B------:R0:W-:Y:S04]  /*17040*/  @!P4 STG.E.U8 desc[UR36][R4.64+0x8], R13 ;  /* 0x0000080d0400c986 */ /* 0x0001e8000c101124 */
[----:B------:R-:W-:Y:S01]  /*17050*/  @!P3 STG.E.U8 desc[UR36][R4.64+0x9], R125 ;  /* 0x0000097d0400b986 */ /* 0x000fe2000c101124 */
[----:B------:R-:W-:-:S03]  /*17060*/  ISETP.LT.OR P3, PT, R0, 0x11, !P1 ;  /* 0x000000110000780c */ /* 0x000fc60004f61670 */
[----:B------:R1:W-:Y:S01]  /*17070*/  @!P0 STG.E.U8 desc[UR36][R10.64+0x8], R15 ;  /* 0x0000080f0a008986 */ /* 0x0003e2000c101124 */
[----:B------:R-:W-:Y:S02]  /*17080*/  ISETP.LT.OR P0, PT, R0, 0x12, !P2 ;  /* 0x000000120000780c */ /* 0x000fe40005701670 */
[----:B------:R-:W-:Y:S01]  /*17090*/  @!P5 IADD3 R6, P4, R4, UR46, RZ ;  /* 0x0000002e0406dc10 */ /* 0x000fe2000ff9e0ff */
[-C--:B------:R-:W-:Y:S02]  /*170a0*/  @!P5 IMAD R127, R127, R17.reuse, RZ ;  /* 0x000000117f7fd224 */ /* 0x080fe400078e02ff */
[----:B0-----:R-:W-:Y:S01]  /*170b0*/  @!P6 IMAD R13, R128, R17, RZ ;  /* 0x00000011800de224 */ /* 0x001fe200078e02ff */
[----:B------:R-:W-:Y:S02]  /*170c0*/  @!P5 IADD3.X R7, R5, UR45, RZ, P4, !PT ;  /* 0x0000002d0507dc10 */ /* 0x000fe4000a7fe4ff */
[----:B------:R-:W-:-:S03]  /*170d0*/  ISETP.LT.OR P4, PT, R0, 0x12, !P1 ;  /* 0x000000120000780c */ /* 0x000fc60004f81670 */
[----:B------:R0:W-:Y:S02]  /*170e0*/  @!P5 STG.E.U8 desc[UR36][R6.64+0x9], R127 ;  /* 0x0000097f0600d986 */ /* 0x0001e4000c101124 */
[-C--:B------:R-:W-:Y:S02]  /*170f0*/  @!P0 IMAD R129, R129, R17.reuse, RZ ;  /* 0x0000001181818224 */ /* 0x080fe400078e02ff */
[----:B------:R2:W-:Y:S01]  /*17100*/  @!P6 STG.E.U8 desc[UR36][R4.64+0x10], R13 ;  /* 0x0000100d0400e986 */ /* 0x0005e2000c101124 */
[----:B------:R-:W-:Y:S01]  /*17110*/  @!P3 IADD3 R8, P6, R4, UR46, RZ ;  /* 0x0000002e0408bc10 */ /* 0x000fe2000ffde0ff */
[----:B-1----:R-:W-:Y:S02]  /*17120*/  @!P3 IMAD R15, R130, R17, RZ ;  /* 0x00000011820fb224 */ /* 0x002fe400078e02ff */
[----:B------:R-:W-:Y:S01]  /*17130*/  @!P0 STG.E.U8 desc[UR36][R4.64+0x11], R129 ;  /* 0x0000118104008986 */ /* 0x000fe2000c101124 */
[----:B------:R-:W-:Y:S02]  /*17140*/  @!P3 IADD3.X R9, R5, UR45, RZ, P6, !PT ;  /* 0x0000002d0509bc10 */ /* 0x000fe4000b7fe4ff */
[----:B------:R-:W-:-:S02]  /*17150*/  ISETP.LT.OR P0, PT, R0, 0x19, !P1 ;  /* 0x000000190000780c */ /* 0x000fc40004f01670 */
[----:B------:R-:W-:Y:S01]  /*17160*/  ISETP.LT.OR P5, PT, R0, 0x19, !P2 ;  /* 0x000000190000780c */ /* 0x000fe200057a1670 */
[----:B------:R1:W-:Y:S01]  /*17170*/  @!P3 STG.E.U8 desc[UR36][R8.64+0x10], R15 ;  /* 0x0000100f0800b986 */ /* 0x0003e2000c101124 */
[----:B0-----:R-:W-:Y:S02]  /*17180*/  @!P4 IADD3 R6, P6, R4, UR46, RZ ;  /* 0x0000002e0406cc10 */ /* 0x001fe4000ffde0ff */
[----:B------:R-:W-:Y:S01]  /*17190*/  ISETP.LT.OR P3, PT, R0, 0x1a, !P2 ;  /* 0x0000001a0000780c */ /* 0x000fe20005761670 */
[----:B------:R-:W-:Y:S01]  /*171a0*/  @!P4 IMAD R131, R131, R17, RZ ;  /* 0x000000118383c224 */ /* 0x000fe200078e02ff */
[----:B------:R-:W-:-:S05]  /*171b0*/  @!P4 IADD3.X R7, R5, UR45, RZ, P6, !PT ;  /* 0x0000002d0507cc10 */ /* 0x000fca000b7fe4ff */
[----:B------:R0:W-:Y:S01]  /*171c0*/  @!P4 STG.E.U8 desc[UR36][R6.64+0x11], R131 ;  /* 0x000011830600c986 */ /* 0x0001e2000c101124 */
[----:B------:R-:W-:Y:S02]  /*171d0*/  ISETP.LT.OR P4, PT, R0, 0x1a, !P1 ;  /* 0x0000001a0000780c */ /* 0x000fe40004f81670 */
[----:B------:R-:W-:Y:S01]  /*171e0*/  @!P0 IADD3 R10, P6, R4, UR46, RZ ;  /* 0x0000002e040a8c10 */ /* 0x000fe2000ffde0ff */
[-C--:B--2---:R-:W-:Y:S02]  /*171f0*/  @!P5 IMAD R13, R132, R17.reuse, RZ ;  /* 0x00000011840dd224 */ /* 0x084fe400078e02ff */
[-C--:B------:R-:W-:Y:S01]  /*17200*/  @!P3 IMAD R133, R133, R17.reuse, RZ ;  /* 0x000000118585b224 */ /* 0x080fe200078e02ff */
[----:B------:R-:W-:Y:S01]  /*17210*/  @!P0 IADD3.X R11, R5, UR45, RZ, P6, !PT ;  /* 0x0000002d050b8c10 */ /* 0x000fe2000b7fe4ff */
[----:B-1----:R-:W-:Y:S01]  /*17220*/  @!P0 IMAD R9, R134, R17, RZ ;  /* 0x0000001186098224 */ /* 0x002fe200078e02ff */
[C---:B------:R-:W-:Y:S01]  /*17230*/  ISETP.LT.OR P6, PT, R0.reuse, 0x21, !P2 ;  /* 0x000000210000780c */ /* 0x040fe200057c1670 */
[----:B------:R1:W-:Y:S04]  /*17240*/  @!P5 STG.E.U8 desc[UR36][R4.64+0x18], R13 ;  /* 0x0000180d0400d986 */ /* 0x0003e8000c101124 */
[----:B------:R-:W-:Y:S01]  /*17250*/  @!P3 STG.E.U8 desc[UR36][R4.64+0x19], R133 ;  /* 0x000019850400b986 */ /* 0x000fe2000c101124 */
[----:B------:R-:W-:-:S03]  /*17260*/  ISETP.LT.OR P3, PT, R0, 0x21, !P1 ;  /* 0x000000210000780c */ /* 0x000fc60004f61670 */
[----:B------:R2:W-:Y:S01]  /*17270*/  @!P0 STG.E.U8 desc[UR36][R10.64+0x18], R9 ;  /* 0x000018090a008986 */ /* 0x0005e2000c101124 */
[----:B------:R-:W-:Y:S02]  /*17280*/  ISETP.LT.OR P0, PT, R0, 0x22, !P2 ;  /* 0x000000220000780c */ /* 0x000fe40005701670 */
[----:B0-----:R-:W-:Y:S01]  /*17290*/  @!P4 IADD3 R6, P5, R4, UR46, RZ ;  /* 0x0000002e0406cc10 */ /* 0x001fe2000ffbe0ff */
[-C--:B------:R-:W-:Y:S02]  /*172a0*/  @!P4 IMAD R135, R135, R17.reuse, RZ ;  /* 0x000000118787c224 */ /* 0x080fe400078e02ff */
[----:B-1----:R-:W-:Y:S01]  /*172b0*/  @!P6 IMAD R13, R136, R17, RZ ;  /* 0x00000011880de224 */ /* 0x002fe200078e02ff */
[----:B------:R-:W-:Y:S02]  /*172c0*/  @!P4 IADD3.X R7, R5, UR45, RZ, P5, !PT ;  /* 0x0000002d0507cc10 */ /* 0x000fe4000affe4ff */
[----:B------:R-:W-:-:S03]  /*172d0*/  ISETP.LT.OR P5, PT, R0, 0x22, !P1 ;  /* 0x000000220000780c */ /* 0x000fc60004fa1670 */
[----:B------:R0:W-:Y:S02]  /*172e0*/  @!P4 STG.E.U8 desc[UR36][R6.64+0x19], R135 ;  /* 0x000019870600c986 */ /* 0x0001e4000c101124 */
[-C--:B------:R-:W-:Y:S02]  /*172f0*/  @!P0 IMAD R137, R137, R17.reuse, RZ ;  /* 0x0000001189898224 */ /* 0x080fe400078e02ff */
[----:B------:R1:W-:Y:S01]  /*17300*/  @!P6 STG.E.U8 desc[UR36][R4.64+0x20], R13 ;  /* 0x0000200d0400e986 */ /* 0x0003e2000c101124 */
[----:B------:R-:W-:Y:S01]  /*17310*/  @!P3 IADD3 R8, P6, R4, UR46, RZ ;  /* 0x0000002e0408bc10 */ /* 0x000fe2000ffde0ff */
[----:B------:R-:W-:Y:S02]  /*17320*/  @!P3 IMAD R15, R138, R17, RZ ;  /* 0x000000118a0fb224 */ /* 0x000fe400078e02ff */
[----:B------:R-:W-:Y:S01]  /*17330*/  @!P0 STG.E.U8 desc[UR36][R4.64+0x21], R137 ;  /* 0x0000218904008986 */ /* 0x000fe2000c101124 */
[----:B--2---:R-:W-:Y:S02]  /*17340*/  @!P3 IADD3.X R9, R5, UR45, RZ, P6, !PT ;  /* 0x0000002d0509bc10 */ /* 0x004fe4000b7fe4ff */
        /* <DEDUP_REMOVED lines=10> */
[-C--:B-1----:R-:W-:Y:S02]  /*173f0*/  @!P4 IMAD R13, R140, R17.reuse, RZ ;  /* 0x000000118c0dc224 */ /* 0x082fe400078e02ff */
[-C--:B------:R-:W-:Y:S01]  /*17400*/  @!P3 IMAD R141, R141, R17.reuse, RZ ;  /* 0x000000118d8db224 */ /* 0x080fe200078e02ff */
[----:B------:R-:W-:Y:S01]  /*17410*/  @!P0 IADD3.X R11, R5, UR45, RZ, P6, !PT ;  /* 0x0000002d050b8c10 */ /* 0x000fe2000b7fe4ff */
[----:B--2---:R-:W-:Y:S01]  /*17420*/  @!P0 IMAD R9, R142, R17, RZ ;  /* 0x000000118e098224 */ /* 0x004fe200078e02ff */
        /* <DEDUP_REMOVED lines=193> */
[----:B------:R1:W-:Y:S01]  /*18040*/  @!P4 STG.E.U8 desc[UR36][R4.64+0x88], R13 ;  /* 0x0000880d0400c986 */ /* 0x0003e2000c101124 */
[----:B------:R-:W-:-:S03]  /*18050*/  ISETP.LT.OR P4, PT, R0, 0x91, !P1 ;  /* 0x000000910000780c */ /* 0x000fc60004f81670 */
[----:B------:R-:W-:Y:S01]  /*18060*/  @!P3 STG.E.U8 desc[UR36][R4.64+0x89], R189 ;  /* 0x000089bd0400b986 */ /* 0x000fe2000c101124 */
[----:B0-----:R-:W-:-:S03]  /*18070*/  @!P5 IADD3 R6, P3, R4, UR46, RZ ;  /* 0x0000002e0406dc10 */ /* 0x001fc6000ff7e0ff */
[----:B------:R0:W-:Y:S01]  /*18080*/  @!P0 STG.E.U8 desc[UR36][R10.64+0x88], R9 ;  /* 0x000088090a008986 */ /* 0x0001e2000c101124 */
[----:B------:R-:W-:Y:S01]  /*18090*/  ISETP.LT.OR P0, PT, R0, 0x92, !P2 ;  /* 0x000000920000780c */ /* 0x000fe20005701670 */
[-C--:B------:R-:W-:Y:S01]  /*180a0*/  @!P5 IMAD R191, R191, R17.reuse, RZ ;  /* 0x00000011bfbfd224 */ /* 0x080fe200078e02ff */
[----:B------:R-:W-:Y:S01]  /*180b0*/  @!P5 IADD3.X R7, R5, UR45, RZ, P3, !PT ;  /* 0x0000002d0507dc10 */ /* 0x000fe20009ffe4ff */
[----:B-1----:R-:W-:Y:S01]  /*180c0*/  @!P6 IMAD R13, R192, R17, RZ ;  /* 0x00000011c00de224 */ /* 0x002fe200078e02ff */
[----:B------:R-:W-:-:S03]  /*180d0*/  ISETP.LT.OR P3, PT, R0, 0x92, !P1 ;  /* 0x000000920000780c */ /* 0x000fc60004f61670 */
[----:B------:R1:W-:Y:S04]  /*180e0*/  @!P5 STG.E.U8 desc[UR36][R6.64+0x89], R191 ;  /* 0x000089bf0600d986 */ /* 0x0003e8000c101124 */
[----:B------:R2:W-:Y:S01]  /*180f0*/  @!P6 STG.E.U8 desc[UR36][R4.64+0x90], R13 ;  /* 0x0000900d0400e986 */ /* 0x0005e2000c101124 */
[----:B------:R-:W-:Y:S01]  /*18100*/  @!P4 IADD3 R8, P6, R4, UR46, RZ ;  /* 0x0000002e0408cc10 */ /* 0x000fe2000ffde0ff */
[-C--:B------:R-:W-:Y:S02]  /*18110*/  @!P0 IMAD R193, R193, R17.reuse, RZ ;  /* 0x00000011c1c18224 */ /* 0x080fe400078e02ff */
[----:B------:R-:W-:Y:S01]  /*18120*/  @!P4 IMAD R15, R194, R17, RZ ;  /* 0x00000011c20fc224 */ /* 0x000fe200078e02ff */
[----:B0-----:R-:W-:Y:S02]  /*18130*/  @!P4 IADD3.X R9, R5, UR45, RZ, P6, !PT ;  /* 0x0000002d0509cc10 */ /* 0x001fe4000b7fe4ff */
[----:B------:R-:W-:Y:S01]  /*18140*/  @!P0 STG.E.U8 desc[UR36][R4.64+0x91], R193 ;  /* 0x000091c104008986 */ /* 0x000fe2000c101124 */
[----:B------:R-:W-:-:S02]  /*18150*/  ISETP.LT.OR P0, PT, R0, 0x99, !P1 ;  /* 0x000000990000780c */ /* 0x000fc40004f01670 */
[----:B------:R-:W-:Y:S01]  /*18160*/  ISETP.LT.OR P5, PT, R0, 0x99, !P2 ;  /* 0x000000990000780c */ /* 0x000fe200057a1670 */
[----:B------:R0:W-:Y:S01]  /*18170*/  @!P4 STG.E.U8 desc[UR36][R8.64+0x90], R15 ;  /* 0x0000900f0800c986 */ /* 0x0001e2000c101124 */
[----:B-1----:R-:W-:Y:S02]  /*18180*/  @!P3 IADD3 R6, P6, R4, UR46, RZ ;  /* 0x0000002e0406bc10 */ /* 0x002fe4000ffde0ff */
        /* <DEDUP_REMOVED lines=9> */
[----:B0-----:R-:W-:Y:S01]  /*18220*/  @!P0 IMAD R9, R198, R17, RZ ;  /* 0x00000011c6098224 */ /* 0x001fe200078e02ff */
[C---:B------:R-:W-:Y:S01]  /*18230*/  ISETP.LT.OR P6, PT, R0.reuse, 0xa1, !P2 ;  /* 0x000000a10000780c */ /* 0x040fe200057c1670 */
[----:B------:R0:W-:Y:S04]  /*18240*/  @!P5 STG.E.U8 desc[UR36][R4.64+0x98], R13 ;  /* 0x0000980d0400d986 */ /* 0x0001e8000c101124 */
[----:B------:R-:W-:Y:S01]  /*18250*/  @!P4 STG.E.U8 desc[UR36][R4.64+0x99], R197 ;  /* 0x000099c50400c986 */ /* 0x000fe2000c101124 */
[----:B------:R-:W-:-:S03]  /*18260*/  ISETP.LT.OR P4, PT, R0, 0xa2, !P2 ;  /* 0x000000a20000780c */ /* 0x000fc60005781670 */
[----:B------:R2:W-:Y:S01]  /*18270*/  @!P0 STG.E.U8 desc[UR36][R10.64+0x98], R9 ;  /* 0x000098090a008986 */ /* 0x0005e2000c101124 */
[----:B------:R-:W-:Y:S02]  /*18280*/  ISETP.LT.OR P0, PT, R0, 0xa1, !P1 ;  /* 0x000000a10000780c */ /* 0x000fe40004f01670 */
[----:B-1----:R-:W-:Y:S01]  /*18290*/  @!P3 IADD3 R6, P5, R4, UR46, RZ ;  /* 0x0000002e0406bc10 */ /* 0x002fe2000ffbe0ff */
[-C--:B------:R-:W-:Y:S02]  /*182a0*/  @!P3 IMAD R199, R199, R17.reuse, RZ ;  /* 0x00000011c7c7b224 */ /* 0x080fe400078e02ff */
[----:B0-----:R-:W-:Y:S01]  /*182b0*/  @!P6 IMAD R13, R200, R17, RZ ;  /* 0x00000011c80de224 */ /* 0x001fe200078e02ff */
[----:B------:R-:W-:Y:S02]  /*182c0*/  @!P3 IADD3.X R7, R5, UR45, RZ, P5, !PT ;  /* 0x0000002d0507bc10 */ /* 0x000fe4000affe4ff */
[----:B------:R-:W-:-:S03]  /*182d0*/  ISETP.LT.OR P5, PT, R0, 0xa2, !P1 ;  /* 0x000000a20000780c */ /* 0x000fc60004fa1670 */
[----:B------:R0:W-:Y:S01]  /*182e0*/  @!P3 STG.E.U8 desc[UR36][R6.64+0x99], R199 ;  /* 0x000099c70600b986 */ /* 0x0001e2000c101124 */
[----:B------:R-:W-:-:S03]  /*182f0*/  @!P4 IMAD R201, R201, R17, RZ ;  /* 0x00000011c9c9c224 */ /* 0x000fc600078e02ff */
[----:B------:R1:W-:Y:S01]  /*18300*/  @!P6 STG.E.U8 desc[UR36][R4.64+0xa0], R13 ;  /* 0x0000a00d0400e986 */ /* 0x0003e2000c101124 */
[----:B------:R-:W-:Y:S01]  /*18310*/  @!P0 IADD3 R8, P6, R4, UR46, RZ ;  /* 0x0000002e04088c10 */ /* 0x000fe2000ffde0ff */
[-C--:B------:R-:W-:Y:S01]  /*18320*/  @!P0 IMAD R15, R202, R17.reuse, RZ ;  /* 0x00000011ca0f8224 */ /* 0x080fe200078e02ff */
[C---:B------:R-:W-:Y:S02]  /*18330*/  ISETP.LT.OR P3, PT, R0.reuse, 0xa9, !P2 ;  /* 0x000000a90000780c */ /* 0x040fe40005761670 */
[----:B--2---:R-:W-:Y:S01]  /*18340*/  @!P0 IADD3.X R9, R5, UR45, RZ, P6, !PT ;  /* 0x0000002d05098c10 */ /* 0x004fe2000b7fe4ff */
[----:B------:R-:W-:Y:S01]  /*18350*/  @!P4 STG.E.U8 desc[UR36][R4.64+0xa1], R201 ;  /* 0x0000a1c90400c986 */ /* 0x000fe2000c101124 */
[----:B------:R-:W-:Y:S02]  /*18360*/  ISETP.LT.OR P4, PT, R0, 0xa9, !P1 ;  /* 0x000000a90000780c */ /* 0x000fe40004f81670 */
[----:B0-----:R-:W-:Y:S01]  /*18370*/  @!P5 IADD3 R6, P6, R4, UR46, RZ ;  /* 0x0000002e0406dc10 */ /* 0x001fe2000ffde0ff */
[----:B------:R0:W-:Y:S01]  /*18380*/  @!P0 STG.E.U8 desc[UR36][R8.64+0xa0], R15 ;  /* 0x0000a00f08008986 */ /* 0x0001e2000c101124 */
[----:B------:R-:W-:Y:S01]  /*18390*/  ISETP.LT.OR P0, PT, R0, 0xaa, !P2 ;  /* 0x000000aa0000780c */ /* 0x000fe20005701670 */
[----:B------:R-:W-:Y:S01]  /*183a0*/  @!P5 IMAD R203, R203, R17, RZ ;  /* 0x00000011cbcbd224 */ /* 0x000fe200078e02ff */
[----:B------:R-:W-:-:S02]  /*183b0*/  @!P5 IADD3.X R7, R5, UR45, RZ, P6, !PT ;  /* 0x0000002d0507dc10 */ /* 0x000fc4000b7fe4ff */
[----:B------:R-:W-:Y:S01]  /*183c0*/  ISETP.LT.OR P6, PT, R0, 0xaa, !P1 ;  /* 0x000000aa0000780c */ /* 0x000fe20004fc1670 */
[-C--:B-1----:R-:W-:Y:S02]  /*183d0*/  @!P3 IMAD R13, R204, R17.reuse, RZ ;  /* 0x00000011cc0db224 */ /* 0x082fe400078e02ff */
[----:B------:R1:W-:Y:S02]  /*183e0*/  @!P5 STG.E.U8 desc[UR36][R6.64+0xa1], R203 ;  /* 0x0000a1cb0600d986 */ /* 0x0003e4000c101124 */
[----:B------:R-:W-:Y:S02]  /*183f0*/  @!P4 IADD3 R10, P5, R4, UR46, RZ ;  /* 0x0000002e040acc10 */ /* 0x000fe4000ffbe0ff */
[----:B------:R2:W-:Y:S01]  /*18400*/  @!P3 STG.E.U8 desc[UR36][R4.64+0xa8], R13 ;  /* 0x0000a80d0400b986 */ /* 0x0005e2000c101124 */
[----:B------:R-:W-:Y:S01]  /*18410*/  ISETP.LT.OR P3, PT, R0, 0xb1, !P2 ;  /* 0x000000b10000780c */ /* 0x000fe20005761670 */
[-C--:B------:R-:W-:Y:S01]  /*18420*/  @!P0 IMAD R205, R205, R17.reuse, RZ ;  /* 0x00000011cdcd8224 */ /* 0x080fe200078e02ff */
[----:B------:R-:W-:Y:S01]  /*18430*/  @!P4 IADD3.X R11, R5, UR45, RZ, P5, !PT ;  /* 0x0000002d050bcc10 */ /* 0x000fe2000affe4ff */
[----:B0-----:R-:W-:Y:S01]  /*18440*/  @!P4 IMAD R15, R206, R17, RZ ;  /* 0x00000011ce0fc224 */ /* 0x001fe200078e02ff */
[----:B------:R-:W-:-:S02]  /*18450*/  ISETP.LT.OR P5, PT, R0, 0xb2, !P2 ;  /* 0x000000b20000780c */ /* 0x000fc400057a1670 */
[----:B------:R-:W-:Y:S01]  /*18460*/  @!P0 STG.E.U8 desc[UR36][R4.64+0xa9], R205 ;  /* 0x0000a9cd04008986 */ /* 0x000fe2000c101124 */
[----:B------:R-:W-:-:S03]  /*18470*/  ISETP.LT.OR P0, PT, R0, 0xb1, !P1 ;  /* 0x000000b10000780c */ /* 0x000fc60004f01670 */
[----:B------:R0:W-:Y:S01]  /*18480*/  @!P4 STG.E.U8 desc[UR36][R10.64+0xa8], R15 ;  /* 0x0000a80f0a00c986 */ /* 0x0001e2000c101124 */
[----:B-1----:R-:W-:Y:S01]  /*18490*/  @!P6 IADD3 R6, P4, R4, UR46, RZ ;  /* 0x0000002e0406ec10 */ /* 0x002fe2000ff9e0ff */
[----:B------:R-:W-:-:S03]  /*184a0*/  @!P6 IMAD R207, R207, R17, RZ ;  /* 0x00000011cfcfe224 */ /* 0x000fc600078e02ff */
[----:B------:R-:W-:Y:S01]  /*184b0*/  @!P6 IADD3.X R7, R5, UR45, RZ, P4, !PT ;  /* 0x0000002d0507ec10 */ /* 0x000fe2000a7fe4ff */
[-C--:B--2---:R-:W-:Y:S01]  /*184c0*/  @!P3 IMAD R13, R208, R17.reuse, RZ ;  /* 0x00000011d00db224 */ /* 0x084fe200078e02ff */
[----:B------:R-:W-:Y:S01]  /*184d0*/  ISETP.LT.OR P4, PT, R0, 0xb2, !P1 ;  /* 0x000000b20000780c */ /* 0x000fe20004f81670 */
[----:B------:R-:W-:Y:S02]  /*184e0*/  @!P5 IMAD R209, R209, R17, RZ ;  /* 0x00000011d1d1d224 */ /* 0x000fe400078e02ff */
[----:B------:R-:W-:Y:S01]  /*184f0*/  @!P6 STG.E.U8 desc[UR36][R6.64+0xa9], R207 ;  /* 0x0000a9cf0600e986 */ /* 0x000fe2000c101124 */
[----:B------:R-:W-:-:S03]  /*18500*/  @!P0 IADD3 R8, P6, R4, UR46, RZ ;  /* 0x0000002e04088c10 */ /* 0x000fc6000ffde0ff */
[----:B------:R1:W-:Y:S01]  /*18510*/  @!P3 STG.E.U8 desc[UR36][R4.64+0xb0], R13 ;  /* 0x0000b00d0400b986 */ /* 0x0003e2000c101124 */
[----:B------:R-:W-:-:S03]  /*18520*/  ISETP.LT.OR P3, PT, R0, 0xb9, !P2 ;  /* 0x000000b90000780c */ /* 0x000fc60005761670 */
[----:B------:R-:W-:Y:S01]  /*18530*/  @!P5 STG.E.U8 desc[UR36][R4.64+0xb1], R209 ;  /* 0x0000b1d10400d986 */ /* 0x000fe2000c101124 */
[----:B------:R-:W-:Y:S02]  /*18540*/  ISETP.LT.OR P5, PT, R0, 0xb9, !P1 ;  /* 0x000000b90000780c */ /* 0x000fe40004fa1670 */
[C---:B------:R-:W-:Y:S02]  /*18550*/  @!P0 IADD3.X R9, R5.reuse, UR45, RZ, P6, !PT ;  /* 0x0000002d05098c10 */ /* 0x040fe4000b7fe4ff */
[----:B0-----:R-:W-:Y:S02]  /*18560*/  @!P4 IADD3 R10, P6, R4, UR46, RZ ;  /* 0x0000002e040acc10 */ /* 0x001fe4000ffde0ff */
[----:B------:R-:W-:Y:S01]  /*18570*/  ISETP.LT.OR P2, PT, R0, 0xba, !P2 ;  /* 0x000000ba0000780c */ /* 0x000fe20005741670 */
[-C--:B------:R-:W-:Y:S01]  /*18580*/  @!P0 IMAD R15, R210, R17.reuse, RZ ;  /* 0x00000011d20f8224 */ /* 0x080fe200078e02ff */
[----:B------:R-:W-:Y:S01]  /*18590*/  @!P4 IADD3.X R11, R5, UR45, RZ, P6, !PT ;  /* 0x0000002d050bcc10 */ /* 0x000fe2000b7fe4ff */
[-C--:B------:R-:W-:Y:S01]  /*185a0*/  @!P4 IMAD R211, R211, R17.reuse, RZ ;  /* 0x00000011d3d3c224 */ /* 0x080fe200078e02ff */
[----:B------:R-:W-:Y:S01]  /*185b0*/  ISETP.LT.OR P1, PT, R0, 0xba, !P1 ;  /* 0x000000ba0000780c */ /* 0x000fe20004f21670 */
[----:B-1----:R-:W-:Y:S01]  /*185c0*/  @!P3 IMAD R13, R212, R17, RZ ;  /* 0x00000011d40db224 */ /* 0x002fe200078e02ff */
[----:B------:R0:W-:Y:S01]  /*185d0*/  @!P0 STG.E.U8 desc[UR36][R8.64+0xb0], R15 ;  /* 0x0000b00f08008986 */ /* 0x0001e2000c101124 */
[----:B------:R-:W-:-:S03]  /*185e0*/  IMAD.U32 R7, RZ, RZ, UR12 ;  /* 0x0000000cff077e24 */ /* 0x000fc6000f8e00ff */
[----:B------:R1:W-:Y:S01]  /*185f0*/  @!P4 STG.E.U8 desc[UR36][R10.64+0xb1], R211 ;  /* 0x0000b1d30a00c986 */ /* 0x0003e2000c101124 */
[----:B------:R-:W-:Y:S02]  /*18600*/  @!P5 IADD3 R6, P4, R4, UR46, RZ ;  /* 0x0000002e0406dc10 */ /* 0x000fe4000ff9e0ff */
[-C--:B------:R-:W-:Y:S01]  /*18610*/  @!P2 IMAD R213, R213, R17.reuse, RZ ;  /* 0x00000011d5d5a224 */ /* 0x080fe200078e02ff */
[----:B------:R-:W-:Y:S01]  /*18620*/  @!P3 STG.E.U8 desc[UR36][R4.64+0xb8], R13 ;  /* 0x0000b80d0400b986 */ /* 0x000fe2000c101124 */
[----:B------:R-:W-:Y:S02]  /*18630*/  LEA R2, P3, R7, R2, 0x8 ;  /* 0x0000000207027211 */ /* 0x000fe400078640ff */
[----:B------:R-:W-:Y:S01]  /*18640*/  @!P5 IADD3.X R7, R5, UR45, RZ, P4, !PT ;  /* 0x0000002d0507dc10 */ /* 0x000fe2000a7fe4ff */
[----:B0-----:R-:W-:Y:S01]  /*18650*/  @!P5 IMAD R15, R214, R17, RZ ;  /* 0x00000011d60fd224 */ /* 0x001fe200078e02ff */
[C---:B------:R-:W-:Y:S01]  /*18660*/  ISETP.GE.AND P0, PT, R14.reuse, 0x101, PT ;  /* 0x000001010e00780c */ /* 0x040fe20003f06270 */
[----:B------:R0:W-:Y:S01]  /*18670*/  @!P2 STG.E.U8 desc[UR36][R4.64+0xb9], R213 ;  /* 0x0000b9d50400a986 */ /* 0x0001e2000c101124 */
[----:B------:R-:W-:-:S03]  /*18680*/  ISETP.GE.AND P6, PT, R14, 0x109, PT ;  /* 0x000001090e00780c */ /* 0x000fc60003fc6270 */
[----:B------:R2:W-:Y:S01]  /*18690*/  @!P5 STG.E.U8 desc[UR36][R6.64+0xb8], R15 ;  /* 0x0000b80f0600d986 */ /* 0x0005e2000c101124 */
[----:B------:R-:W-:Y:S02]  /*186a0*/  @!P1 IADD3 R8, P5, R4, UR46, RZ ;  /* 0x0000002e04089c10 */ /* 0x000fe4000ffbe0ff */
[C---:B------:R-:W-:Y:S02]  /*186b0*/  ISETP.LT.OR P2, PT, R0.reuse, 0x1, !P0 ;  /* 0x000000010000780c */ /* 0x040fe40004741670 */
[C---:B------:R-:W-:Y:S01]  /*186c0*/  ISETP.LT.OR P4, PT, R0.reuse, 0x1, !P6 ;  /* 0x000000010000780c */ /* 0x040fe20007781670 */
[----:B------:R-:W-:Y:S01]  /*186d0*/  @!P1 IMAD R215, R215, R17, RZ ;  /* 0x00000011d7d79224 */ /* 0x000fe200078e02ff */
[----:B------:R-:W-:Y:S02]  /*186e0*/  @!P1 IADD3.X R9, R5, UR45, RZ, P5, !PT ;  /* 0x0000002d05099c10 */ /* 0x000fe4000affe4ff */
[----:B------:R-:W-:Y:S01]  /*186f0*/  ISETP.LT.OR P5, PT, R0, 0x2, !P0 ;  /* 0x000000020000780c */ /* 0x000fe200047a1670 */
[----:B-1----:R-:W-:-:S02]  /*18700*/  IMAD.U32 R11, RZ, RZ, UR12 ;  /* 0x0000000cff0b7e24 */ /* 0x002fc4000f8e00ff */
[----:B------:R-:W-:Y:S01]  /*18710*/  IMAD.U32 R10, RZ, RZ, UR13 ;  /* 0x0000000dff0a7e24 */ /* 0x000fe2000f8e00ff */
[----:B------:R-:W-:Y:S01]  /*18720*/  @!P1 STG.E.U8 desc[UR36][R8.64+0xb9], R215 ;  /* 0x0000b9d708009986 */ /* 0x000fe2000c101124 */
[----:B------:R-:W-:-:S03]  /*18730*/  ISETP.LT.OR P1, PT, R0, 0x2, !P6 ;  /* 0x000000020000780c */ /* 0x000fc60007721670 */
[----:B------:R-:W-:Y:S01]  /*18740*/  LEA.HI.X R3, R11, R3, R10, 0x8, P3 ;  /* 0x000000030b037211 */ /* 0x000fe200018f440a */
[-C--:B------:R-:W-:Y:S01]  /*18750*/  @!P2 IMAD R11, R24, R17.reuse, RZ ;  /* 0x00000011180ba224 */ /* 0x080fe200078e02ff */
[----:B0-----:R-:W-:Y:S01]  /*18760*/  @!P4 IADD3 R4, P3, R2, UR46, RZ ;  /* 0x0000002e0204cc10 */ /* 0x001fe2000ff7e0ff */
[-C--:B------:R-:W-:Y:S02]  /*18770*/  @!P4 IMAD R13, R26, R17.reuse, RZ ;  /* 0x000000111a0dc224 */ /* 0x080fe400078e02ff */
[----:B------:R-:W-:Y:S01]  /*18780*/  @!P5 IMAD R25, R25, R17, RZ ;  /* 0x000000111919d224 */ /* 0x000fe200078e02ff */
[----:B------:R0:W-:Y:S01]  /*18790*/  @!P2 STG.E.U8 desc[UR36][R2.64], R11 ;  /* 0x0000000b0200a986 */ /* 0x0001e2000c101124 */
[----:B------:R-:W-:Y:S02]  /*187a0*/  @!P4 IADD3.X R5, R3, UR45, RZ, P3, !PT ;  /* 0x0000002d0305cc10 */ /* 0x000fe40009ffe4ff */
[C---:B------:R-:W-:Y:S01]  /*187b0*/  ISETP.LT.OR P2, PT, R0.reuse, 0x9, !P0 ;  /* 0x000000090000780c */ /* 0x040fe20004741670 */
[----:B------:R-:W-:Y:S01]  /*187c0*/  @!P5 STG.E.U8 desc[UR36][R2.64+0x1], R25 ;  /* 0x000001190200d986 */ /* 0x000fe2000c101124 */
[----:B------:R-:W-:-:S02]  /*187d0*/  ISETP.LT.OR P3, PT, R0, 0x9, !P6 ;  /* 0x000000090000780c */ /* 0x000fc40007761670 */
[----:B--2---:R-:W-:Y:S01]  /*187e0*/  @!P1 IADD3 R6, P5, R2, UR46, RZ ;  /* 0x0000002e02069c10 */ /* 0x004fe2000ffbe0ff */
[----:B------:R1:W-:Y:S01]  /*187f0*/  @!P4 STG.E.U8 desc[UR36][R4.64], R13 ;  /* 0x0000000d0400c986 */ /* 0x0003e2000c101124 */
[----:B------:R-:W-:Y:S01]  /*18800*/  ISETP.LT.OR P4, PT, R0, 0xa, !P0 ;  /* 0x0000000a0000780c */ /* 0x000fe20004781670 */
[----:B------:R-:W-:Y:S01]  /*18810*/  @!P1 IMAD R27, R27, R17, RZ ;  /* 0x000000111b1b9224 */ /* 0x000fe200078e02ff */
[----:B------:R-:W-:-:S05]  /*18820*/  @!P1 IADD3.X R7, R3, UR45, RZ, P5, !PT ;  /* 0x0000002d03079c10 */ /* 0x000fca000affe4ff */
[-C--:B0-----:R-:W-:Y:S01]  /*18830*/  @!P2 IMAD R11, R28, R17.reuse, RZ ;  /* 0x000000111c0ba224 */ /* 0x081fe200078e02ff */
[----:B------:R-:W-:Y:S01]  /*18840*/  @!P1 STG.E.U8 desc[UR36][R6.64+0x1], R27 ;  /* 0x0000011b06009986 */ /* 0x000fe2000c101124 */
[----:B------:R-:W-:Y:S02]  /*18850*/  ISETP.LT.OR P1, PT, R0, 0xa, !P6 ;  /* 0x0000000a0000780c */ /* 0x000fe40007721670 */
[----:B------:R-:W-:Y:S01]  /*18860*/  @!P3 IADD3 R8, P5, R2, UR46, RZ ;  /* 0x0000002e0208bc10 */ /* 0x000fe2000ffbe0ff */
[----:B------:R0:W-:Y:S01]  /*18870*/  @!P2 STG.E.U8 desc[UR36][R2.64+0x8], R11 ;  /* 0x0000080b0200a986 */ /* 0x0001e2000c101124 */
[-C--:B------:R-:W-:Y:S01]  /*18880*/  @!P4 IMAD R29, R29, R17.reuse, RZ ;  /* 0x000000111d1dc224 */ /* 0x080fe200078e02ff */
[----:B------:R-:W-:Y:S01]  /*18890*/  ISETP.LT.OR P2, PT, R0, 0x11, !P0 ;  /* 0x000000110000780c */ /* 0x000fe20004741670 */
[----:B-1----:R-:W-:Y:S01]  /*188a0*/  @!P3 IMAD R13, R30, R17, RZ ;  /* 0x000000111e0db224 */ /* 0x002fe200078e02ff */
[----:B------:R-:W-:Y:S02]  /*188b0*/  @!P3 IADD3.X R9, R3, UR45, RZ, P5, !PT ;  /* 0x0000002d0309bc10 */ /* 0x000fe4000affe4ff */
[----:B------:R-:W-:Y:S04]  /*188c0*/  @!P4 STG.E.U8 desc[UR36][R2.64+0x9], R29 ;  /* 0x0000091d0200c986 */ /* 0x000fe8000c101124 */
[----:B------:R1:W-:Y:S01]  /*188d0*/  @!P3 STG.E.U8 desc[UR36][R8.64+0x8], R13 ;  /* 0x0000080d0800b986 */ /* 0x0003e2000c101124 */
[----:B------:R-:W-:-:S02]  /*188e0*/  ISETP.LT.OR P3, PT, R0, 0x11, !P6 ;  /* 0x000000110000780c */ /* 0x000fc40007761670 */
[----:B------:R-:W-:Y:S02]  /*188f0*/  @!P1 IADD3 R4, P4, R2, UR46, RZ ;  /* 0x0000002e02049c10 */ /* 0x000fe4000ff9e0ff */
[----:B------:R-:W-:Y:S01]  /*18900*/  ISETP.LT.OR P5, PT, R0, 0x12, !P0 ;  /* 0x000000120000780c */ /* 0x000fe200047a1670 */
[-C--:B------:R-:W-:Y:S01]  /*18910*/  @!P1 IMAD R31, R31, R17.reuse, RZ ;  /* 0x000000111f1f9224 */ /* 0x080fe200078e02ff */
[----:B------:R-:W-:Y:S01]  /*18920*/  @!P1 IADD3.X R5, R3, UR45, RZ, P4, !PT ;  /* 0x0000002d03059c10 */ /* 0x000fe2000a7fe4ff */
[----:B0-----:R-:W-:Y:S01]  /*18930*/  @!P2 IMAD R11, R32, R17, RZ ;  /* 0x00000011200ba224 */ /* 0x001fe200078e02ff */
[----:B------:R-:W-:-:S03]  /*18940*/  ISETP.LT.OR P4, PT, R0, 0x12, !P6 ;  /* 0x000000120000780c */ /* 0x000fc60007781670 */
[----:B------:R0:W-:Y:S04]  /*18950*/  @!P1 STG.E.U8 desc[UR36][R4.64+0x9], R31 ;  /* 0x0000091f04009986 */ /* 0x0001e8000c101124 */
[----:B------:R2:W-:Y:S01]  /*18960*/  @!P2 STG.E.U8 desc[UR36][R2.64+0x10], R11 ;  /* 0x0000100b0200a986 */ /* 0x0005e2000c101124 */
[----:B------:R-:W-:Y:S01]  /*18970*/  @!P3 IADD3 R6, P2, R2, UR46, RZ ;  /* 0x0000002e0206bc10 */ /* 0x000fe2000ff5e0ff */
[-C--:B------:R-:W-:Y:S02]  /*18980*/  @!P5 IMAD R33, R33, R17.reuse, RZ ;  /* 0x000000112121d224 */ /* 0x080fe400078e02ff */
[----:B-1----:R-:W-:Y:S01]  /*18990*/  @!P3 IMAD R13, R34, R17, RZ ;  /* 0x00000011220db224 */ /* 0x002fe200078e02ff */
[----:B------:R-:W-:Y:S02]  /*189a0*/  @!P3 IADD3.X R7, R3, UR45, RZ, P2, !PT ;  /* 0x0000002d0307bc10 */ /* 0x000fe400097fe4ff */
[C---:B------:R-:W-:Y:S01]  /*189b0*/  ISETP.LT.OR P2, PT, R0.reuse, 0x19, !P6 ;  /* 0x000000190000780c */ /* 0x040fe20007741670 */
[----:B------:R-:W-:Y:S01]  /*189c0*/  @!P5 STG.E.U8 desc[UR36][R2.64+0x11], R33 ;  /* 0x000011210200d986 */ /* 0x000fe2000c101124 */
[----:B------:R-:W-:-:S02]  /*189d0*/  ISETP.LT.OR P1, PT, R0, 0x19, !P0 ;  /* 0x000000190000780c */ /* 0x000fc40004721670 */
[----:B0-----:R-:W-:Y:S01]  /*189e0*/  @!P4 IADD3 R4, P5, R2, UR46, RZ ;  /* 0x0000002e0204cc10 */ /* 0x001fe2000ffbe0ff */
[----:B------:R0:W-:Y:S01]  /*189f0*/  @!P3 STG.E.U8 desc[UR36][R6.64+0x10], R13 ;  /* 0x0000100d0600b986 */ /* 0x0001e2000c101124 */
        /* <DEDUP_REMOVED lines=10> */
[----:B------:R0:W-:Y:S04]  /*18aa0*/  @!P1 STG.E.U8 desc[UR36][R2.64+0x18], R11 ;  /* 0x0000180b02009986 */ /* 0x0001e8000c101124 */
[----:B------:R-:W-:Y:S01]  /*18ab0*/  @!P3 STG.E.U8 desc[UR36][R2.64+0x19], R37 ;  /* 0x000019250200b986 */ /* 0x000fe2000c101124 */
[----:B------:R-:W-:-:S03]  /*18ac0*/  ISETP.LT.OR P1, PT, R0, 0x21, !P0 ;  /* 0x000000210000780c */ /* 0x000fc60004721670 */
[----:B------:R2:W-:Y:S01]  /*18ad0*/  @!P2 STG.E.U8 desc[UR36][R8.64+0x18], R7 ;  /* 0x000018070800a986 */ /* 0x0005e2000c101124 */
[----:B------:R-:W-:Y:S02]  /*18ae0*/  ISETP.LT.OR P2, PT, R0, 0x21, !P6 ;  /* 0x000000210000780c */ /* 0x000fe40007741670 */
[----:B-1----:R-:W-:Y:S02]  /*18af0*/  @!P4 IADD3 R4, P3, R2, UR46, RZ ;  /* 0x0000002e0204cc10 */ /* 0x002fe4000ff7e0ff */
[C---:B------:R-:W-:Y:S01]  /*18b00*/  ISETP.LT.OR P5, PT, R0.reuse, 0x22, !P0 ;  /* 0x000000220000780c */ /* 0x040fe200047a1670 */
[----:B------:R-:W-:Y:S01]  /*18b10*/  @!P4 IMAD R39, R39, R17, RZ ;  /* 0x000000112727c224 */ /* 0x000fe200078e02ff */
[----:B------:R-:W-:Y:S02]  /*18b20*/  @!P4 IADD3.X R5, R3, UR45, RZ, P3, !PT ;  /* 0x0000002d0305cc10 */ /* 0x000fe40009ffe4ff */
[----:B------:R-:W-:-:S03]  /*18b30*/  ISETP.LT.OR P3, PT, R0, 0x22, !P6 ;  /* 0x000000220000780c */ /* 0x000fc60007761670 */
[----:B------:R1:W-:Y:S02]  /*18b40*/  @!P4 STG.E.U8 desc[UR36][R4.64+0x19], R39 ;  /* 0x000019270400c986 */ /* 0x0003e4000c101124 */
[----:B------:R-:W-:Y:S01]  /*18b50*/  @!P2 IADD3 R6, P4, R2, UR46, RZ ;  /* 0x0000002e0206ac10 */ /* 0x000fe2000ff9e0ff */
[-C--:B0-----:R-:W-:Y:S02]  /*18b60*/  @!P1 IMAD R11, R40, R17.reuse, RZ ;  /* 0x00000011280b9224 */ /* 0x081fe400078e02ff */
[-C--:B------:R-:W-:Y:S01]  /*18b70*/  @!P2 IMAD R13, R42, R17.reuse, RZ ;  /* 0x000000112a0da224 */ /* 0x080fe200078e02ff */
[----:B--2---:R-:W-:Y:S01]  /*18b80*/  @!P2 IADD3.X R7, R3, UR45, RZ, P4, !PT ;  /* 0x0000002d0307ac10 */ /* 0x004fe2000a7fe4ff */
[----:B------:R-:W-:Y:S01]  /*18b90*/  @!P5 IMAD R41, R41, R17, RZ ;  /* 0x000000112929d224 */ /* 0x000fe200078e02ff */
[----:B------:R0:W-:Y:S01]  /*18ba0*/  @!P1 STG.E.U8 desc[UR36][R2.64+0x20], R11 ;  /* 0x0000200b02009986 */ /* 0x0001e2000c101124 */
[C---:B------:R-:W-:Y:S02]  /*18bb0*/  ISETP.LT.OR P1, PT, R0.reuse, 0x29, !P0 ;  /* 0x000000290000780c */ /* 0x040fe40004721670 */
[----:B------:R-:W-:Y:S01]  /*18bc0*/  ISETP.LT.OR P4, PT, R0, 0x29, !P6 ;  /* 0x000000290000780c */ /* 0x000fe20007781670 */
[----:B------:R-:W-:Y:S01]  /*18bd0*/  @!P5 STG.E.U8 desc[UR36][R2.64+0x21], R41 ;  /* 0x000021290200d986 */ /* 0x000fe2000c101124 */
[----:B-1----:R-:W-:-:S03]  /*18be0*/  @!P3 IADD3 R4, P5, R2, UR46, RZ ;  /* 0x0000002e0204bc10 */ /* 0x002fc6000ffbe0ff */
[----:B------:R1:W-:Y:S01]  /*18bf0*/  @!P2 STG.E.U8 desc[UR36][R6.64+0x20], R13 ;  /* 0x0000200d0600a986 */ /* 0x0003e2000c101124 */
[----:B------:R-:W-:Y:S01]  /*18c00*/  ISETP.LT.OR P2, PT, R0, 0x2a, !P0 ;  /* 0x0000002a0000780c */ /* 0x000fe20004741670 */
[----:B------:R-:W-:Y:S01]  /*18c10*/  @!P3 IMAD R43, R43, R17, RZ ;  /* 0x000000112b2bb224 */ /* 0x000fe200078e02ff */
[----:B------:R-:W-:-:S05]  /*18c20*/  @!P3 IADD3.X R5, R3, UR45, RZ, P5, !PT ;  /* 0x0000002d0305bc10 */ /* 0x000fca000affe4ff */
[----:B------:R2:W-:Y:S01]  /*18c30*/  @!P3 STG.E.U8 desc[UR36][R4.64+0x21], R43 ;  /* 0x0000212b0400b986 */ /* 0x0005e2000c101124 */
[----:B------:R-:W-:Y:S01]  /*18c40*/  ISETP.LT.OR P3, PT, R0, 0x2a, !P6 ;  /* 0x0000002a0000780c */ /* 0x000fe20007761670 */
[----:B0-----:R-:W-:Y:S01]  /*18c50*/  @!P1 IMAD R11, R44, R17, RZ ;  /* 0x000000112c0b9224 */ /* 0x001fe200078e02ff */
[----:B------:R-:W-:-:S03]  /*18c60*/  @!P4 IADD3 R8, P5, R2, UR46, RZ ;  /* 0x0000002e0208cc10 */ /* 0x000fc6000ffbe0ff */
[-C--:B------:R-:W-:Y:S01]  /*18c70*/  @!P2 IMAD R45, R45, R17.reuse, RZ ;  /* 0x000000112d2da224 */ /* 0x080fe200078e02ff */
[----:B------:R-:W-:Y:S01]  /*18c80*/  @!P4 IADD3.X R9, R3, UR45, RZ, P5, !PT ;  /* 0x0000002d0309cc10 */ /* 0x000fe2000affe4ff */
[----:B-1----:R-:W-:Y:S01]  /*18c90*/  @!P4 IMAD R7, R46, R17, RZ ;  /* 0x000000112e07c224 */ /* 0x002fe200078e02ff */
[----:B------:R0:W-:Y:S01]  /*18ca0*/  @!P1 STG.E.U8 desc[UR36][R2.64+0x28], R11 ;  /* 0x0000280b02009986 */ /* 0x0001e2000c101124 */
[----:B------:R-:W-:-:S03]  /*18cb0*/  ISETP.LT.OR P1, PT, R0, 0x31, !P0 ;  /* 0x000000310000780c */ /* 0x000fc60004721670 */
[----:B------:R-:W-:Y:S01]  /*18cc0*/  @!P2 STG.E.U8 desc[UR36][R2.64+0x29], R45 ;  /* 0x0000292d0200a986 */ /* 0x000fe2000c101124 */
[C---:B------:R-:W-:Y:S02]  /*18cd0*/  ISETP.LT.OR P2, PT, R0.reuse, 0x31, !P6 ;  /* 0x000000310000780c */ /* 0x040fe40007741670 */
[----:B------:R-:W-:Y:S01]  /*18ce0*/  ISETP.LT.OR P5, PT, R0, 0x32, !P0 ;  /* 0x000000320000780c */ /* 0x000fe200047a1670 */
[----:B------:R1:W-:Y:S01]  /*18cf0*/  @!P4 STG.E.U8 desc[UR36][R8.64+0x28], R7 ;  /* 0x000028070800c986 */ /* 0x0003e2000c101124 */
[----:B--2---:R-:W-:Y:S01]  /*18d00*/  @!P3 IADD3 R4, P4, R2, UR46, RZ ;  /* 0x0000002e0204bc10 */ /* 0x004fe2000ff9e0ff */
[----:B------:R-:W-:-:S03]  /*18d10*/  @!P3 IMAD R47, R47, R17, RZ ;  /* 0x000000112f2fb224 */ /* 0x000fc600078e02ff */
[----:B------:R-:W-:Y:S02]  /*18d20*/  @!P3 IADD3.X R5, R3, UR45, RZ, P4, !PT ;  /* 0x0000002d0305bc10 */ /* 0x000fe4000a7fe4ff */
[----:B------:R-:W-:-:S03]  /*18d30*/  ISETP.LT.OR P4, PT, R0, 0x32, !P6 ;  /* 0x000000320000780c */ /* 0x000fc60007781670 */
[----:B------:R2:W-:Y:S01]  /*18d40*/  @!P3 STG.E.U8 desc[UR36][R4.64+0x29], R47 ;  /* 0x0000292f0400b986 */ /* 0x0005e2000c101124 */
[----:B------:R-:W-:Y:S01]  /*18d50*/  @!P2 IADD3 R6, P3, R2, UR46, RZ ;  /* 0x0000002e0206ac10 */ /* 0x000fe2000ff7e0ff */
[-C--:B0-----:R-:W-:Y:S02]  /*18d60*/  @!P1 IMAD R11, R48, R17.reuse, RZ ;  /* 0x00000011300b9224 */ /* 0x081fe400078e02ff */
[-C--:B------:R-:W-:Y:S01]  /*18d70*/  @!P5 IMAD R49, R49, R17.reuse, RZ ;  /* 0x000000113131d224 */ /* 0x080fe200078e02ff */
[----:B-1----:R-:W-:Y:S01]  /*18d80*/  @!P2 IADD3.X R7, R3, UR45, RZ, P3, !PT ;  /* 0x0000002d0307ac10 */ /* 0x002fe20009ffe4ff */
[----:B------:R-:W-:Y:S01]  /*18d90*/  @!P2 IMAD R13, R50, R17, RZ ;  /* 0x00000011320da224 */ /* 0x000fe200078e02ff */
[----:B------:R0:W-:Y:S01]  /*18da0*/  @!P1 STG.E.U8 desc[UR36][R2.64+0x30], R11 ;  /* 0x0000300b02009986 */ /* 0x0001e2000c101124 */
[C---:B------:R-:W-:Y:S02]  /*18db0*/  ISETP.LT.OR P1, PT, R0.reuse, 0x39, !P0 ;  /* 0x000000390000780c */ /* 0x040fe40004721670 */
[----:B------:R-:W-:Y:S01]  /*18dc0*/  ISETP.LT.OR P3, PT, R0, 0x39, !P6 ;  /* 0x000000390000780c */ /* 0x000fe20007761670 */
[----:B------:R-:W-:Y:S01]  /*18dd0*/  @!P5 STG.E.U8 desc[UR36][R2.64+0x31], R49 ;  /* 0x000031310200d986 */ /* 0x000fe2000c101124 */
[----:B--2---:R-:W-:-:S03]  /*18de0*/  @!P4 IADD3 R4, P5, R2, UR46, RZ ;  /* 0x0000002e0204cc10 */ /* 0x004fc6000ffbe0ff */
        /* <DEDUP_REMOVED lines=148> */
[----:B------:R-:W-:Y:S01]  /*19730*/  ISETP.LT.OR P3, PT, R0, 0x82, !P6 ;  /* 0x000000820000780c */ /* 0x000fe20007761670 */
[-C--:B0-----:R-:W-:Y:S02]  /*19740*/  @!P1 IMAD R11, R88, R17.reuse, RZ ;  /* 0x00000011580b9224 */ /* 0x081fe400078e02ff */
[----:B------:R0:W-:Y:S01]  /*19750*/  @!P4 STG.E.U8 desc[UR36][R4.64+0x79], R87 ;  /* 0x000079570400c986 */ /* 0x0001e2000c101124 */
[----:B------:R-:W-:Y:S01]  /*19760*/  @!P2 IADD3 R6, P4, R2, UR46, RZ ;  /* 0x0000002e0206ac10 */ /* 0x000fe2000ff9e0ff */
[-C--:B------:R-:W-:Y:S02]  /*19770*/  @!P5 IMAD R89, R89, R17.reuse, RZ ;  /* 0x000000115959d224 */ /* 0x080fe400078e02ff */
[----:B------:R-:W-:Y:S01]  /*19780*/  @!P2 IMAD R13, R90, R17, RZ ;  /* 0x000000115a0da224 */ /* 0x000fe200078e02ff */
[----:B-1----:R-:W-:Y:S01]  /*19790*/  @!P2 IADD3.X R7, R3, UR45, RZ, P4, !PT ;  /* 0x0000002d0307ac10 */ /* 0x002fe2000a7fe4ff */
[----:B------:R1:W-:Y:S01]  /*197a0*/  @!P1 STG.E.U8 desc[UR36][R2.64+0x80], R11 ;  /* 0x0000800b02009986 */ /* 0x0003e2000c101124 */
[----:B------:R-:W-:-:S03]  /*197b0*/  ISETP.LT.OR P4, PT, R0, 0x89, !P6 ;  /* 0x000000890000780c */ /* 0x000fc60007781670 */
[----:B------:R-:W-:Y:S01]  /*197c0*/  @!P5 STG.E.U8 desc[UR36][R2.64+0x81], R89 ;  /* 0x000081590200d986 */ /* 0x000fe2000c101124 */
[----:B------:R-:W-:Y:S02]  /*197d0*/  ISETP.LT.OR P1, PT, R0, 0x89, !P0 ;  /* 0x000000890000780c */ /* 0x000fe40004721670 */
[----:B0-----:R-:W-:Y:S01]  /*197e0*/  @!P3 IADD3 R4, P5, R2, UR46, RZ ;  /* 0x0000002e0204bc10 */ /* 0x001fe2000ffbe0ff */
[----:B------:R0:W-:Y:S01]  /*197f0*/  @!P2 STG.E.U8 desc[UR36][R6.64+0x80], R13 ;  /* 0x0000800d0600a986 */ /* 0x0001e2000c101124 */
[----:B------:R-:W-:Y:S01]  /*19800*/  ISETP.LT.OR P2, PT, R0, 0x8a, !P0 ;  /* 0x0000008a0000780c */ /* 0x000fe20004741670 */
[----:B------:R-:W-:Y:S01]  /*19810*/  @!P3 IMAD R91, R91, R17, RZ ;  /* 0x000000115b5bb224 */ /* 0x000fe200078e02ff */
[----:B------:R-:W-:-:S05]  /*19820*/  @!P3 IADD3.X R5, R3, UR45, RZ, P5, !PT ;  /* 0x0000002d0305bc10 */ /* 0x000fca000affe4ff */
[----:B------:R2:W-:Y:S01]  /*19830*/  @!P3 STG.E.U8 desc[UR36][R4.64+0x81], R91 ;  /* 0x0000815b0400b986 */ /* 0x0005e2000c101124 */
[----:B------:R-:W-:Y:S01]  /*19840*/  ISETP.LT.OR P3, PT, R0, 0x8a, !P6 ;  /* 0x0000008a0000780c */ /* 0x000fe20007761670 */
[-C--:B-1----:R-:W-:Y:S01]  /*19850*/  @!P1 IMAD R11, R92, R17.reuse, RZ ;  /* 0x000000115c0b9224 */ /* 0x082fe200078e02ff */
[----:B------:R-:W-:Y:S01]  /*19860*/  @!P4 IADD3 R8, P5, R2, UR46, RZ ;  /* 0x0000002e0208cc10 */ /* 0x000fe2000ffbe0ff */
[-C--:B0-----:R-:W-:Y:S02]  /*19870*/  @!P4 IMAD R7, R94, R17.reuse, RZ ;  /* 0x000000115e07c224 */ /* 0x081fe400078e02ff */
[----:B------:R-:W-:Y:S01]  /*19880*/  @!P2 IMAD R93, R93, R17, RZ ;  /* 0x000000115d5da224 */ /* 0x000fe200078e02ff */
[----:B------:R-:W-:Y:S01]  /*19890*/  @!P4 IADD3.X R9, R3, UR45, RZ, P5, !PT ;  /* 0x0000002d0309cc10 */ /* 0x000fe2000affe4ff */
        /* <DEDUP_REMOVED lines=33> */
[C---:B------:R-:W-:Y:S02]  /*19ab0*/  ISETP.LT.OR P1, PT, R0.reuse, 0xa1, !P0 ;  /* 0x000000a10000780c */ /* 0x040fe40004721670 */
[C---:B------:R-:W-:Y:S01]  /*19ac0*/  ISETP.LT.OR P5, PT, R0.reuse, 0xa2, !P0 ;  /* 0x000000a20000780c */ /* 0x040fe200047a1670 */
[----:B------:R-:W-:Y:S01]  /*19ad0*/  @!P2 STG.E.U8 desc[UR36][R2.64+0x99], R101 ;  /* 0x000099650200a986 */ /* 0x000fe2000c101124 */
[----:B------:R-:W-:-:S03]  /*19ae0*/  ISETP.LT.OR P2, PT, R0, 0xa1, !P6 ;  /* 0x000000a10000780c */ /* 0x000fc60007741670 */
        /* <DEDUP_REMOVED lines=9> */
[----:B------:R2:W-:Y:S01]  /*19b80*/  @!P1 STG.E.U8 desc[UR36][R2.64+0xa0], R11 ;  /* 0x0000a00b02009986 */ /* 0x0005e2000c101124 */
[----:B------:R-:W-:Y:S01]  /*19b90*/  ISETP.LT.OR P1, PT, R0, 0xa9, !P0 ;  /* 0x000000a90000780c */ /* 0x000fe20004721670 */
[----:B-1----:R-:W-:Y:S01]  /*19ba0*/  @!P2 IMAD R9, R106, R17, RZ ;  /* 0x000000116a09a224 */ /* 0x002fe200078e02ff */
[----:B------:R-:W-:Y:S01]  /*19bb0*/  @!P2 IADD3.X R7, R3, UR45, RZ, P4, !PT ;  /* 0x0000002d0307ac10 */ /* 0x000fe2000a7fe4ff */
[----:B------:R-:W-:Y:S01]  /*19bc0*/  @!P5 STG.E.U8 desc[UR36][R2.64+0xa1], R105 ;  /* 0x0000a1690200d986 */ /* 0x000fe2000c101124 */
[----:B------:R-:W-:-:S02]  /*19bd0*/  ISETP.LT.OR P4, PT, R0, 0xaa, !P0 ;  /* 0x000000aa0000780c */ /* 0x000fc40004781670 */
[----:B0-----:R-:W-:Y:S01]  /*19be0*/  @!P3 IADD3 R4, P5, R2, UR46, RZ ;  /* 0x0000002e0204bc10 */ /* 0x001fe2000ffbe0ff */
[----:B------:R0:W-:Y:S01]  /*19bf0*/  @!P2 STG.E.U8 desc[UR36][R6.64+0xa0], R9 ;  /* 0x0000a0090600a986 */ /* 0x0001e2000c101124 */
[C---:B------:R-:W-:Y:S02]  /*19c00*/  ISETP.LT.OR P2, PT, R0.reuse, 0xa9, !P6 ;  /* 0x000000a90000780c */ /* 0x040fe40007741670 */
[----:B------:R-:W-:Y:S02]  /*19c10*/  @!P3 IADD3.X R5, R3, UR45, RZ, P5, !PT ;  /* 0x0000002d0305bc10 */ /* 0x000fe4000affe4ff */
[----:B------:R-:W-:Y:S01]  /*19c20*/  ISETP.LT.OR P5, PT, R0, 0xaa, !P6 ;  /* 0x000000aa0000780c */ /* 0x000fe200077a1670 */
[-C--:B------:R-:W-:Y:S02]  /*19c30*/  @!P3 IMAD R107, R107, R17.reuse, RZ ;  /* 0x000000116b6bb224 */ /* 0x080fe400078e02ff */
[-C--:B--2---:R-:W-:Y:S02]  /*19c40*/  @!P1 IMAD R11, R108, R17.reuse, RZ ;  /* 0x000000116c0b9224 */ /* 0x084fe400078e02ff */
[----:B------:R-:W-:Y:S01]  /*19c50*/  @!P4 IMAD R109, R109, R17, RZ ;  /* 0x000000116d6dc224 */ /* 0x000fe200078e02ff */
[----:B------:R-:W-:Y:S01]  /*19c60*/  @!P3 STG.E.U8 desc[UR36][R4.64+0xa1], R107 ;  /* 0x0000a16b0400b986 */ /* 0x000fe2000c101124 */
[----:B------:R-:W-:-:S03]  /*19c70*/  ISETP.LT.OR P3, PT, R0, 0xb1, !P0 ;  /* 0x000000b10000780c */ /* 0x000fc60004761670 */
[----:B------:R1:W-:Y:S01]  /*19c80*/  @!P1 STG.E.U8 desc[UR36][R2.64+0xa8], R11 ;  /* 0x0000a80b02009986 */ /* 0x0003e2000c101124 */
[----:B0-----:R-:W-:-:S03]  /*19c90*/  @!P2 IADD3 R6, P1, R2, UR46, RZ ;  /* 0x0000002e0206ac10 */ /* 0x001fc6000ff3e0ff */
[----:B------:R-:W-:Y:S01]  /*19ca0*/  @!P4 STG.E.U8 desc[UR36][R2.64+0xa9], R109 ;  /* 0x0000a96d0200c986 */ /* 0x000fe2000c101124 */
[----:B------:R-:W-:Y:S01]  /*19cb0*/  @!P5 IADD3 R8, P4, R2, UR46, RZ ;  /* 0x0000002e0208dc10 */ /* 0x000fe2000ff9e0ff */
[-C--:B------:R-:W-:Y:S01]  /*19cc0*/  @!P2 IMAD R13, R110, R17.reuse, RZ ;  /* 0x000000116e0da224 */ /* 0x080fe200078e02ff */
[----:B------:R-:W-:Y:S01]  /*19cd0*/  @!P2 IADD3.X R7, R3, UR45, RZ, P1, !PT ;  /* 0x0000002d0307ac10 */ /* 0x000fe20008ffe4ff */
[-C--:B------:R-:W-:Y:S01]  /*19ce0*/  @!P5 IMAD R111, R111, R17.reuse, RZ ;  /* 0x000000116f6fd224 */ /* 0x080fe200078e02ff */
[C---:B------:R-:W-:Y:S02]  /*19cf0*/  ISETP.LT.OR P1, PT, R0.reuse, 0xb2, !P0 ;  /* 0x000000b20000780c */ /* 0x040fe40004721670 */
[----:B------:R-:W-:Y:S01]  /*19d00*/  @!P5 IADD3.X R9, R3, UR45, RZ, P4, !PT ;  /* 0x0000002d0309dc10 */ /* 0x000fe2000a7fe4ff */
[----:B------:R0:W-:Y:S04]  /*19d10*/  @!P2 STG.E.U8 desc[UR36][R6.64+0xa8], R13 ;  /* 0x0000a80d0600a986 */ /* 0x0001e8000c101124 */
[----:B------:R2:W-:Y:S01]  /*19d20*/  @!P5 STG.E.U8 desc[UR36][R8.64+0xa9], R111 ;  /* 0x0000a96f0800d986 */ /* 0x0005e2000c101124 */
[----:B------:R-:W-:Y:S01]  /*19d30*/  ISETP.LT.OR P5, PT, R0, 0xb1, !P6 ;  /* 0x000000b10000780c */ /* 0x000fe200077a1670 */
[----:B-1----:R-:W-:Y:S01]  /*19d40*/  @!P3 IMAD R11, R112, R17, RZ ;  /* 0x00000011700bb224 */ /* 0x002fe200078e02ff */
[----:B------:R-:W-:-:S03]  /*19d50*/  ISETP.LT.OR P4, PT, R0, 0xb2, !P6 ;  /* 0x000000b20000780c */ /* 0x000fc60007781670 */
[-C--:B------:R-:W-:Y:S01]  /*19d60*/  @!P1 IMAD R113, R113, R17.reuse, RZ ;  /* 0x0000001171719224 */ /* 0x080fe200078e02ff */
[----:B------:R1:W-:Y:S01]  /*19d70*/  @!P3 STG.E.U8 desc[UR36][R2.64+0xb0], R11 ;  /* 0x0000b00b0200b986 */ /* 0x0003e2000c101124 */
[C---:B------:R-:W-:Y:S02]  /*19d80*/  ISETP.LT.OR P3, PT, R0.reuse, 0xb9, !P6 ;  /* 0x000000b90000780c */ /* 0x040fe40007761670 */
[C---:B------:R-:W-:Y:S01]  /*19d90*/  ISETP.LT.OR P6, PT, R0.reuse, 0xba, !P6 ;  /* 0x000000ba0000780c */ /* 0x040fe200077c1670 */
[----:B------:R3:W-:Y:S01]  /*19da0*/  @!P1 STG.E.U8 desc[UR36][R2.64+0xb1], R113 ;  /* 0x0000b17102009986 */ /* 0x0007e2000c101124 */
[C---:B------:R-:W-:Y:S02]  /*19db0*/  ISETP.LT.OR P2, PT, R0.reuse, 0xb9, !P0 ;  /* 0x000000b90000780c */ /* 0x040fe40004741670 */
[----:B------:R-:W-:Y:S02]  /*19dc0*/  ISETP.LT.OR P0, PT, R0, 0xba, !P0 ;  /* 0x000000ba0000780c */ /* 0x000fe40004701670 */
[----:B------:R-:W-:Y:S01]  /*19dd0*/  @!P5 IADD3 R4, P1, R2, UR46, RZ ;  /* 0x0000002e0204dc10 */ /* 0x000fe2000ff3e0ff */
[----:B0-----:R-:W-:-:S03]  /*19de0*/  @!P5 IMAD R13, R114, R17, RZ ;  /* 0x00000011720dd224 */ /* 0x001fc600078e02ff */
[----:B------:R-:W-:Y:S02]  /*19df0*/  @!P5 IADD3.X R5, R3, UR45, RZ, P1, !PT ;  /* 0x0000002d0305dc10 */ /* 0x000fe40008ffe4ff */
[C---:B------:R-:W-:Y:S01]  /*19e00*/  @!P4 IADD3 R6, P1, R2.reuse, UR46, RZ ;  /* 0x0000002e0206cc10 */ /* 0x040fe2000ff3e0ff */
[-C--:B------:R-:W-:Y:S02]  /*19e10*/  @!P4 IMAD R115, R115, R17.reuse, RZ ;  /* 0x000000117373c224 */ /* 0x080fe400078e02ff */
[----:B------:R3:W-:Y:S01]  /*19e20*/  @!P5 STG.E.U8 desc[UR36][R4.64+0xb0], R13 ;  /* 0x0000b00d0400d986 */ /* 0x0007e2000c101124 */
[----:B------:R-:W-:Y:S02]  /*19e30*/  @!P4 IADD3.X R7, R3, UR45, RZ, P1, !PT ;  /* 0x0000002d0307cc10 */ /* 0x000fe40008ffe4ff */
[----:B--2---:R-:W-:Y:S01]  /*19e40*/  @!P3 IADD3 R8, P1, R2, UR46, RZ ;  /* 0x0000002e0208bc10 */ /* 0x004fe2000ff3e0ff */
[-C--:B------:R-:W-:Y:S01]  /*19e50*/  @!P2 IMAD R15, R116, R17.reuse, RZ ;  /* 0x00000011740fa224 */ /* 0x080fe200078e02ff */
[----:B------:R-:W-:Y:S01]  /*19e60*/  @!P6 IADD3 R10, P5, R2, UR46, RZ ;  /* 0x0000002e020aec10 */ /* 0x000fe2000ffbe0ff */
[-C--:B------:R-:W-:Y:S01]  /*19e70*/  @!P0 IMAD R117, R117, R17.reuse, RZ ;  /* 0x0000001175758224 */ /* 0x080fe200078e02ff */
[C---:B------:R-:W-:Y:S01]  /*19e80*/  @!P3 IADD3.X R9, R3.reuse, UR45, RZ, P1, !PT ;  /* 0x0000002d0309bc10 */ /* 0x040fe20008ffe4ff */
[-C--:B------:R-:W-:Y:S01]  /*19e90*/  @!P3 IMAD R21, R118, R17.reuse, RZ ;  /* 0x000000117615b224 */ /* 0x080fe200078e02ff */
[----:B-1----:R-:W-:Y:S01]  /*19ea0*/  @!P6 IADD3.X R11, R3, UR45, RZ, P5, !PT ;  /* 0x0000002d030bec10 */ /* 0x002fe2000affe4ff */
[----:B------:R-:W-:Y:S01]  /*19eb0*/  @!P6 IMAD R119, R119, R17, RZ ;  /* 0x000000117777e224 */ /* 0x000fe200078e02ff */
[----:B------:R3:W-:Y:S04]  /*19ec0*/  @!P4 STG.E.U8 desc[UR36][R6.64+0xb1], R115 ;  /* 0x0000b1730600c986 */ /* 0x0007e8000c101124 */
[----:B------:R3:W-:Y:S04]  /*19ed0*/  @!P2 STG.E.U8 desc[UR36][R2.64+0xb8], R15 ;  /* 0x0000b80f0200a986 */ /* 0x0007e8000c101124 */
[----:B------:R3:W-:Y:S04]  /*19ee0*/  @!P0 STG.E.U8 desc[UR36][R2.64+0xb9], R117 ;  /* 0x0000b97502008986 */ /* 0x0007e8000c101124 */
[----:B------:R3:W-:Y:S04]  /*19ef0*/  @!P3 STG.E.U8 desc[UR36][R8.64+0xb8], R21 ;  /* 0x0000b8150800b986 */ /* 0x0007e8000c101124 */
[----:B------:R3:W-:Y:S02]  /*19f00*/  @!P6 STG.E.U8 desc[UR36][R10.64+0xb9], R119 ;  /* 0x0000b9770a00e986 */ /* 0x0007e4000c101124 */
.L_x_606:
[----:B------:R-:W-:Y:S05]  /*19f10*/  BSYNC B0 ;  /* 0x0000000000007941 */ /* 0x000fea0003800000 */
.L_x_28:
[----:B--23--:R-:W2:Y:S01]  /*19f20*/  LDL.LU R2, [R1+0x180] ;  /* 0x0001800001027983 */ /* 0x00cea20000300800 */
[----:B------:R-:W-:Y:S01]  /*19f30*/  ULDC UR4, c[0x0][0xc] ;  /* 0x0000030000047ab9 */ /* 0x000fe20000000800 */
[----:B------:R-:W-:Y:S01]  /*19f40*/  ULDC UR5, c[0x0][0x10] ;  /* 0x0000040000057ab9 */ /* 0x000fe20000000800 */
[----:B0-----:R-:W2:Y:S01]  /*19f50*/  LDC R5, c[0x0][0x14] ;  /* 0x00000500ff057b82 */ /* 0x001ea20000000800 */
[----:B------:R-:W-:Y:S01]  /*19f60*/  UIMAD.WIDE.U32 UR4, UR4, UR5, URZ ;  /* 0x00000005040472a5 */ /* 0x000fe2000f8e003f */
[----:B-1----:R-:W-:Y:S01]  /*19f70*/  IMAD.MOV.U32 R3, RZ, RZ, R19 ;  /* 0x000000ffff037224 */ /* 0x002fe200078e0013 */
[----:B------:R-:W-:Y:S01]  /*19f80*/  UMOV UR43, 0xffffffff ;  /* 0xffffffff002b7882 */ /* 0x000fe20000000000 */
[----:B------:R-:W-:Y:S01]  /*19f90*/  UMOV UR44, 0xffffffff ;  /* 0xffffffff002c7882 */ /* 0x000fe20000000000 */
[----:B------:R-:W-:Y:S02]  /*19fa0*/  PRMT R0, RZ, 0x7610, R0 ;  /* 0x00007610ff007816 */ /* 0x000fe40000000000 */
[----:B--2---:R-:W-:-:S04]  /*19fb0*/  IMAD.WIDE.U32 R2, R5, UR4, R2 ;  /* 0x0000000405027c25 */ /* 0x004fc8000f8e0002 */
[----:B------:R-:W-:Y:S02]  /*19fc0*/  IMAD.MOV.U32 R4, RZ, RZ, R2 ;  /* 0x000000ffff047224 */ /* 0x000fe400078e0002 */
[----:B------:R-:W-:Y:S01]  /*19fd0*/  IMAD R5, R5, UR5, RZ ;  /* 0x0000000505057c24 */ /* 0x000fe2000f8e02ff */
[----:B------:R-:W-:Y:S02]  /*19fe0*/  ULDC.64 UR4, c[0x0][0x650] ;  /* 0x0001940000047ab9 */ /* 0x000fe40000000a00 */
[----:B------:R0:W-:Y:S01]  /*19ff0*/  STL [R1+0x180], R4 ;  /* 0x0001800401007387 */ /* 0x0001e20000100800 */
[----:B------:R-:W-:Y:S01]  /*1a000*/  IMAD.IADD R19, R3, 0x1, R5 ;  /* 0x0000000103137824 */ /* 0x000fe200078e0205 */
[----:B------:R-:W-:-:S04]  /*1a010*/  ISETP.GE.U32.AND P0, PT, R2, UR4, PT ;  /* 0x0000000402007c0c */ /* 0x000fc8000bf06070 */
[----:B------:R-:W-:-:S13]  /*1a020*/  ISETP.GE.U32.AND.EX P0, PT, R19, UR5, PT, P0 ;  /* 0x0000000513007c0c */ /* 0x000fda000bf06100 */
[----:B0-----:R-:W-:Y:S05]  /*1a030*/  @P0 BRA `(.L_x_607) ;  /* 0x0000000400880947 */ /* 0x001fea0003800000 */
[----:B------:R-:W0:Y:S01]  /*1a040*/  S2UR UR6, SR_CTAID.X ;  /* 0x00000000000679c3 */ /* 0x000e220000002500 */
[----:B------:R-:W-:Y:S01]  /*1a050*/  ULDC.64 UR12, c[0x0][0x628] ;  /* 0x00018a00000c7ab9 */ /* 0x000fe20000000a00 */
[----:B------:R-:W-:Y:S01]  /*1a060*/  ULDC UR4, c[0x0][0x150] ;  /* 0x0000540000047ab9 */ /* 0x000fe20000000800 */
[----:B------:R-:W-:Y:S01]  /*1a070*/  ISETP.NE.U32.AND P0, PT, RZ, UR12, PT ;  /* 0x0000000cff007c0c */ /* 0x000fe2000bf05070 */
[----:B------:R-:W-:Y:S01]  /*1a080*/  ULDC UR15, c[0x0][0x630] ;  /* 0x00018c00000f7ab9 */ /* 0x000fe20000000800 */
[C---:B------:R-:W-:Y:S01]  /*1a090*/  R2UR UR16, R4.reuse ;  /* 0x00000000041072ca */ /* 0x040fe200000e0000 */
[----:B------:R-:W-:Y:S01]  /*1a0a0*/  ULDC UR18, c[0x0][0x154] ;  /* 0x0000550000127ab9 */ /* 0x000fe20000000800 */
[----:B------:R-:W-:Y:S01]  /*1a0b0*/  ISETP.NE.AND.EX P0, PT, RZ, UR13, PT, P0 ;  /* 0x0000000dff007c0c */ /* 0x000fe2000bf05300 */
[----:B------:R-:W1:Y:S01]  /*1a0c0*/  S2UR UR19, SR_CTAID.Y ;  /* 0x00000000001379c3 */ /* 0x000e620000002600 */
[----:B------:R-:W-:Y:S02]  /*1a0d0*/  R2UR UR17, R19 ;  /* 0x00000000131172ca */ /* 0x000fe400000e0000 */
[----:B------:R-:W-:-:S02]  /*1a0e0*/  R2UR UR10, R4 ;  /* 0x00000000040a72ca */ /* 0x000fc400000e0000 */
[----:B------:R-:W-:Y:S02]  /*1a0f0*/  R2UR UR11, R19 ;  /* 0x00000000130b72ca */ /* 0x000fe400000e0000 */
[----:B0-----:R-:W-:-:S05]  /*1a100*/  I2FP.F32.U32 R0, UR6 ;  /* 0x0000000600007c45 */ /* 0x001fca0008201000 */
[----:B------:R-:W-:-:S04]  /*1a110*/  FMUL R0, R0, UR4 ;  /* 0x0000000400007c20 */ /* 0x000fc80008400000 */
[----:B------:R0:W2:Y:S01]  /*1a120*/  F2I.U32.TRUNC.NTZ R2, R0 ;  /* 0x0000000000027305 */ /* 0x0000a2000020f000 */
[----:B-1----:R-:W-:Y:S05]  /*1a130*/  @!P0 BRA `(.L_x_608) ;  /* 0x0000000000308947 */ /* 0x002fea0003800000 */
        /* <DEDUP_REMOVED lines=12> */
.L_x_608:
[----:B------:R-:W-:Y:S01]  /*1a200*/  USHF.R.U64 UR44, UR10, UR15, UR11 ;  /* 0x0000000f0a2c7299 */ /* 0x000fe2000800120b */
[----:B0-----:R-:W-:Y:S01]  /*1a210*/  I2FP.F32.U32 R0, UR19 ;  /* 0x0000001300007c45 */ /* 0x001fe20008201000 */
[----:B------:R-:W-:Y:S01]  /*1a220*/  USHF.R.U32.HI UR4, URZ, UR15, UR11 ;  /* 0x0000000f3f047299 */ /* 0x000fe2000801160b */
[----:B--2---:R-:W-:Y:S01]  /*1a230*/  R2UR UR14, R2 ;  /* 0x00000000020e72ca */ /* 0x004fe200000e0000 */
        /* <DEDUP_REMOVED lines=11> */
[----:B------:R-:W-:Y:S02]  /*1a2f0*/  ULDC UR21, c[0x0][0x658] ;  /* 0x0001960000157ab9 */ /* 0x000fe40000000800 */
[----:B------:R-:W-:Y:S01]  /*1a300*/  UIADD3 UR9, UR11, UR9, URZ ;  /* 0x000000090b097290 */ /* 0x000fe2000fffe03f */
[----:B------:R-:W-:Y:S01]  /*1a310*/  UMOV UR16, 0xffffffff ;  /* 0xffffffff00107882 */ /* 0x000fe20000000000 */
[----:B------:R-:W-:Y:S01]  /*1a320*/  ULDC.64 UR4, c[0x0][0x640] ;  /* 0x0001900000047ab9 */ /* 0x000fe20000000a00 */
[----:B------:R-:W-:Y:S01]  /*1a330*/  USHF.L.U32 UR16, UR16, UR21, URZ ;  /* 0x0000001510107299 */ /* 0x000fe2000800063f */
[----:B------:R-:W-:Y:S01]  /*1a340*/  ISETP.NE.U32.AND P0, PT, RZ, UR4, PT ;  /* 0x00000004ff007c0c */ /* 0x000fe2000bf05070 */
[----:B------:R-:W-:-:S02]  /*1a350*/  USHF.R.U64 UR17, UR10, UR12, UR9 ;  /* 0x0000000c0a117299 */ /* 0x000fc40008001209 */
[----:B------:R-:W-:Y:S01]  /*1a360*/  USHF.R.U32.HI UR9, URZ, UR12, UR9 ;  /* 0x0000000c3f097299 */ /* 0x000fe20008011609 */
[----:B0-----:R-:W-:Y:S01]  /*1a370*/  R2UR UR15, R0 ;  /* 0x00000000000f72ca */ /* 0x001fe200000e0000 */
[----:B------:R-:W-:Y:S01]  /*1a380*/  ULDC UR18, c[0x0][0x608] ;  /* 0x0001820000127ab9 */ /* 0x000fe20000000800 */
[----:B------:R-:W-:Y:S01]  /*1a390*/  ULOP3.LUT UR42, URZ, UR16, URZ, 0x33, !UPT ;  /* 0x000000103f2a7292 */ /* 0x000fe2000f8e333f */
[----:B------:R-:W-:Y:S01]  /*1a3a0*/  ISETP.NE.AND.EX P0, PT, RZ, UR5, PT, P0 ;  /* 0x00000005ff007c0c */ /* 0x000fe2000bf05300 */
[----:B------:R-:W-:Y:S02]  /*1a3b0*/  USHF.R.U64 UR16, UR17, UR18, UR9 ;  /* 0x0000001211107299 */ /* 0x000fe40008001209 */
[----:B------:R-:W-:Y:S02]  /*1a3c0*/  USHF.R.U32.HI UR9, URZ, UR18, UR9 ;  /* 0x000000123f097299 */ /* 0x000fe40008011609 */
[----:B------:R-:W-:Y:S02]  /*1a3d0*/  UIADD3 UR14, -UR14, URZ, URZ ;  /* 0x0000003f0e0e7290 */ /* 0x000fe4000fffe13f */
[----:B------:R-:W-:Y:S01]  /*1a3e0*/  USHF.R.U64 UR18, UR16, UR21, UR9 ;  /* 0x0000001510127299 */ /* 0x000fe20008001209 */
[----:B------:R-:W-:Y:S01]  /*1a3f0*/  UMOV UR20, 0x1 ;  /* 0x0000000100147882 */ /* 0x000fe20000000000 */
[----:B------:R-:W-:Y:S01]  /*1a400*/  ULDC UR13, c[0x0][0x144] ;  /* 0x00005100000d7ab9 */ /* 0x000fe20000000800 */
[----:B------:R-:W-:Y:S01]  /*1a410*/  ULDC UR7, c[0x0][0x600] ;  /* 0x0001800000077ab9 */ /* 0x000fe20000000800 */
[----:B------:R-:W-:-:S02]  /*1a420*/  USHF.L.U32 UR24, UR20, UR21, URZ ;  /* 0x0000001514187299 */ /* 0x000fc4000800063f */
[----:B------:R-:W-:Y:S02]  /*1a430*/  USHF.R.U32.HI UR9, URZ, UR21, UR9 ;  /* 0x000000153f097299 */ /* 0x000fe40008011609 */
[----:B------:R-:W-:Y:S02]  /*1a440*/  UIMAD UR21, UR13, UR14, UR6 ;  /* 0x0000000e0d1572a4 */ /* 0x000fe4000f8e0206 */
[----:B------:R-:W-:Y:S02]  /*1a450*/  UIADD3 UR8, UR7, -0x1, URZ ;  /* 0xffffffff07087890 */ /* 0x000fe4000fffe03f */
[----:B------:R-:W-:Y:S01]  /*1a460*/  UIADD3 UR20, -UR15, URZ, URZ ;  /* 0x0000003f0f147290 */ /* 0x000fe2000fffe13f */
        /* <DEDUP_REMOVED lines=17> */
.L_x_609:
[----:B------:R-:W-:Y:S01]  /*1a580*/  UISETP.NE.AND UP0, UPT, UR41, URZ, UPT ;  /* 0x0000003f2900728c */ /* 0x000fe2000bf05270 */
[----:B------:R-:W-:Y:S01]  /*1a590*/  IMAD.MOV.U32 R0, RZ, RZ, 0x1 ;  /* 0x00000001ff007424 */ /* 0x000fe200078e00ff */
[----:B------:R-:W-:Y:S02]  /*1a5a0*/  USHF.R.U64 UR4, UR6, UR22, UR9 ;  /* 0x0000001606047299 */ /* 0x000fe40008001209 */
[----:B------:R-:W-:Y:S02]  /*1a5b0*/  ULOP3.LUT UR42, UR16, UR42, URZ, 0xc0, !UPT ;  /* 0x0000002a102a7292 */ /* 0x000fe4000f8ec03f */
[----:B------:R-:W-:Y:S02]  /*1a5c0*/  UIADD3 UR5, -UR4, URZ, URZ ;  /* 0x0000003f04057290 */ /* 0x000fe4000fffe13f */
[----:B------:R-:W-:Y:S02]  /*1a5d0*/  UIMAD UR42, UR24, UR4, UR42 ;  /* 0x00000004182a72a4 */ /* 0x000fe4000f8e022a */
[----:B------:R-:W-:-:S02]  /*1a5e0*/  ULOP3.LUT UR8, UR17, UR8, URZ, 0xc0, !UPT ;  /* 0x0000000811087292 */ /* 0x000fc4000f8ec03f */
[----:B------:R-:W-:Y:S02]  /*1a5f0*/  @UP0 UIMAD UR21, UR25, UR20, UR19 ;  /* 0x00000014191502a4 */ /* 0x000fe4000f8e0213 */
[----:B------:R-:W-:-:S03]  /*1a600*/  UIMAD UR4, UR5, UR23, UR18 ;  /* 0x00000017050472a4 */ /* 0x000fc6000f8e0212 */
[----:B------:R-:W-:Y:S01]  /*1a610*/  ULDC UR5, c[0x0][0x610] ;  /* 0x0001840000057ab9 */ /* 0x000fe20000000800 */
[----:B------:R-:W-:Y:S02]  /*1a620*/  UIMAD UR4, UR4, UR7, UR8 ;  /* 0x00000007040472a4 */ /* 0x000fe4000f8e0208 */
[----:B------:R-:W-:-:S04]  /*1a630*/  UIMAD UR42, UR42, UR5, UR21 ;  /* 0x000000052a2a72a4 */ /* 0x000fc8000f8e0215 */
[----:B------:R-:W-:Y:S02]  /*1a640*/  USEL UR43, UR4, UR42, !UP0 ;  /* 0x0000002a042b7287 */ /* 0x000fe4000c000000 */
[----:B------:R-:W-:-:S12]  /*1a650*/  USEL UR42, UR42, UR4, !UP0 ;  /* 0x000000042a2a7287 */ /* 0x000fd8000c000000 */
.L_x_607:
[----:B------:R-:W-:-:S13]  /*1a660*/  LOP3.LUT P0, RZ, R0, 0xff, RZ, 0xc0, !PT ;  /* 0x000000ff00ff7812 */ /* 0x000fda000780c0ff */
[----:B------:R-:W-:Y:S05]  /*1a670*/  @P0 BRA `(.L_x_610) ;  /* 0xfffffe6800a40947 */ /* 0x000fea000383ffff */
[----:B------:R-:W-:Y:S05]  /*1a680*/  EXIT ;  /* 0x000000000000794d */ /* 0x000fea0003800000 */
.L_x_3:
[----:B------:R-:W2:Y:S01]  /*1a690*/  LDL R3, [R1+0x180] ;  /* 0x0001800001037983 */ /* 0x000ea20000100800 */
[----:B------:R-:W-:Y:S01]  /*1a6a0*/  ULDC.64 UR8, c[0x0][0x650] ;  /* 0x0001940000087ab9 */ /* 0x000fe20000000a00 */
[----:B------:R-:W-:Y:S01]  /*1a6b0*/  PRMT R0, RZ, 0x7610, R0 ;  /* 0x00007610ff007816 */ /* 0x000fe20000000000 */
[----:B------:R-:W-:Y:S02]  /*1a6c0*/  IMAD.MOV.U32 R5, RZ, RZ, -0x1 ;  /* 0xffffffffff057424 */ /* 0x000fe400078e00ff */
[----:B------:R-:W-:Y:S02]  /*1a6d0*/  IMAD.MOV.U32 R2, RZ, RZ, -0x1 ;  /* 0xffffffffff027424 */ /* 0x000fe400078e00ff */
[----:B------:R-:W-:Y:S01]  /*1a6e0*/  IMAD.MOV.U32 R10, RZ, RZ, -0x1 ;  /* 0xffffffffff0a7424 */ /* 0x000fe200078e00ff */
[----:B--2---:R-:W-:-:S04]  /*1a6f0*/  ISETP.GE.U32.AND P0, PT, R3, UR8, PT ;  /* 0x0000000803007c0c */ /* 0x004fc8000bf06070 */
[----:B------:R-:W-:-:S13]  /*1a700*/  ISETP.GE.U32.AND.EX P0, PT, R19, UR9, PT, P0 ;  /* 0x0000000913007c0c */ /* 0x000fda000bf06100 */
[----:B------:R-:W-:Y:S05]  /*1a710*/  @P0 BRA `(.L_x_611) ;  /* 0x00000004008c0947 */ /* 0x000fea0003800000 */
[----:B------:R-:W-:Y:S01]  /*1a720*/  I2FP.F32.U32 R0, UR4 ;  /* 0x0000000400007c45 */ /* 0x000fe20008201000 */
[----:B0-----:R-:W-:Y:S01]  /*1a730*/  ULDC.64 UR16, c[0x0][0x628] ;  /* 0x00018a0000107ab9 */ /* 0x001fe20000000a00 */
        /* <DEDUP_REMOVED lines=24> */
.L_x_612:
        /* <DEDUP_REMOVED lines=24> */
[----:B------:R-:W-:Y:S01]  /*1aa40*/  UMOV UR19, 0x1 ;  /* 0x0000000100137882 */ /* 0x000fe20000000000 */
[----:B------:R-:W-:Y:S01]  /*1aa50*/  ULDC UR20, c[0x0][0x608] ;  /* 0x0001820000147ab9 */ /* 0x000fe20000000800 */
[----:B------:R-:W-:Y:S01]  /*1aa60*/  USHF.L.U32 UR26, UR19, UR23, URZ ;  /* 0x00000017131a7299 */ /* 0x000fe2000800063f */
[----:B------:R-:W-:Y:S01]  /*1aa70*/  ISETP.NE.AND.EX P0, PT, RZ, UR9, PT, P0 ;  /* 0x00000009ff007c0c */ /* 0x000fe2000bf05300 */
[----:B------:R-:W-:Y:S02]  /*1aa80*/  USHF.R.U64 UR19, UR18, UR20, UR11 ;  /* 0x0000001412137299 */ /* 0x000fe4000800120b */
[----:B------:R-:W-:Y:S02]  /*1aa90*/  USHF.R.U32.HI UR11, URZ, UR20, UR11 ;  /* 0x000000143f0b7299 */ /* 0x000fe4000801160b */
[----:B------:R-:W-:-:S02]  /*1aaa0*/  UIADD3 UR15, -UR15, URZ, URZ ;  /* 0x0000003f0f0f7290 */ /* 0x000fc4000fffe13f */
[----:B------:R-:W-:Y:S01]  /*1aab0*/  USHF.R.U64 UR20, UR19, UR23, UR11 ;  /* 0x0000001713147299 */ /* 0x000fe2000800120b */
[----:B------:R-:W-:Y:S01]  /*1aac0*/  ULDC UR16, c[0x0][0x144] ;  /* 0x0000510000107ab9 */ /* 0x000fe20000000800 */
[----:B------:R-:W-:Y:S01]  /*1aad0*/  ULDC UR6, c[0x0][0x600] ;  /* 0x0001800000067ab9 */ /* 0x000fe20000000800 */
[----:B------:R-:W-:Y:S02]  /*1aae0*/  USHF.R.U32.HI UR11, URZ, UR23, UR11 ;  /* 0x000000173f0b7299 */ /* 0x000fe4000801160b */
[----:B------:R-:W-:Y:S02]  /*1aaf0*/  UIMAD UR23, UR16, UR15, UR4 ;  /* 0x0000000f101772a4 */ /* 0x000fe4000f8e0204 */
[----:B------:R-:W-:Y:S02]  /*1ab00*/  UIADD3 UR22, UR6, -0x1, URZ ;  /* 0xffffffff06167890 */ /* 0x000fe4000fffe03f */
[----:B------:R-:W-:Y:S02]  /*1ab10*/  ULOP3.LUT UR27, URZ, UR13, URZ, 0x33, !UPT ;  /* 0x0000000d3f1b7292 */ /* 0x000fe4000f8e333f */
        /* <DEDUP_REMOVED lines=18> */
.L_x_613:
[----:B------:R-:W-:Y:S01]  /*1ac40*/  UISETP.NE.AND UP0, UPT, UR41, URZ, UPT ;  /* 0x0000003f2900728c */ /* 0x000fe2000bf05270 */
[----:B------:R-:W-:Y:S01]  /*1ac50*/  IMAD.MOV.U32 R0, RZ, RZ, 0x1 ;  /* 0x00000001ff007424 */ /* 0x000fe200078e00ff */
[----:B------:R-:W-:Y:S01]  /*1ac60*/  USHF.R.U64 UR8, UR4, UR24, UR11 ;  /* 0x0000001804087299 */ /* 0x000fe2000800120b */
[----:B------:R-:W-:Y:S01]  /*1ac70*/  IMAD.U32 R10, RZ, RZ, UR5 ;  /* 0x00000005ff0a7e24 */ /* 0x000fe2000f8e00ff */
[----:B------:R-:W-:Y:S02]  /*1ac80*/  ULOP3.LUT UR4, UR19, UR27, URZ, 0xc0, !UPT ;  /* 0x0000001b13047292 */ /* 0x000fe4000f8ec03f */
[----:B------:R-:W-:Y:S02]  /*1ac90*/  ULOP3.LUT UR18, UR18, UR22, URZ, 0xc0, !UPT ;  /* 0x0000001612127292 */ /* 0x000fe4000f8ec03f */
[----:B------:R-:W-:-:S03]  /*1aca0*/  UIMAD UR4, UR26, UR8, UR4 ;  /* 0x000000081a0472a4 */ /* 0x000fc6000f8e0204 */
[----:B------:R-:W-:Y:S02]  /*1acb0*/  @UP0 UIMAD UR23, UR28, UR21, UR7 ;  /* 0x000000151c1702a4 */ /* 0x000fe4000f8e0207 */
[----:B------:R-:W-:-:S03]  /*1acc0*/  UIADD3 UR7, -UR8, URZ, URZ ;  /* 0x0000003f08077290 */ /* 0x000fc6000fffe13f */
[----:B------:R-:W-:Y:S01]  /*1acd0*/  ULDC UR8, c[0x0][0x610] ;  /* 0x0001840000087ab9 */ /* 0x000fe20000000800 */
[----:B------:R-:W-:Y:S02]  /*1ace0*/  UIMAD UR7, UR7, UR25, UR20 ;  /* 0x00000019070772a4 */ /* 0x000fe4000f8e0214 */
[----:B------:R-:W-:Y:S02]  /*1acf0*/  UIMAD UR4, UR4, UR8, UR23 ;  /* 0x00000008040472a4 */ /* 0x000fe4000f8e0217 */
[----:B------:R-:W-:-:S04]  /*1ad00*/  UIMAD UR7, UR7, UR6, UR18 ;  /* 0x00000006070772a4 */ /* 0x000fc8000f8e0212 */
[----:B------:R-:W-:Y:S02]  /*1ad10*/  USEL UR6, UR7, UR4, !UP0 ;  /* 0x0000000407067287 */ /* 0x000fe4000c000000 */
[----:B------:R-:W-:-:S04]  /*1ad20*/  USEL UR4, UR4, UR7, !UP0 ;  /* 0x0000000704047287 */ /* 0x000fc8000c000000 */
[----:B------:R-:W-:Y:S02]  /*1ad30*/  IMAD.U32 R2, RZ, RZ, UR6 ;  /* 0x00000006ff027e24 */ /* 0x000fe4000f8e00ff */
[----:B------:R-:W-:-:S07]  /*1ad40*/  IMAD.U32 R5, RZ, RZ, UR4 ;  /* 0x00000004ff057e24 */ /* 0x000fce000f8e00ff */
.L_x_611:
[----:B------:R-:W-:-:S08]  /*1ad50*/  NOP ;  /* 0x0000000000007918 */ /* 0x000fd00000000000 */
[----:B0-----:R-:W0:-:S00]  /*1ad60*/  USETMAXREG.DEALLOC.CTAPOOL 0x18 ;  /* 0x00000018000079c8 */ /* 0x001e0000080e0500 */
[----:B------:R-:W-:-:S13]  /*1ad70*/  ISETP.NE.AND P0, PT, RZ, UR10, PT ;  /* 0x0000000aff007c0c */ /* 0x000fda000bf05270 */
[----:B------:R-:W-:Y:S05]  /*1ad80*/  @P0 EXIT ;  /* 0x000000000000094d */ /* 0x000fea0003800000 */
[----:B0-----:R-:W-:Y:S01]  /*1ad90*/  LOP3.LUT P0, RZ, R0, 0xff, RZ, 0xc0, !PT ;  /* 0x000000ff00ff7812 */ /* 0x001fe2000780c0ff */
[----:B------:R-:W-:Y:S02]  /*1ada0*/  IMAD.MOV.U32 R0, RZ, RZ, 0x1 ;  /* 0x00000001ff007424 */ /* 0x000fe400078e00ff */
[----:B------:R-:W-:-:S10]  /*1adb0*/  IMAD.MOV.U32 R7, RZ, RZ, RZ ;  /* 0x000000ffff077224 */ /* 0x000fd400078e00ff */
[----:B------:R-:W-:Y:S05]  /*1adc0*/  @!P0 BRA `(.L_x_614) ;  /* 0x0000000c00588947 */ /* 0x000fea0003800000 */
[----:B------:R-:W0:Y:S01]  /*1add0*/  S2R R3, SR_TID.X ;  /* 0x0000000000037919 */ /* 0x000e220000002100 */
[----:B------:R-:W1:Y:S01]  /*1ade0*/  LDC R0, c[0x0][0x28c] ;  /* 0x0000a300ff007b82 */ /* 0x000e620000000800 */
[----:B------:R-:W-:Y:S01]  /*1adf0*/  ULDC UR5, c[0x0][0x658] ;  /* 0x0001960000057ab9 */ /* 0x000fe20000000800 */
[----:B------:R-:W-:Y:S01]  /*1ae00*/  UMOV UR7, 0xffffffff ;  /* 0xffffffff00077882 */ /* 0x000fe20000000000 */
[----:B------:R-:W-:Y:S01]  /*1ae10*/  ULDC UR6, c[0x0][0xc] ;  /* 0x0000030000067ab9 */ /* 0x000fe20000000800 */
[----:B------:R-:W-:Y:S01]  /*1ae20*/  USHF.L.U32 UR8, UR7, UR5, URZ ;  /* 0x0000000507087299 */ /* 0x000fe2000800063f */
[----:B------:R-:W-:Y:S01]  /*1ae30*/  BSSY B0, `(.L_x_614) ;  /* 0x00000cf000007945 */ /* 0x000fe20003800000 */
[----:B------:R-:W-:Y:S01]  /*1ae40*/  UMOV UR9, 0x1 ;  /* 0x0000000100097882 */ /* 0x000fe20000000000 */
[----:B------:R-:W-:Y:S01]  /*1ae50*/  ULDC UR7, c[0x0][0x10] ;  /* 0x0000040000077ab9 */ /* 0x000fe20000000800 */
[----:B------:R-:W-:Y:S01]  /*1ae60*/  USHF.L.U32 UR18, UR9, UR5, URZ ;  /* 0x0000000509127299 */ /* 0x000fe2000800063f */
[----:B------:R-:W-:Y:S01]  /*1ae70*/  IMAD.MOV.U32 R9, RZ, RZ, 0x1 ;  /* 0x00000001ff097424 */ /* 0x000fe200078e00ff */
[----:B------:R-:W-:Y:S01]  /*1ae80*/  UIMAD.WIDE.U32 UR6, UR6, UR7, URZ ;  /* 0x00000007060672a5 */ /* 0x000fe2000f8e003f */
[----:B------:R-:W-:Y:S01]  /*1ae90*/  IMAD.MOV.U32 R7, RZ, RZ, RZ ;  /* 0x000000ffff077224 */ /* 0x000fe200078e00ff */
[----:B------:R-:W-:Y:S01]  /*1aea0*/  ULDC UR5, c[0x0][0x14] ;  /* 0x0000050000057ab9 */ /* 0x000fe20000000800 */
[----:B------:R-:W-:Y:S01]  /*1aeb0*/  ULDC UR4, c[0x0][0x600] ;  /* 0x0001800000047ab9 */ /* 0x000fe20000000800 */
[----:B------:R-:W-:-:S02]  /*1aec0*/  UIMAD.WIDE.U32 UR20, UR6, UR5, URZ ;  /* 0x00000005061472a5 */ /* 0x000fc4000f8e003f */
[----:B------:R-:W-:Y:S02]  /*1aed0*/  UIMAD UR13, UR7, UR5, URZ ;  /* 0x00000005070d72a4 */ /* 0x000fe4000f8e023f */
[----:B------:R-:W-:Y:S02]  /*1aee0*/  ULOP3.LUT UR24, UR40, 0x2, URZ, 0xfc, !UPT ;  /* 0x0000000228187892 */ /* 0x000fe4000f8efc3f */
[----:B------:R-:W-:Y:S02]  /*1aef0*/  UIADD3 UR4, UR4, -0x1, URZ ;  /* 0xffffffff04047890 */ /* 0x000fe4000fffe03f */
[----:B------:R-:W-:Y:S01]  /*1af00*/  ULOP3.LUT UR17, URZ, UR8, URZ, 0x33, !UPT ;  /* 0x000000083f117292 */ /* 0x000fe2000f8e333f */
[----:B-1----:R-:W-:Y:S01]  /*1af10*/  VIADD R0, R0, 0x7f ;  /* 0x0000007f00007836 */ /* 0x002fe20000000000 */
[----:B------:R-:W-:Y:S01]  /*1af20*/  UIADD3 UR13, UR21, UR13, URZ ;  /* 0x0000000d150d7290 */ /* 0x000fe2000fffe03f */
[----:B------:R-:W-:Y:S01]  /*1af30*/  ULDC.64 UR22, c[0x0][0x198] ;  /* 0x0000660000167ab9 */ /* 0x000fe20000000a00 */
[----:B0-----:R-:W-:-:S02]  /*1af40*/  LOP3.LUT P2, RZ, R3, 0x7f, RZ, 0xc0, !PT ;  /* 0x0000007f03ff7812 */ /* 0x001fc4000784c0ff */
[----:B------:R-:W-:Y:S02]  /*1af50*/  LOP3.LUT P0, RZ, R3, 0x1f, RZ, 0xc0, !PT ;  /* 0x0000001f03ff7812 */ /* 0x000fe4000780c0ff */
[----:B------:R-:W-:Y:S02]  /*1af60*/  SHF.R.S32.HI R3, RZ, 0x1f, R0 ;  /* 0x0000001fff037819 */ /* 0x000fe40000011400 */
[----:B------:R-:W-:Y:S02]  /*1af70*/  PLOP3.LUT P0, PT, P0, P2, PT, 0x8a, 0x0 ;  /* 0x000000000000781c */ /* 0x000fe40000705172 */
[----:B------:R-:W-:Y:S01]  /*1af80*/  LEA.HI R3, R3, R0, RZ, 0x7 ;  /* 0x0000000003037211 */ /* 0x000fe200078f38ff */
[----:B------:R-:W-:-:S03]  /*1af90*/  IMAD.MOV.U32 R0, RZ, RZ, 0x1 ;  /* 0x00000001ff007424 */ /* 0x000fc600078e00ff */
[----:B------:R-:W-:-:S05]  /*1afa0*/  SHF.R.S32.HI R6, RZ, 0x7, R3 ;  /* 0x00000007ff067819 */ /* 0x000fca0000011403 */
[----:B------:R-:W-:-:S07]  /*1afb0*/  VIADD R16, R6, 0x1 ;  /* 0x0000000106107836 */ /* 0x000fce0000000000 */
.L_x_626:
[----:B------:R-:W-:-:S03]  /*1afc0*/  UMOV UR5, 0xffffffff ;  /* 0xffffffff00057882 */ /* 0x000fc60000000000 */
[----:B------:R-:W-:Y:S05]  /*1afd0*/  BRA.DIV UR5, `(.L_x_615) ;  /* 0x0000000e059c7947 */ /* 0x000fea000b800000 */
[----:B------:R-:W-:-:S13]  /*1afe0*/  ELECT P6, URZ, PT ;  /* 0x00000000003f782f */ /* 0x000fda00038c0000 */
.L_x_636:
[----:B------:R-:W0:Y:S01]  /*1aff0*/  LDC R3, c[0x0][0x28c] ;  /* 0x0000a300ff037b82 */ /* 0x000e220000000800 */
[----:B------:R-:W-:Y:S01]  /*1b000*/  BSSY B1, `(.L_x_616) ;  /* 0x0000038000017945 */ /* 0x000fe20003800000 */
[----:B0-----:R-:W-:-:S13]  /*1b010*/  ISETP.LT.OR P6, PT, R3, 0x1, !P6 ;  /* 0x000000010300780c */ /* 0x001fda00077c1670 */
[----:B------:R-:W-:Y:S05]  /*1b020*/  @P6 BRA `(.L_x_617) ;  /* 0x0000000000d46947 */ /* 0x000fea0003800000 */
[----:B------:R-:W-:Y:S02]  /*1b030*/  IMAD R2, R2, 0xc0, RZ ;  /* 0x000000c002027824 */ /* 0x000fe400078e02ff */
[----:B------:R-:W-:Y:S02]  /*1b040*/  IMAD R5, R5, 0x180, RZ ;  /* 0x0000018005057824 */ /* 0x000fe400078e02ff */
[----:B------:R-:W-:Y:S02]  /*1b050*/  IMAD.MOV.U32 R13, RZ, RZ, RZ ;  /* 0x000000ffff0d7224 */ /* 0x000fe400078e00ff */
[----:B------:R-:W-:Y:S02]  /*1b060*/  IMAD.MOV.U32 R4, RZ, RZ, R16 ;  /* 0x000000ffff047224 */ /* 0x000fe400078e0010 */
[----:B------:R-:W-:Y:S02]  /*1b070*/  IMAD.MOV.U32 R3, RZ, RZ, R0 ;  /* 0x000000ffff037224 */ /* 0x000fe400078e0000 */
[----:B------:R-:W-:-:S07]  /*1b080*/  IMAD.MOV.U32 R8, RZ, RZ, R7 ;  /* 0x000000ffff087224 */ /* 0x000fce00078e0007 */
.L_x_621:
[----:B------:R-:W0:Y:S01]  /*1b090*/  S2R R12, SR_CgaCtaId ;  /* 0x00000000000c7919 */ /* 0x000e220000008800 */
[----:B------:R-:W-:-:S04]  /*1b0a0*/  MOV R11, 0x400 ;  /* 0x00000400000b7802 */ /* 0x000fc80000000f00 */
[----:B0-----:R-:W-:Y:S02]  /*1b0b0*/  LEA R15, R12, R11, 0x18 ;  /* 0x0000000b0c0f7211 */ /* 0x001fe400078ec0ff */
[----:B------:R-:W-:Y:S01]  /*1b0c0*/  SHF.L.U32 R11, R3, 0x1f, RZ ;  /* 0x0000001f030b7819 */ /* 0x000fe200000006ff */
[----:B------:R-:W0:Y:S02]  /*1b0d0*/  @!P2 LDC R12, c[0x0][0x500] ;  /* 0x00014000ff0cab82 */ /* 0x000e240000000800 */
[----:B------:R-:W-:-:S04]  /*1b0e0*/  IMAD R14, R8, 0x8, R15 ;  /* 0x00000008080e7824 */ /* 0x000fc800078e020f */
[----:B------:R-:W1:Y:S02]  /*1b0f0*/  SYNCS.PHASECHK.TRANS64.TRYWAIT P1, [R14+URZ+0x18], R11 ;  /* 0x0000180b0e0075a7 */ /* 0x000e64000802017f */
[----:B-1----:R-:W-:Y:S05]  /*1b100*/  @!P1 BRA `(.L_x_618) ;  /* 0x0000000c00709947 */ /* 0x002fea0003800000 */
.L_x_637:
[----:B------:R-:W-:Y:S01]  /*1b110*/  UPRMT UR5, UR24, 0x9910, URZ ;  /* 0x0000991018057896 */ /* 0x000fe2000800003f */
[----:B0-----:R0:W-:Y:S03]  /*1b120*/  @!P2 SYNCS.ARRIVE.TRANS64 RZ, [R14+URZ], R12 ;  /* 0x0000000c0effa9a7 */ /* 0x0011e6000800003f */
[----:B------:R-:W-:-:S06]  /*1b130*/  UISETP.NE.AND UP0, UPT, UR5, 0x2, UPT ;  /* 0x000000020500788c */ /* 0x000fcc000bf05270 */
[----:B------:R-:W-:-:S13]  /*1b140*/  PLOP3.LUT P1, PT, PT, PT, UP0, 0x80, 0x0 ;  /* 0x000000000000781c */ /* 0x000fda0003f2f008 */
[----:B0-----:R-:W-:Y:S05]  /*1b150*/  @P1 BRA `(.L_x_619) ;  /* 0x0000000000041947 */ /* 0x001fea0003800000 */
[----:B------:R-:W-:Y:S01]  /*1b160*/  BPT.TRAP 0x1 ;  /* 0x000000040000795c */ /* 0x000fe20000300000 */
.L_x_619:
[----:B------:R-:W-:Y:S05]  /*1b170*/  @P0 BRA `(.L_x_620) ;  /* 0x0000000000040947 */ /* 0x000fea0003800000 */
[----:B------:R-:W-:Y:S01]  /*1b180*/  BPT.TRAP 0x1 ;  /* 0x000000040000795c */ /* 0x000fe20000300000 */
.L_x_620:
[--C-:B-1----:R-:W-:Y:S01]  /*1b190*/  IMAD R11, R8, 0xc000, R15.reuse ;  /* 0x0000c000080b7824 */ /* 0x102fe200078e020f */
[----:B------:R-:W-:Y:S01]  /*1b1a0*/  R2UR UR9, R14 ;  /* 0x000000000e0972ca */ /* 0x000fe200000e0000 */
[----:B------:R-:W-:Y:S01]  /*1b1b0*/  IMAD R15, R8, 0x6000, R15 ;  /* 0x00006000080f7824 */ /* 0x000fe200078e020f */
[----:B------:R-:W-:Y:S01]  /*1b1c0*/  UIADD3 UR6, UP0, UR22, 0xf0, URZ ;  /* 0x000000f016067890 */ /* 0x000fe2000ff1e03f */
[----:B------:R-:W-:Y:S01]  /*1b1d0*/  VIADD R4, R4, 0xffffffff ;  /* 0xffffffff04047836 */ /* 0x000fe20000000000 */
[----:B------:R-:W-:Y:S01]  /*1b1e0*/  R2UR UR5, R11 ;  /* 0x000000000b0572ca */ /* 0x000fe200000e0000 */
[----:B------:R-:W-:Y:S01]  /*1b1f0*/  UIADD3 UR26, UP1, UR22, 0x1f0, URZ ;  /* 0x000001f0161a7890 */ /* 0x000fe2000ff3e03f */
[----:B------:R-:W-:Y:S01]  /*1b200*/  R2UR UR8, R15 ;  /* 0x000000000f0872ca */ /* 0x000fe200000e0000 */
[----:B------:R-:W-:Y:S01]  /*1b210*/  UIADD3.X UR7, URZ, UR23, URZ, UP0, !UPT ;  /* 0x000000173f077290 */ /* 0x000fe200087fe43f */
[----:B------:R-:W-:Y:S01]  /*1b220*/  R2UR UR11, R5 ;  /* 0x00000000050b72ca */ /* 0x000fe200000e0000 */
[----:B------:R-:W-:Y:S01]  /*1b230*/  VIADD R8, R8, 0x1 ;  /* 0x0000000108087836 */ /* 0x000fe20000000000 */
[C---:B------:R-:W-:Y:S01]  /*1b240*/  R2UR UR10, R13.reuse ;  /* 0x000000000d0a72ca */ /* 0x040fe200000e0000 */
[----:B------:R-:W-:Y:S01]  /*1b250*/  UIADD3.X UR27, URZ, UR23, URZ, UP1, !UPT ;  /* 0x000000173f1b7290 */ /* 0x000fe20008ffe43f */
[----:B------:R-:W-:Y:S01]  /*1b260*/  R2UR UR12, R10 ;  /* 0x000000000a0c72ca */ /* 0x000fe200000e0000 */
[----:B------:R-:W-:Y:S01]  /*1b270*/  UMOV UR14, 0x0 ;  /* 0x00000000000e7882 */ /* 0x000fe20000000000 */
[----:B------:R-:W-:Y:S01]  /*1b280*/  R2UR UR19, R2 ;  /* 0x00000000021372ca */ /* 0x000fe200000e0000 */
[----:B------:R-:W-:Y:S01]  /*1b290*/  UMOV UR15, 0x10000000 ;  /* 0x10000000000f7882 */ /* 0x000fe20000000000 */
[----:B------:R-:W-:Y:S01]  /*1b2a0*/  ISETP.GT.AND P3, PT, R4, 0x1, PT ;  /* 0x000000010400780c */ /* 0x000fe20003f64270 */
[----:B------:R-:W-:Y:S01]  /*1b2b0*/  UIADD3 UR5, UR5, 0x100, URZ ;  /* 0x0000010005057890 */ /* 0x000fe2000fffe03f */
[----:B------:R-:W-:Y:S01]  /*1b2c0*/  ISETP.NE.AND P1, PT, R8, 0x3, PT ;  /* 0x000000030800780c */ /* 0x000fe20003f25270 */
[----:B------:R-:W-:Y:S01]  /*1b2d0*/  UIADD3 UR16, UR8, 0x24100, URZ ;  /* 0x0002410008107890 */ /* 0x000fe2000fffe03f */
[----:B------:R-:W-:-:S02]  /*1b2e0*/  VIADD R13, R13, 0x80 ;  /* 0x000000800d0d7836 */ /* 0x000fc40000000000 */
[----:B------:R-:W-:Y:S02]  /*1b2f0*/  SEL R12, RZ, 0x1, P1 ;  /* 0x00000001ff0c7807 */ /* 0x000fe40000800000 */
[----:B------:R-:W-:Y:S01]  /*1b300*/  UMOV UR8, UR5 ;  /* 0x0000000500087c82 */ /* 0x000fe20008000000 */
[----:B------:R-:W-:Y:S01]  /*1b310*/  SEL R8, R8, RZ, P1 ;  /* 0x000000ff08087207 */ /* 0x000fe20000800000 */
[----:B------:R0:W-:Y:S01]  /*1b320*/  UTMALDG.3D [UR8], [UR6], desc[UR14] ;  /* 0x00000e08060075b4 */ /* 0x0001e20008011000 */
[----:B------:R-:W-:Y:S01]  /*1b330*/  LOP3.LUT R3, R3, R12, RZ, 0x3c, !PT ;  /* 0x0000000c03037212 */ /* 0x000fe200078e3cff */
[----:B0-----:R-:W-:Y:S01]  /*1b340*/  UMOV UR8, UR16 ;  /* 0x0000001000087c82 */ /* 0x001fe20008000000 */
[----:B------:R-:W-:Y:S02]  /*1b350*/  UMOV UR11, UR19 ;  /* 0x00000013000b7c82 */ /* 0x000fe40008000000 */
[----:B------:R0:W-:Y:S02]  /*1b360*/  UTMALDG.3D [UR8], [UR26], desc[UR14] ;  /* 0x00000e081a0075b4 */ /* 0x0001e40008011000 */
[----:B0-----:R-:W-:Y:S05]  /*1b370*/  @P3 BRA `(.L_x_621) ;  /* 0xfffffffc00443947 */ /* 0x001fea000383ffff */
.L_x_617:
[----:B------:R-:W-:Y:S05]  /*1b380*/  BSYNC B1 ;  /* 0x0000000000017941 */ /* 0x000fea0003800000 */
.L_x_616:
[----:B------:R-:W2:Y:S01]  /*1b390*/  LDL.LU R14, [R1+0x180] ;  /* 0x00018000010e7983 */ /* 0x000ea20000300800 */
[----:B------:R-:W-:Y:S01]  /*1b3a0*/  LOP3.LUT P1, RZ, R9, 0xff, RZ, 0xc0, !PT ;  /* 0x000000ff09ff7812 */ /* 0x000fe2000782c0ff */
[C---:B------:R-:W-:Y:S01]  /*1b3b0*/  IMAD.IADD R4, R6.reuse, 0x1, R7 ;  /* 0x0000000106047824 */ /* 0x040fe200078e0207 */
[----:B------:R-:W-:Y:S01]  /*1b3c0*/  ULDC.64 UR6, c[0x0][0x650] ;  /* 0x0001940000067ab9 */ /* 0x000fe20000000a00 */
[----:B------:R-:W-:Y:S01]  /*1b3d0*/  ISETP.GE.U32.AND P3, PT, R6, 0x3, PT ;  /* 0x000000030600780c */ /* 0x000fe20003f66070 */
[----:B------:R-:W-:Y:S01]  /*1b3e0*/  BSSY B1, `(.L_x_622) ;  /* 0x0000071000017945 */ /* 0x000fe20003800000 */
[----:B------:R-:W-:Y:S01]  /*1b3f0*/  IMAD.MOV.U32 R10, RZ, RZ, -0x1 ;  /* 0xffffffffff0a7424 */ /* 0x000fe200078e00ff */
[----:B------:R-:W-:-:S07]  /*1b400*/  PRMT R9, RZ, 0x7610, R9 ;  /* 0x00007610ff097816 */ /* 0x000fce0000000009 */
[----:B------:R-:W0:Y:S01]  /*1b410*/  @P1 S2R R3, SR_CgaCtaId ;  /* 0x0000000000031919 */ /* 0x000e220000008800 */
[----:B------:R-:W-:-:S04]  /*1b420*/  @P1 MOV R2, 0x400 ;  /* 0x0000040000021802 */ /* 0x000fc80000000f00 */
[----:B0-----:R-:W-:-:S04]  /*1b430*/  @P1 LEA R2, R3, R2, 0x18 ;  /* 0x0000000203021211 */ /* 0x001fc800078ec0ff */
[----:B------:R0:W-:Y:S01]  /*1b440*/  @P1 SYNCS.ARRIVE.TRANS64.A1T0 RZ, [R2+URZ+0x48], RZ ;  /* 0x000048ff02ff19a7 */ /* 0x0001e2000810003f */
[----:B------:R-:W-:-:S04]  /*1b450*/  ISETP.GT.U32.AND P1, PT, R4, 0x2, PT ;  /* 0x000000020400780c */ /* 0x000fc80003f24070 */
[----:B------:R-:W-:Y:S01]  /*1b460*/  ISETP.LT.U32.AND P1, PT, R6, 0x3, P1 ;  /* 0x000000030600780c */ /* 0x000fe20000f21070 */
[----:B0-----:R-:W-:-:S04]  /*1b470*/  IMAD.WIDE.U32 R2, R4, -0x55555555, RZ ;  /* 0xaaaaaaab04027825 */ /* 0x001fc800078e00ff */
[----:B------:R-:W-:Y:S01]  /*1b480*/  IMAD.MOV.U32 R2, RZ, RZ, -0x1 ;  /* 0xffffffffff027424 */ /* 0x000fe200078e00ff */
[----:B------:R-:W-:Y:S02]  /*1b490*/  SHF.R.U32.HI R5, RZ, 0x1, R3 ;  /* 0x00000001ff057819 */ /* 0x000fe40000011603 */
[----:B------:R-:W-:-:S03]  /*1b4a0*/  SEL R3, RZ, 0x1, !P1 ;  /* 0x00000001ff037807 */ /* 0x000fc60004800000 */
[----:B------:R-:W-:Y:S01]  /*1b4b0*/  IMAD R7, R5, -0x3, R4 ;  /* 0xfffffffd05077824 */ /* 0x000fe200078e0204 */
[----:B------:R-:W-:Y:S02]  /*1b4c0*/  LOP3.LUT R0, R0, R3, RZ, 0x3c, !PT ;  /* 0x0000000300007212 */ /* 0x000fe400078e3cff */
[----:B------:R-:W-:Y:S02]  /*1b4d0*/  PRMT R3, RZ, 0x7610, R3 ;  /* 0x00007610ff037816 */ /* 0x000fe40000000003 */
[----:B------:R-:W-:Y:S01]  /*1b4e0*/  @P3 LOP3.LUT R0, R0, 0x1, R5, 0x78, !PT ;  /* 0x0000000100003812 */ /* 0x000fe200078e7805 */
[----:B------:R-:W-:Y:S01]  /*1b4f0*/  IMAD.MOV.U32 R5, RZ, RZ, -0x1 ;  /* 0xffffffffff057424 */ /* 0x000fe200078e00ff */
[----:B--2---:R-:W-:-:S04]  /*1b500*/  IADD3 R14, P1, R14, UR20, RZ ;  /* 0x000000140e0e7c10 */ /* 0x004fc8000ff3e0ff */
[----:B------:R-:W-:Y:S01]  /*1b510*/  IADD3.X R19, R19, UR13, RZ, P1, !PT ;  /* 0x0000000d13137c10 */ /* 0x000fe20008ffe4ff */
[----:B------:R0:W-:Y:S01]  /*1b520*/  STL [R1+0x180], R14 ;  /* 0x0001800e01007387 */ /* 0x0001e20000100800 */
[----:B------:R-:W-:-:S04]  /*1b530*/  ISETP.GE.U32.AND P1, PT, R14, UR6, PT ;  /* 0x000000060e007c0c */ /* 0x000fc8000bf26070 */
[----:B------:R-:W-:-:S13]  /*1b540*/  ISETP.GE.U32.AND.EX P1, PT, R19, UR7, PT, P1 ;  /* 0x0000000713007c0c */ /* 0x000fda000bf26110 */
[----:B0-----:R-:W-:Y:S05]  /*1b550*/  @P1 BRA `(.L_x_623) ;  /* 0x0000000400641947 */ /* 0x001fea0003800000 */
[----:B------:R-:W0:Y:S01]  /*1b560*/  S2R R8, SR_CTAID.X ;  /* 0x0000000000087919 */ /* 0x000e220000002500 */
[----:B------:R-:W-:Y:S01]  /*1b570*/  ULDC UR5, c[0x0][0x150] ;  /* 0x0000540000057ab9 */ /* 0x000fe20000000800 */
[----:B------:R-:W1:Y:S01]  /*1b580*/  LDC R3, c[0x0][0x144] ;  /* 0x00005100ff037b82 */ /* 0x000e620000000800 */
[----:B------:R-:W-:Y:S01]  /*1b590*/  UISETP.NE.AND UP0, UPT, UR41, URZ, UPT ;  /* 0x0000003f2900728c */ /* 0x000fe2000bf05270 */
[----:B------:R-:W2:Y:S01]  /*1b5a0*/  S2R R5, SR_CTAID.Y ;  /* 0x0000000000057919 */ /* 0x000ea20000002600 */
[----:B------:R-:W-:Y:S01]  /*1b5b0*/  ULDC.64 UR6, c[0x0][0x628] ;  /* 0x00018a0000067ab9 */ /* 0x000fe20000000a00 */
[----:B------:R-:W-:-:S03]  /*1b5c0*/  ULDC UR8, c[0x0][0x630] ;  /* 0x00018c0000087ab9 */ /* 0x000fc60000000800 */
[----:B------:R-:W-:Y:S01]  /*1b5d0*/  PLOP3.LUT P1, PT, PT, PT, UP0, 0x80, 0x0 ;  /* 0x000000000000781c */ /* 0x000fe20003f2f008 */
[----:B------:R-:W3:Y:S01]  /*1b5e0*/  LDC R12, c[0x0][0x148] ;  /* 0x00005200ff0c7b82 */ /* 0x000ee20000000800 */
[----:B0-----:R-:W-:Y:S02]  /*1b5f0*/  I2FP.F32.U32 R2, R8 ;  /* 0x0000000800027245 */ /* 0x001fe40000201000 */
[----:B--2---:R-:W-:-:S03]  /*1b600*/  I2FP.F32.U32 R4, R5 ;  /* 0x0000000500047245 */ /* 0x004fc60000201000 */
[----:B------:R-:W-:Y:S01]  /*1b610*/  FMUL R2, R2, UR5 ;  /* 0x0000000502027c20 */ /* 0x000fe20008400000 */
[----:B------:R-:W-:Y:S02]  /*1b620*/  ULDC UR5, c[0x0][0x154] ;  /* 0x0000550000057ab9 */ /* 0x000fe40000000800 */
[----:B------:R-:W-:-:S03]  /*1b630*/  FMUL R10, R4, UR5 ;  /* 0x00000005040a7c20 */ /* 0x000fc60008400000 */
[----:B------:R-:W0:Y:S08]  /*1b640*/  F2I.U32.TRUNC.NTZ R2, R2 ;  /* 0x0000000200027305 */ /* 0x000e30000020f000 */
[----:B------:R-:W2:Y:S01]  /*1b650*/  F2I.U32.TRUNC.NTZ R10, R10 ;  /* 0x0000000a000a7305 */ /* 0x000ea2000020f000 */
[----:B0-----:R-:W-:Y:S02]  /*1b660*/  IMAD.MOV R4, RZ, RZ, -R2 ;  /* 0x000000ffff047224 */ /* 0x001fe400078e0a02 */
[----:B------:R-:W-:-:S02]  /*1b670*/  IMAD.MOV.U32 R2, RZ, RZ, R14 ;  /* 0x000000ffff027224 */ /* 0x000fc400078e000e */
[----:B-1----:R-:W-:Y:S02]  /*1b680*/  IMAD R8, R3, R4, R8 ;  /* 0x0000000403087224 */ /* 0x002fe400078e0208 */
[----:B--2---:R-:W-:-:S04]  /*1b690*/  IMAD.MOV R3, RZ, RZ, -R10 ;  /* 0x000000ffff037224 */ /* 0x004fc800078e0a0a */
[----:B---3--:R-:W-:Y:S01]  /*1b6a0*/  @P1 IMAD R8, R12, R3, R5 ;  /* 0x000000030c081224 */ /* 0x008fe200078e0205 */
[----:B------:R-:W-:Y:S01]  /*1b6b0*/  ISETP.NE.U32.AND P1, PT, RZ, UR6, PT ;  /* 0x00000006ff007c0c */ /* 0x000fe2000bf25070 */
[----:B------:R-:W-:-:S03]  /*1b6c0*/  IMAD.MOV.U32 R3, RZ, RZ, R19 ;  /* 0x000000ffff037224 */ /* 0x000fc600078e0013 */
[----:B------:R-:W-:-:S13]  /*1b6d0*/  ISETP.NE.AND.EX P1, PT, RZ, UR7, PT, P1 ;  /* 0x00000007ff007c0c */ /* 0x000fda000bf25310 */
[----:B------:R-:W-:Y:S05]  /*1b6e0*/  @!P1 BRA `(.L_x_624) ;  /* 0x0000000000289947 */ /* 0x000fea0003800000 */
[----:B------:R-:W-:Y:S02]  /*1b6f0*/  ULDC UR5, c[0x0][0x634] ;  /* 0x00018d0000057ab9 */ /* 0x000fe40000000800 */
[----:B------:R-:W-:-:S05]  /*1b700*/  IADD3 R3, P1, R14, UR5, RZ ;  /* 0x000000050e037c10 */ /* 0x000fca000ff3e0ff */
[----:B------:R-:W-:-:S04]  /*1b710*/  IMAD.X R11, RZ, RZ, R19, P1 ;  /* 0x000000ffff0b7224 */ /* 0x000fc800008e0613 */
[----:B------:R-:W-:-:S04]  /*1b720*/  IMAD.WIDE.U32 R4, R11, UR6, RZ ;  /* 0x000000060b047c25 */ /* 0x000fc8000f8e00ff */
[----:B------:R-:W-:-:S04]  /*1b730*/  IMAD.WIDE.U32 R4, P1, R3, UR7, R4 ;  /* 0x0000000703047c25 */ /* 0x000fc8000f820004 */
[----:B------:R-:W-:-:S04]  /*1b740*/  IMAD.WIDE.U32 R2, R3, UR6, RZ ;  /* 0x0000000603027c25 */ /* 0x000fc8000f8e00ff */
[----:B------:R-:W-:Y:S01]  /*1b750*/  IMAD.MOV.U32 R2, RZ, RZ, R5 ;  /* 0x000000ffff027224 */ /* 0x000fe200078e0005 */
[----:B------:R-:W-:Y:S01]  /*1b760*/  IADD3 RZ, P3, R3, R4, RZ ;  /* 0x0000000403ff7210 */ /* 0x000fe20007f7e0ff */
[----:B------:R-:W-:-:S04]  /*1b770*/  IMAD.X R3, RZ, RZ, RZ, P1 ;  /* 0x000000ffff037224 */ /* 0x000fc800008e06ff */
[----:B------:R-:W-:-:S08]  /*1b780*/  IMAD.WIDE.U32.X R2, R11, UR7, R2, P3 ;  /* 0x000000070b027c25 */ /* 0x000fd000098e0402 */
.L_x_624:
[--C-:B------:R-:W-:Y:S01]  /*1b790*/  SHF.R.U64 R10, R2, UR8, R3.reuse ;  /* 0x00000008020a7c19 */ /* 0x100fe20008001203 */
[----:B------:R-:W-:Y:S01]  /*1b7a0*/  ULDC.64 UR6, c[0x0][0x620] ;  /* 0x0001880000067ab9 */ /* 0x000fe20000000a00 */
[----:B------:R-:W-:Y:S01]  /*1b7b0*/  SHF.R.U32.HI R2, RZ, UR8, R3 ;  /* 0x00000008ff027c19 */ /* 0x000fe20008011603 */
[----:B------:R-:W-:Y:S01]  /*1b7c0*/  IMAD.MOV.U32 R3, RZ, RZ, R19 ;  /* 0x000000ffff037224 */ /* 0x000fe200078e0013 */
[----:B------:R-:W-:Y:S01]  /*1b7d0*/  IADD3 R11, P1, RZ, -R10, RZ ;  /* 0x8000000aff0b7210 */ /* 0x000fe20007f3e0ff */
[----:B------:R-:W-:-:S04]  /*1b7e0*/  ULDC UR5, c[0x0][0x618] ;  /* 0x0001860000057ab9 */ /* 0x000fc80000000800 */
[----:B------:R-:W-:-:S04]  /*1b7f0*/  IMAD.X R2, RZ, RZ, ~R2, P1 ;  /* 0x000000ffff027224 */ /* 0x000fc800008e0e02 */
[----:B------:R-:W-:-:S04]  /*1b800*/  IMAD R2, R2, UR6, RZ ;  /* 0x0000000602027c24 */ /* 0x000fc8000f8e02ff */
[----:B------:R-:W-:Y:S02]  /*1b810*/  IMAD R5, R11, UR7, R2 ;  /* 0x000000070b057c24 */ /* 0x000fe4000f8e0202 */
[----:B------:R-:W-:-:S04]  /*1b820*/  IMAD.MOV.U32 R2, RZ, RZ, R14 ;  /* 0x000000ffff027224 */ /* 0x000fc800078e000e */
[----:B------:R-:W-:Y:S01]  /*1b830*/  IMAD.WIDE.U32 R2, R11, UR6, R2 ;  /* 0x000000060b027c25 */ /* 0x000fe2000f8e0002 */
[----:B------:R-:W-:Y:S02]  /*1b840*/  ULDC.64 UR6, c[0x0][0x640] ;  /* 0x0001900000067ab9 */ /* 0x000fe40000000a00 */
[----:B------:R-:W-:Y:S01]  /*1b850*/  ISETP.NE.U32.AND P1, PT, RZ, UR6, PT ;  /* 0x00000006ff007c0c */ /* 0x000fe2000bf25070 */
[----:B------:R-:W-:-:S03]  /*1b860*/  IMAD.IADD R3, R3, 0x1, R5 ;  /* 0x0000000103037824 */ /* 0x000fc600078e0205 */
[----:B------:R-:W-:Y:S02]  /*1b870*/  ISETP.NE.AND.EX P1, PT, RZ, UR7, PT, P1 ;  /* 0x00000007ff007c0c */ /* 0x000fe4000bf25310 */
[--C-:B------:R-:W-:Y:S02]  /*1b880*/  SHF.R.U64 R11, R2, UR5, R3.reuse ;  /* 0x00000005020b7c19 */ /* 0x100fe40008001203 */
[----:B------:R-:W-:Y:S01]  /*1b890*/  SHF.R.U32.HI R2, RZ, UR5, R3 ;  /* 0x00000005ff027c19 */ /* 0x000fe20008011603 */
[----:B------:R-:W-:-:S03]  /*1b8a0*/  ULDC UR5, c[0x0][0x608] ;  /* 0x0001820000057ab9 */ /* 0x000fc60000000800 */
[--C-:B------:R-:W-:Y:S02]  /*1b8b0*/  SHF.R.U64 R12, R11, UR5, R2.reuse ;  /* 0x000000050b0c7c19 */ /* 0x100fe40008001202 */
[----:B------:R-:W-:Y:S01]  /*1b8c0*/  SHF.R.U32.HI R3, RZ, UR5, R2 ;  /* 0x00000005ff037c19 */ /* 0x000fe20008011602 */
[----:B------:R-:W-:-:S03]  /*1b8d0*/  ULDC UR5, c[0x0][0x658] ;  /* 0x0001960000057ab9 */ /* 0x000fc60000000800 */
[--C-:B------:R-:W-:Y:S02]  /*1b8e0*/  SHF.R.U64 R13, R12, UR5, R3.reuse ;  /* 0x000000050c0d7c19 */ /* 0x100fe40008001203 */
[----:B------:R-:W-:-:S03]  /*1b8f0*/  SHF.R.U32.HI R15, RZ, UR5, R3 ;  /* 0x00000005ff0f7c19 */ /* 0x000fc60008011603 */
[----:B------:R-:W-:Y:S02]  /*1b900*/  IMAD.MOV.U32 R2, RZ, RZ, R13 ;  /* 0x000000ffff027224 */ /* 0x000fe400078e000d */
[----:B------:R-:W-:Y:S01]  /*1b910*/  IMAD.MOV.U32 R3, RZ, RZ, R15 ;  /* 0x000000ffff037224 */ /* 0x000fe200078e000f */
[----:B------:R-:W-:Y:S06]  /*1b920*/  @!P1 BRA `(.L_x_625) ;  /* 0x0000000000289947 */ /* 0x000fec0003800000 */
        /* <DEDUP_REMOVED lines=10> */
.L_x_625:
[----:B------:R-:W-:Y:S01]  /*1b9d0*/  ULDC UR5, c[0x0][0x648] ;  /* 0x0001920000057ab9 */ /* 0x000fe20000000800 */
[----:B------:R-:W-:Y:S01]  /*1b9e0*/  LOP3.LUT R12, R12, UR17, RZ, 0xc0, !PT ;  /* 0x000000110c0c7c12 */ /* 0x000fe2000f8ec0ff */
[----:B------:R-:W-:Y:S01]  /*1b9f0*/  UISETP.NE.AND UP0, UPT, UR41, URZ, UPT ;  /* 0x0000003f2900728c */ /* 0x000fe2000bf05270 */
[----:B------:R-:W-:Y:S01]  /*1ba00*/  SHF.R.U64 R3, R2, UR5, R3 ;  /* 0x0000000502037c19 */ /* 0x000fe20008001203 */
[----:B------:R-:W-:-:S04]  /*1ba10*/  ULDC UR5, c[0x0][0x638] ;  /* 0x00018e0000057ab9 */ /* 0x000fc80000000800 */
[----:B------:R-:W-:Y:S01]  /*1ba20*/  IMAD.MOV R2, RZ, RZ, -R3 ;  /* 0x000000ffff027224 */ /* 0x000fe200078e0a03 */
[----:B------:R-:W-:Y:S01]  /*1ba30*/  PLOP3.LUT P1, PT, PT, PT, UP0, 0x40, 0x0 ;  /* 0x000000000000781c */ /* 0x000fe20003f2e808 */
[----:B------:R-:W-:Y:S01]  /*1ba40*/  IMAD R5, R3, UR18, R12 ;  /* 0x0000001203057c24 */ /* 0x000fe2000f8e020c */
[----:B------:R-:W-:Y:S01]  /*1ba50*/  PLOP3.LUT P3, PT, PT, PT, UP0, 0x40, 0x0 ;  /* 0x000000000000781c */ /* 0x000fe20003f6e808 */
[----:B------:R-:W-:Y:S01]  /*1ba60*/  IMAD R13, R2, UR5, R13 ;  /* 0x00000005020d7c24 */ /* 0x000fe2000f8e020d */
[----:B------:R-:W-:Y:S01]  /*1ba70*/  ULDC UR5, c[0x0][0x610] ;  /* 0x0001840000057ab9 */ /* 0x000fe20000000800 */
[----:B------:R-:W-:Y:S01]  /*1ba80*/  LOP3.LUT R2, R11, UR4, RZ, 0xc0, !PT ;  /* 0x000000040b027c12 */ /* 0x000fe2000f8ec0ff */
[----:B------:R-:W-:Y:S01]  /*1ba90*/  IMAD R8, R5, UR5, R8 ;  /* 0x0000000505087c24 */ /* 0x000fe2000f8e0208 */
[----:B------:R-:W-:Y:S01]  /*1baa0*/  ULDC UR5, c[0x0][0x600] ;  /* 0x0001800000057ab9 */ /* 0x000fe20000000800 */
[----:B------:R-:W-:Y:S02]  /*1bab0*/  IMAD.MOV.U32 R3, RZ, RZ, 0x1 ;  /* 0x00000001ff037424 */ /* 0x000fe400078e00ff */
[----:B------:R-:W-:-:S05]  /*1bac0*/  IMAD R13, R13, UR5, R2 ;  /* 0x000000050d0d7c24 */ /* 0x000fca000f8e0202 */
[----:B------:R-:W-:Y:S02]  /*1bad0*/  SEL R2, R13, R8, P1 ;  /* 0x000000080d027207 */ /* 0x000fe40000800000 */
[----:B------:R-:W-:-:S07]  /*1bae0*/  SEL R5, R8, R13, P3 ;  /* 0x0000000d08057207 */ /* 0x000fce0001800000 */
.L_x_623:
[----:B------:R-:W-:Y:S05]  /*1baf0*/  BSYNC B1 ;  /* 0x0000000000017941 */ /* 0x000fea0003800000 */
.L_x_622:
[----:B------:R-:W-:-:S13]  /*1bb00*/  LOP3.LUT P1, RZ, R3, 0xff, RZ, 0xc0, !PT ;  /* 0x000000ff03ff7812 */ /* 0x000fda000782c0ff */
[----:B------:R-:W-:Y:S05]  /*1bb10*/  @P1 BRA `(.L_x_626) ;  /* 0xfffffff400281947 */ /* 0x000fea000383ffff */
[----:B------:R-:W-:Y:S05]  /*1bb20*/  BSYNC B0 ;  /* 0x0000000000007941 */ /* 0x000fea0003800000 */
.L_x_614:
[----:B------:R-:W-:-:S03]  /*1bb30*/  UMOV UR5, 0xffffffff ;  /* 0xffffffff00057882 */ /* 0x000fc60000000000 */
[----:B------:R-:W-:Y:S05]  /*1bb40*/  BRA.DIV UR5, `(.L_x_627) ;  /* 0x0000000205f47947 */ /* 0x000fea000b800000 */
[----:B------:R-:W-:-:S13]  /*1bb50*/  ELECT P6, URZ, PT ;  /* 0x00000000003f782f */ /* 0x000fda00038c0000 */
.L_x_640:
[----:B------:R-:W-:Y:S04]  /*1bb60*/  BSSY B0, `(.L_x_628) ;  /* 0x0000023000007945 */ /* 0x000fe80003800000 */
[----:B------:R-:W-:Y:S05]  /*1bb70*/  @!P6 BRA `(.L_x_629) ;  /* 0x000000000084e947 */ /* 0x000fea0003800000 */
[----:B------:R-:W-:-:S04]  /*1bb80*/  ULOP3.LUT UR5, UR40, 0x2, URZ, 0xfc, !UPT ;  /* 0x0000000228057892 */ /* 0x000fc8000f8efc3f */
[----:B------:R-:W-:-:S06]  /*1bb90*/  UISETP.NE.AND UP0, UPT, UR5, 0x3, UPT ;  /* 0x000000030500788c */ /* 0x000fcc000bf05270 */
[----:B------:R-:W-:-:S13]  /*1bba0*/  PLOP3.LUT P0, PT, PT, PT, UP0, 0x80, 0x0 ;  /* 0x000000000000781c */ /* 0x000fda0003f0f008 */
[----:B------:R-:W-:Y:S05]  /*1bbb0*/  @!P0 BRA `(.L_x_630) ;  /* 0x0000000000048947 */ /* 0x000fea0003800000 */
[----:B------:R-:W-:Y:S01]  /*1bbc0*/  BPT.TRAP 0x1 ;  /* 0x000000040000795c */ /* 0x000fe20000300000 */
.L_x_630:
[----:B------:R-:W0:Y:S01]  /*1bbd0*/  S2R R3, SR_CgaCtaId ;  /* 0x0000000000037919 */ /* 0x000e220000008800 */
[----:B------:R-:W-:-:S04]  /*1bbe0*/  MOV R2, 0x400 ;  /* 0x0000040000027802 */ /* 0x000fc80000000f00 */
[----:B0-----:R-:W-:Y:S02]  /*1bbf0*/  LEA R2, R3, R2, 0x18 ;  /* 0x0000000203027211 */ /* 0x001fe400078ec0ff */
[----:B------:R-:W-:-:S03]  /*1bc00*/  SHF.L.U32 R3, R0, 0x1f, RZ ;  /* 0x0000001f00037819 */ /* 0x000fc600000006ff */
[----:B------:R-:W-:-:S04]  /*1bc10*/  VIADD R2, R2, 0x18 ;  /* 0x0000001802027836 */ /* 0x000fc80000000000 */
[----:B------:R-:W-:-:S04]  /*1bc20*/  IMAD R4, R7, 0x8, R2 ;  /* 0x0000000807047824 */ /* 0x000fc800078e0202 */
[----:B------:R-:W0:Y:S02]  /*1bc30*/  SYNCS.PHASECHK.TRANS64.TRYWAIT P0, [R4+URZ], R3 ;  /* 0x00000003040075a7 */ /* 0x000e24000800017f */
[----:B0-----:R-:W-:Y:S05]  /*1bc40*/  @!P0 BRA `(.L_x_631) ;  /* 0x0000000000d48947 */ /* 0x001fea0003800000 */
.L_x_641:
[----:B------:R-:W-:-:S05]  /*1bc50*/  VIADD R7, R7, 0x1 ;  /* 0x0000000107077836 */ /* 0x000fca0000000000 */
[----:B------:R-:W-:-:S04]  /*1bc60*/  ISETP.NE.AND P0, PT, R7, 0x3, PT ;  /* 0x000000030700780c */ /* 0x000fc80003f05270 */
[----:B0-----:R-:W-:Y:S02]  /*1bc70*/  SEL R3, RZ, 0x1, P0 ;  /* 0x00000001ff037807 */ /* 0x001fe40000000000 */
[----:B------:R-:W-:Y:S02]  /*1bc80*/  SEL R7, R7, RZ, P0 ;  /* 0x000000ff07077207 */ /* 0x000fe40000000000 */
[----:B------:R-:W-:-:S03]  /*1bc90*/  LOP3.LUT R5, R0, R3, RZ, 0x3c, !PT ;  /* 0x0000000300057212 */ /* 0x000fc600078e3cff */
[----:B------:R-:W-:Y:S01]  /*1bca0*/  IMAD R3, R7, 0x8, R2 ;  /* 0x0000000807037824 */ /* 0x000fe200078e0202 */
[----:B------:R-:W-:-:S04]  /*1bcb0*/  SHF.L.U32 R0, R5, 0x1f, RZ ;  /* 0x0000001f05007819 */ /* 0x000fc800000006ff */
[----:B------:R-:W0:Y:S02]  /*1bcc0*/  SYNCS.PHASECHK.TRANS64.TRYWAIT P0, [R3+URZ], R0 ;  /* 0x00000000030075a7 */ /* 0x000e24000800017f */
[----:B0-----:R-:W-:Y:S05]  /*1bcd0*/  @!P0 BRA `(.L_x_632) ;  /* 0x0000000000c48947 */ /* 0x001fea0003800000 */
.L_x_642:
[----:B0-----:R-:W-:-:S05]  /*1bce0*/  VIADD R0, R7, 0x1 ;  /* 0x0000000107007836 */ /* 0x001fca0000000000 */
[----:B------:R-:W-:-:S04]  /*1bcf0*/  ISETP.NE.AND P0, PT, R0, 0x3, PT ;  /* 0x000000030000780c */ /* 0x000fc80003f05270 */
[----:B------:R-:W-:Y:S02]  /*1bd00*/  SEL R4, RZ, 0x1, P0 ;  /* 0x00000001ff047807 */ /* 0x000fe40000000000 */
[----:B------:R-:W-:Y:S02]  /*1bd10*/  SEL R3, R0, RZ, P0 ;  /* 0x000000ff00037207 */ /* 0x000fe40000000000 */
[----:B------:R-:W-:-:S03]  /*1bd20*/  LOP3.LUT R0, R5, R4, RZ, 0x3c, !PT ;  /* 0x0000000405007212 */ /* 0x000fc600078e3cff */
[----:B------:R-:W-:Y:S01]  /*1bd30*/  IMAD R3, R3, 0x8, R2 ;  /* 0x0000000803037824 */ /* 0x000fe200078e0202 */
[----:B------:R-:W-:-:S07]  /*1bd40*/  SHF.L.U32 R0, R0, 0x1f, RZ ;  /* 0x0000001f00007819 */ /* 0x000fce00000006ff */
.L_x_633:
[----:B0-----:R0:W1:Y:S02]  /*1bd50*/  SYNCS.PHASECHK.TRANS64.TRYWAIT P0, [R3+URZ], R0 ;  /* 0x00000000030075a7 */ /* 0x001064000800017f */
[----:B-1----:R-:W-:Y:S05]  /*1bd60*/  @!P0 NANOSLEEP.SYNCS 0x989680 ;  /* 0x009896800000895d */ /* 0x002fea0003900000 */
[----:B------:R-:W1:Y:S02]  /*1bd70*/  @!P0 SYNCS.PHASECHK.TRANS64 P0, [R3+URZ], R0 ;  /* 0x00000000030085a7 */ /* 0x000e64000800007f */
[----:B-1----:R-:W-:Y:S05]  /*1bd80*/  @!P0 BRA `(.L_x_633) ;  /* 0xfffffffc00f08947 */ /* 0x002fea000383ffff */
.L_x_629:
[----:B------:R-:W-:Y:S05]  /*1bd90*/  BSYNC B0 ;  /* 0x0000000000007941 */ /* 0x000fea0003800000 */
.L_x_628:
[----:B------:R-:W-:Y:S05]  /*1bda0*/  EXIT ;  /* 0x000000000000794d */ /* 0x000fea0003800000 */
.L_x_17:
[----:B-1----:R1:W2:Y:S02]  /*1bdb0*/  SYNCS.PHASECHK.TRANS64.TRYWAIT P1, [R3+URZ], R2 ;  /* 0x00000002030075a7 */ /* 0x0022a4000802017f */
[----:B--2---:R-:W-:Y:S05]  /*1bdc0*/  @!P1 NANOSLEEP.SYNCS 0x989680 ;  /* 0x009896800000995d */ /* 0x004fea0003900000 */
[----:B------:R-:W2:Y:S02]  /*1bdd0*/  @!P1 SYNCS.PHASECHK.TRANS64 P1, [R3+URZ], R2 ;  /* 0x00000002030095a7 */ /* 0x000ea4000802007f */
[----:B--2---:R-:W-:Y:S05]  /*1bde0*/  @!P1 BRA `(.L_x_17) ;  /* 0xfffffffc00f09947 */ /* 0x004fea000383ffff */
[----:B------:R-:W-:Y:S05]  /*1bdf0*/  BRA `(.L_x_16) ;  /* 0xfffffe5400987947 */ /* 0x000fea000383ffff */
.L_x_22:
[----:B-1----:R1:W2:Y:S02]  /*1be00*/  SYNCS.PHASECHK.TRANS64.TRYWAIT P1, [R3+URZ], R4 ;  /* 0x00000004030075a7 */ /* 0x0022a4000802017f */
[----:B--2---:R-:W-:Y:S05]  /*1be10*/  @!P1 NANOSLEEP.SYNCS 0x989680 ;  /* 0x009896800000995d */ /* 0x004fea0003900000 */
[----:B------:R-:W2:Y:S02]  /*1be20*/  @!P1 SYNCS.PHASECHK.TRANS64 P1, [R3+URZ], R4 ;  /* 0x00000004030095a7 */ /* 0x000ea4000802007f */
[----:B--2---:R-:W-:Y:S05]  /*1be30*/  @!P1 BRA `(.L_x_22) ;  /* 0xfffffffc00f09947 */ /* 0x004fea000383ffff */
[----:B------:R-:W-:Y:S05]  /*1be40*/  BRA `(.L_x_21) ;  /* 0xfffffe8c00087947 */ /* 0x000fea000383ffff */
.L_x_615:
[----:B------:R-:W-:Y:S01]  /*1be50*/  BSSY B1, `(.L_x_634) ;  /* 0x0000006000017945 */ /* 0x000fe20003800000 */
[----:B------:R-:W-:-:S07]  /*1be60*/  IMAD.MOV.U32 R15, RZ, RZ, -0x1 ;  /* 0xffffffffff0f7424 */ /* 0x000fce00078e00ff */
[----:B------:R-:W-:Y:S05]  /*1be70*/  WARPSYNC.COLLECTIVE R15, `(.L_x_635) ;  /* 0x000000000f0c7348 */ /* 0x000fea0003c00000 */
[----:B------:R-:W-:Y:S02]  /*1be80*/  ELECT P6, UR62, PT ;  /* 0x00000000003e782f */ /* 0x000fe400038c0000 */
[----:B------:R-:W-:Y:S01]  /*1be90*/  MOV R14, UR62 ;  /* 0x0000003e000e7c02 */ /* 0x000fe20008000f00 */
[----:B------:R-:W-:Y:S10]  /*1bea0*/  ENDCOLLECTIVE ;  /* 0x000000000000791b */ /* 0x000ff40003800000 */
.L_x_635:
[----:B------:R-:W-:Y:S05]  /*1beb0*/  BSYNC B1 ;  /* 0x0000000000017941 */ /* 0x000fea0003800000 */
.L_x_634:
[----:B------:R-:W-:Y:S05]  /*1bec0*/  BRA `(.L_x_636) ;  /* 0xfffffff000487947 */ /* 0x000fea000383ffff */
.L_x_618:
[----:B-1----:R1:W2:Y:S02]  /*1bed0*/  SYNCS.PHASECHK.TRANS64.TRYWAIT P1, [R14+URZ+0x18], R11 ;  /* 0x0000180b0e0075a7 */ /* 0x0022a4000802017f */
[----:B--2---:R-:W-:Y:S05]  /*1bee0*/  @!P1 NANOSLEEP.SYNCS 0x989680 ;  /* 0x009896800000995d */ /* 0x004fea0003900000 */
[----:B------:R-:W2:Y:S02]  /*1bef0*/  @!P1 SYNCS.PHASECHK.TRANS64 P1, [R14+URZ+0x18], R11 ;  /* 0x0000180b0e0095a7 */ /* 0x000ea4000802007f */
[----:B--2---:R-:W-:Y:S05]  /*1bf00*/  @!P1 BRA `(.L_x_618) ;  /* 0xfffffffc00f09947 */ /* 0x004fea000383ffff */
[----:B------:R-:W-:Y:S05]  /*1bf10*/  BRA `(.L_x_637) ;  /* 0xfffffff0007c7947 */ /* 0x000fea000383ffff */
.L_x_627:
[----:B------:R-:W-:Y:S01]  /*1bf20*/  BSSY B0, `(.L_x_638) ;  /* 0x0000006000007945 */ /* 0x000fe20003800000 */
[----:B------:R-:W-:-:S07]  /*1bf30*/  IMAD.MOV.U32 R15, RZ, RZ, -0x1 ;  /* 0xffffffffff0f7424 */ /* 0x000fce00078e00ff */
[----:B------:R-:W-:Y:S05]  /*1bf40*/  WARPSYNC.COLLECTIVE R15, `(.L_x_639) ;  /* 0x000000000f0c7348 */ /* 0x000fea0003c00000 */
[----:B------:R-:W-:Y:S02]  /*1bf50*/  ELECT P6, UR62, PT ;  /* 0x00000000003e782f */ /* 0x000fe400038c0000 */
[----:B------:R-:W-:Y:S01]  /*1bf60*/  MOV R14, UR62 ;  /* 0x0000003e000e7c02 */ /* 0x000fe20008000f00 */
[----:B------:R-:W-:Y:S10]  /*1bf70*/  ENDCOLLECTIVE ;  /* 0x000000000000791b */ /* 0x000ff40003800000 */
.L_x_639:
[----:B------:R-:W-:Y:S05]  /*1bf80*/  BSYNC B0 ;  /* 0x0000000000007941 */ /* 0x000fea0003800000 */
.L_x_638:
[----:B------:R-:W-:Y:S05]  /*1bf90*/  BRA `(.L_x_640) ;  /* 0xfffffff800f07947 */ /* 0x000fea000383ffff */
.L_x_631:
[----:B0-----:R0:W1:Y:S02]  /*1bfa0*/  SYNCS.PHASECHK.TRANS64.TRYWAIT P0, [R4+URZ], R3 ;  /* 0x00000003040075a7 */ /* 0x001064000800017f */
[----:B-1----:R-:W-:Y:S05]  /*1bfb0*/  @!P0 NANOSLEEP.SYNCS 0x989680 ;  /* 0x009896800000895d */ /* 0x002fea0003900000 */
[----:B------:R-:W1:Y:S02]  /*1bfc0*/  @!P0 SYNCS.PHASECHK.TRANS64 P0, [R4+URZ], R3 ;  /* 0x00000003040085a7 */ /* 0x000e64000800007f */
[----:B-1----:R-:W-:Y:S05]  /*1bfd0*/  @!P0 BRA `(.L_x_631) ;  /* 0xfffffffc00f08947 */ /* 0x002fea000383ffff */
[----:B------:R-:W-:Y:S05]  /*1bfe0*/  BRA `(.L_x_641) ;  /* 0xfffffffc00187947 */ /* 0x000fea000383ffff */
.L_x_632:
[----:B0-----:R0:W1:Y:S02]  /*1bff0*/  SYNCS.PHASECHK.TRANS64.TRYWAIT P0, [R3+URZ], R0 ;  /* 0x00000000030075a7 */ /* 0x001064000800017f */
[----:B-1----:R-:W-:Y:S05]  /*1c000*/  @!P0 NANOSLEEP.SYNCS 0x989680 ;  /* 0x009896800000895d */ /* 0x002fea0003900000 */
[----:B------:R-:W1:Y:S02]  /*1c010*/  @!P0 SYNCS.PHASECHK.TRANS64 P0, [R3+URZ], R0 ;  /* 0x00000000030085a7 */ /* 0x000e64000800007f */
[----:B-1----:R-:W-:Y:S05]  /*1c020*/  @!P0 BRA `(.L_x_632) ;  /* 0xfffffffc00f08947 */ /* 0x002fea000383ffff */
[----:B------:R-:W-:Y:S05]  /*1c030*/  BRA `(.L_x_642) ;  /* 0xfffffffc00287947 */ /* 0x000fea000383ffff */
.L_x_643:
[----:B------:R-:W-:-:S00]  /*1c040*/  BRA `(.L_x_643) ;  /* 0xfffffffc00fc7947 */ /* 0x000fc0000383ffff */
[----:B------:R-:W-:-:S00]  /*1c050*/  NOP ;  /* 0x0000000000007918 */ /* 0x000fc00000000000 */
        /* <DEDUP_REMOVED lines=10> */
.L_x_644:


//--------------------- .nv.global.init           --------------------------
	.section	.nv.global.init,"aw",@progbits
.nv.global.init:
	.type		$str$22,@object
	.size		$str$22,($str$23 - $str$22)
$str$22:
        /*0000*/ 	.byte	0x6b, 0x5f, 0x74, 0x69, 0x6c, 0x65, 0x5f, 0x63, 0x6f, 0x75, 0x6e, 0x74, 0x20, 0x3e, 0x3d, 0x20
        /*0010*/ 	.byte	0x31, 0x00
	.type		$str$23,@object
	.size		$str$23,(__unnamed_1 - $str$23)
$str$23:
        /*0012*/ 	.byte	0x2f, 0x74, 0x6d, 0x70, 0x2f, 0x63, 0x75, 0x74, 0x6c, 0x61, 0x73, 0x73, 0x5f, 0x73, 0x77, 0x65
        /*0022*/ 	.byte	0x65, 0x70, 0x5f, 0x73, 0x72, 0x63, 0x2f, 0x69, 0x6e, 0x63, 0x6c, 0x75, 0x64, 0x65, 0x2f, 0x63
        /*0032*/ 	.byte	0x75, 0x74, 0x6c, 0x61, 0x73, 0x73, 0x2f, 0x67, 0x65, 0x6d, 0x6d, 0x2f, 0x63, 0x6f, 0x6c, 0x6c
        /*0042*/ 	.byte	0x65, 0x63, 0x74, 0x69, 0x76, 0x65, 0x2f, 0x73, 0x6d, 0x39, 0x30, 0x5f, 0x6d, 0x6d, 0x61, 0x5f
        /*0052*/ 	.byte	0x74, 0x6d, 0x61, 0x5f, 0x67, 0x6d, 0x6d, 0x61, 0x5f, 0x73, 0x73, 0x5f, 0x77, 0x61, 0x72, 0x70
        /*0062*/ 	.byte	0x73, 0x70, 0x65, 0x63, 0x69, 0x61, 0x6c, 0x69, 0x7a, 0x65, 0x64, 0x2e, 0x68, 0x70, 0x70, 0x00
	.type		__unnamed_1,@object
	.size		__unnamed_1,(.L_0 - __unnamed_1)
__unnamed_1:
        /* <DEDUP_REMOVED lines=173> */
        /*0b42*/ 	.byte	0x74, 0x69, 0x74, 0x79, 0x5d, 0x00
.L_0:


//--------------------- .nv.shared._ZN7cutlass13device_kernelINS_4gemm6kernel13GemmUniversalIN4cute5tupleIJiiiiEEENS1_10collective13CollectiveMmaINS1_34MainloopSm90TmaGmmaWarpSpecializedILi3ENS5_IJNS4_1CILi1EEESB_SB_EEENS1_35KernelTmaWarpSpecializedCooperativeEEENS5_IJNSA_ILi384EEENSA_ILi192EEENSA_ILi128EEEEEEaNS5_IJlSB_lEEEaSJ_NS4_8TiledMMAINS4_8MMA_AtomIJNS4_4SM904GMMA27MMA_64x192x32_S32S8S8_SS_TNEEEENS4_6LayoutINS5_IJNSA_ILi2EEESB_SB_EEENS5_IJSB_NSA_ILi0EEEST_EEEEENS5_IJNS4_10UnderscoreESW_SW_EEEEENS4_13SM90_TMA_LOADENS4_14ComposedLayoutINS4_7SwizzleILi3ELi4ELi3EEENS4_18smem_ptr_flag_bitsILi8EEENSQ_INS5_IJNSA_ILi8EEESH_EEENS5_IJSH_SB_EEEEEEEvNS4_8identityESZ_S19_vS1A_EENS_8epilogue10collective6detail29Sm90TmaWarpSpecializedAdapterINS1D_15DefaultEpilogueIaSJ_SJ_NS1C_6thread17LinearCombinationIaLi1EiiLNS1H_9ScaleType4KindE0ELNS_15FloatRoundStyleE2EaEENS1_15EpilogueDefaultEEEEEvvEEEEvNT_6ParamsE --------------------------
	.section	.nv.shared._ZN7cutlass13device_kernelINS_4gemm6kernel13GemmUniversalIN4cute5tupleIJiiiiEEENS1_10collective13CollectiveMmaINS1_34MainloopSm90TmaGmmaWarpSpecializedILi3ENS5_IJNS4_1CILi1EEESB_SB_EEENS1_35KernelTmaWarpSpecializedCooperativeEEENS5_IJNSA_ILi384EEENSA_ILi192EEENSA_ILi128EEEEEEaNS5_IJlSB_lEEEaSJ_NS4_8TiledMMAINS4_8MMA_AtomIJNS4_4SM904GMMA27MMA_64x192x32_S32S8S8_SS_TNEEEENS4_6LayoutINS5_IJNSA_ILi2EEESB_SB_EEENS5_IJSB_NSA_ILi0EEEST_EEEEENS5_IJNS4_10UnderscoreESW_SW_EEEEENS4_13SM90_TMA_LOADENS4_14ComposedLayoutINS4_7SwizzleILi3ELi4ELi3EEENS4_18smem_ptr_flag_bitsILi8EEENSQ_INS5_IJNSA_ILi8EEESH_EEENS5_IJSH_SB_EEEEEEEvNS4_8identityESZ_S19_vS1A_EENS_8epilogue10collective6detail29Sm90TmaWarpSpecializedAdapterINS1D_15DefaultEpilogueIaSJ_SJ_NS1C_6thread17LinearCombinationIaLi1EiiLNS1H_9ScaleType4KindE0ELNS_15FloatRoundStyleE2EaEENS1_15EpilogueDefaultEEEEEvvEEEEvNT_6ParamsE,"aw",@nobits
	.sectionflags	@""
	.align	16
	.zero		1024


//--------------------- .nv.shared.reserved.0     --------------------------
	.section	.nv.shared.reserved.0,"aw",@nobits
	.weak		__nv_reservedSMEM_offset_0_alias
	.size		__nv_reservedSMEM_offset_0_alias, 0, 0
	.other		__nv_reservedSMEM_offset_0_alias,@"STO_CUDA_RESERVED_SHARED STV_DEFAULT"
__nv_reservedSMEM_offset_0_alias:
	.zero		0


//--------------------- .nv.global                --------------------------
	.section	.nv.global,"aw",@nobits
.nv.global:
	.type		_ZN39_INTERNAL_aa542bb1_4_k_cu_fbf02085_99794cute1_E,@object
	.size		_ZN39_INTERNAL_aa542bb1_4_k_cu_fbf02085_99794cute1_E,(_ZN39_INTERNAL_aa542bb1_4_k_cu_fbf02085_99794cuda3std3__45__cpo6cbeginE - _ZN39_INTERNAL_aa542bb1_4_k_cu_fbf02085_99794cute1_E)
_ZN39_INTERNAL_aa542bb1_4_k_cu_fbf02085_99794cute1_E:
	.zero		1
	.type		_ZN39_INTERNAL_aa542bb1_4_k_cu_fbf02085_99794cuda3std3__45__cpo6cbeginE,@object
	.size		_ZN39_INTERNAL_aa542bb1_4_k_cu_fbf02085_99794cuda3std3__45__cpo6cbeginE,(_ZN39_INTERNAL_aa542bb1_4_k_cu_fbf02085_99794cuda3std3__48in_placeE - _ZN39_INTERNAL_aa542bb1_4_k_cu_fbf02085_99794cuda3std3__45__cpo6cbeginE)
_ZN39_INTERNAL_aa542bb1_4_k_cu_fbf02085_99794cuda3std3__45__cpo6cbeginE:
	.zero		1
	.type		_ZN39_INTERNAL_aa542bb1_4_k_cu_fbf02085_99794cuda3std3__48in_placeE,@object
	.size		_ZN39_INTERNAL_aa542bb1_4_k_cu_fbf02085_99794cuda3std3__48in_placeE,(_ZN39_INTERNAL_aa542bb1_4_k_cu_fbf02085_99794cuda3std6ranges3__45__cpo9iter_moveE - _ZN39_INTERNAL_aa542bb1_4_k_cu_fbf02085_99794cuda3std3__48in_placeE)
_ZN39_INTERNAL_aa542bb1_4_k_cu_fbf02085_99794cuda3std3__48in_placeE:
	.zero		1
	.type		_ZN39_INTERNAL_aa542bb1_4_k_cu_fbf02085_99794cuda3std6ranges3__45__cpo9iter_moveE,@object
	.size		_ZN39_INTERNAL_aa542bb1_4_k_cu_fbf02085_99794cuda3std6ranges3__45__cpo9iter_moveE,(_ZN39_INTERNAL_aa542bb1_4_k_cu_fbf02085_99794cuda3std3__45__cpo5beginE - _ZN39_INTERNAL_aa542bb1_4_k_cu_fbf02085_99794cuda3std6ranges3__45__cpo9iter_moveE)
_ZN39_INTERNAL_aa542bb1_4_k_cu_fbf02085_99794cuda3std6ranges3__45__cpo9iter_moveE:
	.zero		1
	.type		_ZN39_INTERNAL_aa542bb1_4_k_cu_fbf02085_99794cuda3std3__45__cpo5beginE,@object
	.size		_ZN39_INTERNAL_aa542bb1_4_k_cu_fbf02085_99794cuda3std3__45__cpo5beginE,(_ZN39_INTERNAL_aa542bb1_4_k_cu_fbf02085_99794cuda3std3__441_GLOBAL__N__aa542bb1_4_k_cu_fbf02085_99796ignoreE - _ZN39_INTERNAL_aa542bb1_4_k_cu_fbf02085_99794cuda3std3__45__cpo5beginE)
_ZN39_INTERNAL_aa542bb1_4_k_cu_fbf02085_99794cuda3std3__45__cpo5beginE:
	.zero		1
	.type		_ZN39_INTERNAL_aa542bb1_4_k_cu_fbf02085_99794cuda3std3__441_GLOBAL__N__aa542bb1_4_k_cu_fbf02085_99796ignoreE,@object
	.size		_ZN39_INTERNAL_aa542bb1_4_k_cu_fbf02085_99794cuda3std3__441_GLOBAL__N__aa542bb1_4_k_cu_fbf02085_99796ignoreE,(_ZN39_INTERNAL_aa542bb1_4_k_cu_fbf02085_99794cute7productE - _ZN39_INTERNAL_aa542bb1_4_k_cu_fbf02085_99794cuda3std3__441_GLOBAL__N__aa542bb1_4_k_cu_fbf02085_99796ignoreE)
_ZN39_INTERNAL_aa542bb1_4_k_cu_fbf02085_99794cuda3std3__441_GLOBAL__N__aa542bb1_4_k_cu_fbf02085_99796ignoreE:
	.zero		1
	.type		_ZN39_INTERNAL_aa542bb1_4_k_cu_fbf02085_99794cute7productE,@object
	.size		_ZN39_INTERNAL_aa542bb1_4_k_cu_fbf02085_99794cute7productE,(_ZN39_INTERNAL_aa542bb1_4_k_cu_fbf02085_99794cuda3std3__45__cpo3endE - _ZN39_INTERNAL_aa542bb1_4_k_cu_fbf02085_99794cute7productE)
_ZN39_INTERNAL_aa542bb1_4_k_cu_fbf02085_99794cute7productE:
	.zero		1
	.type		_ZN39_INTERNAL_aa542bb1_4_k_cu_fbf02085_99794cuda3std3__45__cpo3endE,@object
	.size		_ZN39_INTERNAL_aa542bb1_4_k_cu_fbf02085_99794cuda3std3__45__cpo3endE,(_ZN39_INTERNAL_aa542bb1_4_k_cu_fbf02085_99794cuda3std3__419piecewise_constructE - _ZN39_INTERNAL_aa542bb1_4_k_cu_fbf02085_99794cuda3std3__45__cpo3endE)
_ZN39_INTERNAL_aa542bb1_4_k_cu_fbf02085_99794cuda3std3__45__cpo3endE:
	.zero		1
	.type		_ZN39_INTERNAL_aa542bb1_4_k_cu_fbf02085_99794cuda3std3__419piecewise_constructE,@object
	.size		_ZN39_INTERNAL_aa542bb1_4_k_cu_fbf02085_99794cuda3std3__419piecewise_constructE,(_ZN39_INTERNAL_aa542bb1_4_k_cu_fbf02085_99794cuda3std3__45__cpo4cendE - _ZN39_INTERNAL_aa542bb1_4_k_cu_fbf02085_99794cuda3std3__419piecewise_constructE)
_ZN39_INTERNAL_aa542bb1_4_k_cu_fbf02085_99794cuda3std3__419piecewise_constructE:
	.zero		1
	.type		_ZN39_INTERNAL_aa542bb1_4_k_cu_fbf02085_99794cuda3std3__45__cpo4cendE,@object
	.size		_ZN39_INTERNAL_aa542bb1_4_k_cu_fbf02085_99794cuda3std3__45__cpo4cendE,(_ZN39_INTERNAL_aa542bb1_4_k_cu_fbf02085_99794cuda3std6ranges3__45__cpo4swapE - _ZN39_INTERNAL_aa542bb1_4_k_cu_fbf02085_99794cuda3std3__45__cpo4cendE)
_ZN39_INTERNAL_aa542bb1_4_k_cu_fbf02085_99794cuda3std3__45__cpo4cendE:
	.zero		1
	.type		_ZN39_INTERNAL_aa542bb1_4_k_cu_fbf02085_99794cuda3std6ranges3__45__cpo4swapE,@object
	.size		_ZN39_INTERNAL_aa542bb1_4_k_cu_fbf02085_99794cuda3std6ranges3__45__cpo4swapE,(.L_8 - _ZN39_INTERNAL_aa542bb1_4_k_cu_fbf02085_99794cuda3std6ranges3__45__cpo4swapE)
_ZN39_INTERNAL_aa542bb1_4_k_cu_fbf02085_99794cuda3std6ranges3__45__cpo4swapE:
	.zero		1
.L_8:


//--------------------- .nv.constant0._ZN7cutlass13device_kernelINS_4gemm6kernel13GemmUniversalIN4cute5tupleIJiiiiEEENS1_10collective13CollectiveMmaINS1_34MainloopSm90TmaGmmaWarpSpecializedILi3ENS5_IJNS4_1CILi1EEESB_SB_EEENS1_35KernelTmaWarpSpecializedCooperativeEEENS5_IJNSA_ILi384EEENSA_ILi192EEENSA_ILi128EEEEEEaNS5_IJlSB_lEEEaSJ_NS4_8TiledMMAINS4_8MMA_AtomIJNS4_4SM904GMMA27MMA_64x192x32_S32S8S8_SS_TNEEEENS4_6LayoutINS5_IJNSA_ILi2EEESB_SB_EEENS5_IJSB_NSA_ILi0EEEST_EEEEENS5_IJNS4_10UnderscoreESW_SW_EEEEENS4_13SM90_TMA_LOADENS4_14ComposedLayoutINS4_7SwizzleILi3ELi4ELi3EEENS4_18smem_ptr_flag_bitsILi8EEENSQ_INS5_IJNSA_ILi8EEESH_EEENS5_IJSH_SB_EEEEEEEvNS4_8identityESZ_S19_vS1A_EENS_8epilogue10collective6detail29Sm90TmaWarpSpecializedAdapterINS1D_15DefaultEpilogueIaSJ_SJ_NS1C_6thread17LinearCombinationIaLi1EiiLNS1H_9ScaleType4KindE0ELNS_15FloatRoundStyleE2EaEENS1_15EpilogueDefaultEEEEEvvEEEEvNT_6ParamsE --------------------------
	.section	.nv.constant0._ZN7cutlass13device_kernelINS_4gemm6kernel13GemmUniversalIN4cute5tupleIJiiiiEEENS1_10collective13CollectiveMmaINS1_34MainloopSm90TmaGmmaWarpSpecializedILi3ENS5_IJNS4_1CILi1EEESB_SB_EEENS1_35KernelTmaWarpSpecializedCooperativeEEENS5_IJNSA_ILi384EEENSA_ILi192EEENSA_ILi128EEEEEEaNS5_IJlSB_lEEEaSJ_NS4_8TiledMMAINS4_8MMA_AtomIJNS4_4SM904GMMA27MMA_64x192x32_S32S8S8_SS_TNEEEENS4_6LayoutINS5_IJNSA_ILi2EEESB_SB_EEENS5_IJSB_NSA_ILi0EEEST_EEEEENS5_IJNS4_10UnderscoreESW_SW_EEEEENS4_13SM90_TMA_LOADENS4_14ComposedLayoutINS4_7SwizzleILi3ELi4ELi3EEENS4_18smem_ptr_flag_bitsILi8EEENSQ_INS5_IJNSA_ILi8EEESH_EEENS5_IJSH_SB_EEEEEEEvNS4_8identityESZ_S19_vS1A_EENS_8epilogue10collective6detail29Sm90TmaWarpSpecializedAdapterINS1D_15DefaultEpilogueIaSJ_SJ_NS1C_6thread17LinearCombinationIaLi1EiiLNS1H_9ScaleType4KindE0ELNS_15FloatRoundStyleE2EaEENS1_15EpilogueDefaultEEEEEvvEEEEvNT_6ParamsE,"a",@progbits
	.sectionflags	@""
	.align	4
.nv.constant0._ZN7cutlass13device_kernelINS_4gemm6kernel13GemmUniversalIN4cute5tupleIJiiiiEEENS1_10collective13CollectiveMmaINS1_34MainloopSm90TmaGmmaWarpSpecializedILi3ENS5_IJNS4_1CILi1EEESB_SB_EEENS1_35KernelTmaWarpSpecializedCooperativeEEENS5_IJNSA_ILi384EEENSA_ILi192EEENSA_ILi128EEEEEEaNS5_IJlSB_lEEEaSJ_NS4_8TiledMMAINS4_8MMA_AtomIJNS4_4SM904GMMA27MMA_64x192x32_S32S8S8_SS_TNEEEENS4_6LayoutINS5_IJNSA_ILi2EEESB_SB_EEENS5_IJSB_NSA_ILi0EEEST_EEEEENS5_IJNS4_10UnderscoreESW_SW_EEEEENS4_13SM90_TMA_LOADENS4_14ComposedLayoutINS4_7SwizzleILi3ELi4ELi3EEENS4_18smem_ptr_flag_bitsILi8EEENSQ_INS5_IJNSA_ILi8EEESH_EEENS5_IJSH_SB_EEEEEEEvNS4_8identityESZ_S19_vS1A_EENS_8epilogue10collective6detail29Sm90TmaWarpSpecializedAdapterINS1D_15DefaultEpilogueIaSJ_SJ_NS1C_6thread17LinearCombinationIaLi1EiiLNS1H_9ScaleType4KindE0ELNS_15FloatRoundStyleE2EaEENS1_15EpilogueDefaultEEEEEvvEEEEvNT_6ParamsE:
	.zero		1664


//--------------------- SYMBOLS --------------------------

	.type		.nv.reservedSmem.offset0,@object
	.size		.nv.reservedSmem.offset0,0x4
	.type		__assertfail,@function
